//
// Generated by NVIDIA NVVM Compiler
//
// Compiler Build ID: CL-36424714
// Cuda compilation tools, release 13.0, V13.0.88
// Based on NVVM 20.0.0
//

.version 9.0
.target sm_100
.address_size 64

	// .globl	_Z17five_qubit_kernelP6float2iiiiiii
.const .align 8 .b8 operator_matrix[8192];

.visible .entry _Z17five_qubit_kernelP6float2iiiiiii(
	.param .u64 .ptr .align 1 _Z17five_qubit_kernelP6float2iiiiiii_param_0,
	.param .u32 _Z17five_qubit_kernelP6float2iiiiiii_param_1,
	.param .u32 _Z17five_qubit_kernelP6float2iiiiiii_param_2,
	.param .u32 _Z17five_qubit_kernelP6float2iiiiiii_param_3,
	.param .u32 _Z17five_qubit_kernelP6float2iiiiiii_param_4,
	.param .u32 _Z17five_qubit_kernelP6float2iiiiiii_param_5,
	.param .u32 _Z17five_qubit_kernelP6float2iiiiiii_param_6,
	.param .u32 _Z17five_qubit_kernelP6float2iiiiiii_param_7
)
{
	.reg .pred 	%p<67>;
	.reg .b32 	%r<176>;
	.reg .b32 	%f<9445>;
	.reg .b64 	%rd<68>;

	ld.param.u32 	%r45, [_Z17five_qubit_kernelP6float2iiiiiii_param_1];
	cvt.rn.f32.s32 	%f2207, %r45;
	mov.u32 	%r51, %ntid.x;
	shl.b32 	%r52, %r51, 5;
	cvt.rn.f32.u32 	%f2208, %r52;
	div.rn.f32 	%f2209, %f2207, %f2208;
	cvt.rpi.f32.f32 	%f2210, %f2209;
	cvt.rzi.s32.f32 	%r1, %f2210;
	mov.u32 	%r53, %ctaid.x;
	setp.ge.s32 	%p1, %r53, %r1;
	@%p1 bra 	$L__BB0_131;
	ld.param.u32 	%r172, [_Z17five_qubit_kernelP6float2iiiiiii_param_6];
	ld.param.u32 	%r170, [_Z17five_qubit_kernelP6float2iiiiiii_param_5];
	ld.param.u32 	%r168, [_Z17five_qubit_kernelP6float2iiiiiii_param_4];
	ld.param.u32 	%r166, [_Z17five_qubit_kernelP6float2iiiiiii_param_3];
	ld.param.u32 	%r164, [_Z17five_qubit_kernelP6float2iiiiiii_param_2];
	mov.u32 	%r175, %ctaid.x;
	mov.b32 	%r54, 2;
	shl.b32 	%r55, %r54, %r166;
	shl.b32 	%r56, %r54, %r168;
	shl.b32 	%r57, %r54, %r170;
	shl.b32 	%r58, %r54, %r172;
	shr.s32 	%r59, %r55, 31;
	shr.u32 	%r60, %r59, 30;
	add.s32 	%r61, %r55, %r60;
	shr.s32 	%r3, %r61, 2;
	shr.s32 	%r62, %r56, 31;
	shr.u32 	%r63, %r62, 29;
	add.s32 	%r64, %r56, %r63;
	shr.s32 	%r4, %r64, 3;
	shr.s32 	%r65, %r57, 31;
	shr.u32 	%r66, %r65, 28;
	add.s32 	%r67, %r57, %r66;
	shr.s32 	%r5, %r67, 4;
	shr.s32 	%r68, %r58, 31;
	shr.u32 	%r69, %r68, 27;
	add.s32 	%r70, %r58, %r69;
	shr.s32 	%r6, %r70, 5;
	mov.b32 	%r71, 1;
	shl.b32 	%r7, %r71, %r164;
	shl.b32 	%r8, %r71, %r166;
	shl.b32 	%r9, %r71, %r168;
	shl.b32 	%r10, %r71, %r170;
	ld.const.v2.f32 	{%f1, %f2}, [operator_matrix+512];
	ld.const.v2.f32 	{%f3, %f4}, [operator_matrix+768];
	ld.const.v2.f32 	{%f5, %f6}, [operator_matrix+1024];
	ld.const.v2.f32 	{%f7, %f8}, [operator_matrix+1280];
	ld.const.f32 	%f9, [operator_matrix+1796];
	ld.const.v2.f32 	{%f10, %f11}, [operator_matrix+2048];
	ld.const.v2.f32 	{%f12, %f13}, [operator_matrix+2304];
	ld.const.v2.f32 	{%f14, %f15}, [operator_matrix+2560];
	ld.const.v2.f32 	{%f16, %f17}, [operator_matrix+2816];
	ld.const.v2.f32 	{%f18, %f19}, [operator_matrix+3072];
	ld.const.v2.f32 	{%f20, %f21}, [operator_matrix+3328];
	ld.const.v2.f32 	{%f22, %f23}, [operator_matrix+3584];
	ld.const.v2.f32 	{%f24, %f25}, [operator_matrix+3840];
	ld.const.v2.f32 	{%f26, %f27}, [operator_matrix+4096];
	ld.const.v2.f32 	{%f28, %f29}, [operator_matrix+4352];
	ld.const.v2.f32 	{%f30, %f31}, [operator_matrix+4608];
	ld.const.v2.f32 	{%f32, %f33}, [operator_matrix+4864];
	ld.const.v2.f32 	{%f34, %f35}, [operator_matrix+5120];
	ld.const.f32 	%f36, [operator_matrix+5892];
	ld.const.v2.f32 	{%f37, %f38}, [operator_matrix+6144];
	ld.const.v2.f32 	{%f39, %f40}, [operator_matrix+6400];
	ld.const.v2.f32 	{%f41, %f42}, [operator_matrix+6656];
	ld.const.v2.f32 	{%f43, %f44}, [operator_matrix+6912];
	ld.const.v2.f32 	{%f45, %f46}, [operator_matrix+7168];
	ld.const.v2.f32 	{%f47, %f48}, [operator_matrix+7424];
	ld.const.v2.f32 	{%f49, %f50}, [operator_matrix+7680];
	ld.const.v2.f32 	{%f51, %f52}, [operator_matrix+7936];
	ld.const.v2.f32 	{%f2213, %f2214}, [operator_matrix];
	ld.const.v2.f32 	{%f2220, %f2221}, [operator_matrix+256];
	ld.const.v2.f32 	{%f65, %f66}, [operator_matrix+1536];
	ld.const.f32 	%f68, [operator_matrix+1792];
	ld.const.v2.f32 	{%f83, %f84}, [operator_matrix+5376];
	ld.const.v2.f32 	{%f86, %f87}, [operator_matrix+5632];
	ld.const.f32 	%f89, [operator_matrix+5888];
	mul.wide.s32 	%rd36, %r7, 8;
	ld.const.v2.f32 	{%f2256, %f2257}, [operator_matrix+8];
	ld.const.v2.f32 	{%f2263, %f2264}, [operator_matrix+264];
	ld.const.v2.f32 	{%f2272, %f2273}, [operator_matrix+520];
	ld.const.v2.f32 	{%f2284, %f2285}, [operator_matrix+776];
	ld.const.v2.f32 	{%f2296, %f2297}, [operator_matrix+1032];
	ld.const.v2.f32 	{%f2308, %f2309}, [operator_matrix+1288];
	ld.const.v2.f32 	{%f2320, %f2321}, [operator_matrix+1544];
	ld.const.v2.f32 	{%f2332, %f2333}, [operator_matrix+1800];
	ld.const.v2.f32 	{%f2344, %f2345}, [operator_matrix+2056];
	ld.const.v2.f32 	{%f2356, %f2357}, [operator_matrix+2312];
	ld.const.v2.f32 	{%f2368, %f2369}, [operator_matrix+2568];
	ld.const.v2.f32 	{%f2380, %f2381}, [operator_matrix+2824];
	ld.const.v2.f32 	{%f2392, %f2393}, [operator_matrix+3080];
	ld.const.v2.f32 	{%f2404, %f2405}, [operator_matrix+3336];
	ld.const.v2.f32 	{%f2416, %f2417}, [operator_matrix+3592];
	ld.const.v2.f32 	{%f2428, %f2429}, [operator_matrix+3848];
	ld.const.v2.f32 	{%f2440, %f2441}, [operator_matrix+4104];
	ld.const.v2.f32 	{%f2452, %f2453}, [operator_matrix+4360];
	ld.const.v2.f32 	{%f2464, %f2465}, [operator_matrix+4616];
	ld.const.v2.f32 	{%f2476, %f2477}, [operator_matrix+4872];
	ld.const.v2.f32 	{%f2488, %f2489}, [operator_matrix+5128];
	ld.const.v2.f32 	{%f2500, %f2501}, [operator_matrix+5384];
	ld.const.v2.f32 	{%f2512, %f2513}, [operator_matrix+5640];
	ld.const.v2.f32 	{%f2524, %f2525}, [operator_matrix+5896];
	ld.const.v2.f32 	{%f2536, %f2537}, [operator_matrix+6152];
	ld.const.v2.f32 	{%f2548, %f2549}, [operator_matrix+6408];
	ld.const.v2.f32 	{%f2560, %f2561}, [operator_matrix+6664];
	ld.const.v2.f32 	{%f2572, %f2573}, [operator_matrix+6920];
	ld.const.v2.f32 	{%f2584, %f2585}, [operator_matrix+7176];
	ld.const.v2.f32 	{%f2596, %f2597}, [operator_matrix+7432];
	ld.const.v2.f32 	{%f2608, %f2609}, [operator_matrix+7688];
	ld.const.v2.f32 	{%f2620, %f2621}, [operator_matrix+7944];
	mul.wide.s32 	%rd37, %r8, 8;
	ld.const.v2.f32 	{%f2633, %f2634}, [operator_matrix+16];
	ld.const.v2.f32 	{%f2640, %f2641}, [operator_matrix+272];
	ld.const.v2.f32 	{%f2647, %f2648}, [operator_matrix+528];
	ld.const.v2.f32 	{%f2654, %f2655}, [operator_matrix+784];
	ld.const.v2.f32 	{%f2661, %f2662}, [operator_matrix+1040];
	ld.const.v2.f32 	{%f2668, %f2669}, [operator_matrix+1296];
	ld.const.v2.f32 	{%f2675, %f2676}, [operator_matrix+1552];
	ld.const.v2.f32 	{%f2682, %f2683}, [operator_matrix+1808];
	ld.const.v2.f32 	{%f2689, %f2690}, [operator_matrix+2064];
	ld.const.v2.f32 	{%f2696, %f2697}, [operator_matrix+2320];
	ld.const.v2.f32 	{%f2703, %f2704}, [operator_matrix+2576];
	ld.const.v2.f32 	{%f2710, %f2711}, [operator_matrix+2832];
	ld.const.v2.f32 	{%f2717, %f2718}, [operator_matrix+3088];
	ld.const.v2.f32 	{%f2724, %f2725}, [operator_matrix+3344];
	ld.const.v2.f32 	{%f2731, %f2732}, [operator_matrix+3600];
	ld.const.v2.f32 	{%f2738, %f2739}, [operator_matrix+3856];
	ld.const.v2.f32 	{%f2745, %f2746}, [operator_matrix+4112];
	ld.const.v2.f32 	{%f2752, %f2753}, [operator_matrix+4368];
	ld.const.v2.f32 	{%f2759, %f2760}, [operator_matrix+4624];
	ld.const.v2.f32 	{%f2766, %f2767}, [operator_matrix+4880];
	ld.const.v2.f32 	{%f2773, %f2774}, [operator_matrix+5136];
	ld.const.v2.f32 	{%f2780, %f2781}, [operator_matrix+5392];
	ld.const.v2.f32 	{%f2787, %f2788}, [operator_matrix+5648];
	ld.const.v2.f32 	{%f2794, %f2795}, [operator_matrix+5904];
	ld.const.v2.f32 	{%f2801, %f2802}, [operator_matrix+6160];
	ld.const.v2.f32 	{%f2808, %f2809}, [operator_matrix+6416];
	ld.const.v2.f32 	{%f2815, %f2816}, [operator_matrix+6672];
	ld.const.v2.f32 	{%f2822, %f2823}, [operator_matrix+6928];
	ld.const.v2.f32 	{%f2829, %f2830}, [operator_matrix+7184];
	ld.const.v2.f32 	{%f2836, %f2837}, [operator_matrix+7440];
	ld.const.v2.f32 	{%f2843, %f2844}, [operator_matrix+7696];
	ld.const.v2.f32 	{%f2850, %f2851}, [operator_matrix+7952];
	ld.const.v2.f32 	{%f2858, %f2859}, [operator_matrix+24];
	ld.const.v2.f32 	{%f2865, %f2866}, [operator_matrix+280];
	ld.const.v2.f32 	{%f2872, %f2873}, [operator_matrix+536];
	ld.const.v2.f32 	{%f2879, %f2880}, [operator_matrix+792];
	ld.const.v2.f32 	{%f2886, %f2887}, [operator_matrix+1048];
	ld.const.v2.f32 	{%f2893, %f2894}, [operator_matrix+1304];
	ld.const.v2.f32 	{%f2900, %f2901}, [operator_matrix+1560];
	ld.const.v2.f32 	{%f2907, %f2908}, [operator_matrix+1816];
	ld.const.v2.f32 	{%f2914, %f2915}, [operator_matrix+2072];
	ld.const.v2.f32 	{%f2921, %f2922}, [operator_matrix+2328];
	ld.const.v2.f32 	{%f2928, %f2929}, [operator_matrix+2584];
	ld.const.v2.f32 	{%f2935, %f2936}, [operator_matrix+2840];
	ld.const.v2.f32 	{%f2942, %f2943}, [operator_matrix+3096];
	ld.const.v2.f32 	{%f2949, %f2950}, [operator_matrix+3352];
	ld.const.v2.f32 	{%f2956, %f2957}, [operator_matrix+3608];
	ld.const.v2.f32 	{%f2963, %f2964}, [operator_matrix+3864];
	ld.const.v2.f32 	{%f2970, %f2971}, [operator_matrix+4120];
	ld.const.v2.f32 	{%f2977, %f2978}, [operator_matrix+4376];
	ld.const.v2.f32 	{%f2984, %f2985}, [operator_matrix+4632];
	ld.const.v2.f32 	{%f2991, %f2992}, [operator_matrix+4888];
	ld.const.v2.f32 	{%f2998, %f2999}, [operator_matrix+5144];
	ld.const.v2.f32 	{%f3005, %f3006}, [operator_matrix+5400];
	ld.const.v2.f32 	{%f3012, %f3013}, [operator_matrix+5656];
	ld.const.v2.f32 	{%f3019, %f3020}, [operator_matrix+5912];
	ld.const.v2.f32 	{%f3026, %f3027}, [operator_matrix+6168];
	ld.const.v2.f32 	{%f3033, %f3034}, [operator_matrix+6424];
	ld.const.v2.f32 	{%f3040, %f3041}, [operator_matrix+6680];
	ld.const.v2.f32 	{%f3047, %f3048}, [operator_matrix+6936];
	ld.const.v2.f32 	{%f3054, %f3055}, [operator_matrix+7192];
	ld.const.v2.f32 	{%f3061, %f3062}, [operator_matrix+7448];
	ld.const.v2.f32 	{%f3068, %f3069}, [operator_matrix+7704];
	ld.const.v2.f32 	{%f3075, %f3076}, [operator_matrix+7960];
	mul.wide.s32 	%rd39, %r9, 8;
	ld.const.v2.f32 	{%f3083, %f3084}, [operator_matrix+32];
	ld.const.v2.f32 	{%f3090, %f3091}, [operator_matrix+288];
	ld.const.v2.f32 	{%f3097, %f3098}, [operator_matrix+544];
	ld.const.v2.f32 	{%f3104, %f3105}, [operator_matrix+800];
	ld.const.v2.f32 	{%f3111, %f3112}, [operator_matrix+1056];
	ld.const.v2.f32 	{%f3118, %f3119}, [operator_matrix+1312];
	ld.const.v2.f32 	{%f3125, %f3126}, [operator_matrix+1568];
	ld.const.v2.f32 	{%f3132, %f3133}, [operator_matrix+1824];
	ld.const.v2.f32 	{%f3139, %f3140}, [operator_matrix+2080];
	ld.const.v2.f32 	{%f3146, %f3147}, [operator_matrix+2336];
	ld.const.v2.f32 	{%f3153, %f3154}, [operator_matrix+2592];
	ld.const.v2.f32 	{%f3160, %f3161}, [operator_matrix+2848];
	ld.const.v2.f32 	{%f3167, %f3168}, [operator_matrix+3104];
	ld.const.v2.f32 	{%f3174, %f3175}, [operator_matrix+3360];
	ld.const.v2.f32 	{%f3181, %f3182}, [operator_matrix+3616];
	ld.const.v2.f32 	{%f3188, %f3189}, [operator_matrix+3872];
	ld.const.v2.f32 	{%f3195, %f3196}, [operator_matrix+4128];
	ld.const.v2.f32 	{%f3202, %f3203}, [operator_matrix+4384];
	ld.const.v2.f32 	{%f3209, %f3210}, [operator_matrix+4640];
	ld.const.v2.f32 	{%f3216, %f3217}, [operator_matrix+4896];
	ld.const.v2.f32 	{%f3223, %f3224}, [operator_matrix+5152];
	ld.const.v2.f32 	{%f3230, %f3231}, [operator_matrix+5408];
	ld.const.v2.f32 	{%f3237, %f3238}, [operator_matrix+5664];
	ld.const.v2.f32 	{%f3244, %f3245}, [operator_matrix+5920];
	ld.const.v2.f32 	{%f3251, %f3252}, [operator_matrix+6176];
	ld.const.v2.f32 	{%f3258, %f3259}, [operator_matrix+6432];
	ld.const.v2.f32 	{%f3265, %f3266}, [operator_matrix+6688];
	ld.const.v2.f32 	{%f3272, %f3273}, [operator_matrix+6944];
	ld.const.v2.f32 	{%f3279, %f3280}, [operator_matrix+7200];
	ld.const.v2.f32 	{%f3286, %f3287}, [operator_matrix+7456];
	ld.const.v2.f32 	{%f3293, %f3294}, [operator_matrix+7712];
	ld.const.v2.f32 	{%f3300, %f3301}, [operator_matrix+7968];
	ld.const.v2.f32 	{%f3308, %f3309}, [operator_matrix+40];
	ld.const.v2.f32 	{%f3315, %f3316}, [operator_matrix+296];
	ld.const.v2.f32 	{%f3322, %f3323}, [operator_matrix+552];
	ld.const.v2.f32 	{%f3329, %f3330}, [operator_matrix+808];
	ld.const.v2.f32 	{%f3336, %f3337}, [operator_matrix+1064];
	ld.const.v2.f32 	{%f3343, %f3344}, [operator_matrix+1320];
	ld.const.v2.f32 	{%f3350, %f3351}, [operator_matrix+1576];
	ld.const.v2.f32 	{%f3357, %f3358}, [operator_matrix+1832];
	ld.const.v2.f32 	{%f3364, %f3365}, [operator_matrix+2088];
	ld.const.v2.f32 	{%f3371, %f3372}, [operator_matrix+2344];
	ld.const.v2.f32 	{%f3378, %f3379}, [operator_matrix+2600];
	ld.const.v2.f32 	{%f3385, %f3386}, [operator_matrix+2856];
	ld.const.v2.f32 	{%f3392, %f3393}, [operator_matrix+3112];
	ld.const.v2.f32 	{%f3399, %f3400}, [operator_matrix+3368];
	ld.const.v2.f32 	{%f3406, %f3407}, [operator_matrix+3624];
	ld.const.v2.f32 	{%f3413, %f3414}, [operator_matrix+3880];
	ld.const.v2.f32 	{%f3420, %f3421}, [operator_matrix+4136];
	ld.const.v2.f32 	{%f3427, %f3428}, [operator_matrix+4392];
	ld.const.v2.f32 	{%f3434, %f3435}, [operator_matrix+4648];
	ld.const.v2.f32 	{%f3441, %f3442}, [operator_matrix+4904];
	ld.const.v2.f32 	{%f3448, %f3449}, [operator_matrix+5160];
	ld.const.v2.f32 	{%f3455, %f3456}, [operator_matrix+5416];
	ld.const.v2.f32 	{%f3462, %f3463}, [operator_matrix+5672];
	ld.const.v2.f32 	{%f3469, %f3470}, [operator_matrix+5928];
	ld.const.v2.f32 	{%f3476, %f3477}, [operator_matrix+6184];
	ld.const.v2.f32 	{%f3483, %f3484}, [operator_matrix+6440];
	ld.const.v2.f32 	{%f3490, %f3491}, [operator_matrix+6696];
	ld.const.v2.f32 	{%f3497, %f3498}, [operator_matrix+6952];
	ld.const.v2.f32 	{%f3504, %f3505}, [operator_matrix+7208];
	ld.const.v2.f32 	{%f3511, %f3512}, [operator_matrix+7464];
	ld.const.v2.f32 	{%f3518, %f3519}, [operator_matrix+7720];
	ld.const.v2.f32 	{%f3525, %f3526}, [operator_matrix+7976];
	ld.const.v2.f32 	{%f3533, %f3534}, [operator_matrix+48];
	ld.const.v2.f32 	{%f3540, %f3541}, [operator_matrix+304];
	ld.const.v2.f32 	{%f3547, %f3548}, [operator_matrix+560];
	ld.const.v2.f32 	{%f3554, %f3555}, [operator_matrix+816];
	ld.const.v2.f32 	{%f3561, %f3562}, [operator_matrix+1072];
	ld.const.v2.f32 	{%f3568, %f3569}, [operator_matrix+1328];
	ld.const.v2.f32 	{%f3575, %f3576}, [operator_matrix+1584];
	ld.const.v2.f32 	{%f3582, %f3583}, [operator_matrix+1840];
	ld.const.v2.f32 	{%f3589, %f3590}, [operator_matrix+2096];
	ld.const.v2.f32 	{%f3596, %f3597}, [operator_matrix+2352];
	ld.const.v2.f32 	{%f3603, %f3604}, [operator_matrix+2608];
	ld.const.v2.f32 	{%f3610, %f3611}, [operator_matrix+2864];
	ld.const.v2.f32 	{%f3617, %f3618}, [operator_matrix+3120];
	ld.const.v2.f32 	{%f3624, %f3625}, [operator_matrix+3376];
	ld.const.v2.f32 	{%f3631, %f3632}, [operator_matrix+3632];
	ld.const.v2.f32 	{%f3638, %f3639}, [operator_matrix+3888];
	ld.const.v2.f32 	{%f3645, %f3646}, [operator_matrix+4144];
	ld.const.v2.f32 	{%f3652, %f3653}, [operator_matrix+4400];
	ld.const.v2.f32 	{%f3659, %f3660}, [operator_matrix+4656];
	ld.const.v2.f32 	{%f3666, %f3667}, [operator_matrix+4912];
	ld.const.v2.f32 	{%f3673, %f3674}, [operator_matrix+5168];
	ld.const.v2.f32 	{%f3680, %f3681}, [operator_matrix+5424];
	ld.const.v2.f32 	{%f3687, %f3688}, [operator_matrix+5680];
	ld.const.v2.f32 	{%f3694, %f3695}, [operator_matrix+5936];
	ld.const.v2.f32 	{%f3701, %f3702}, [operator_matrix+6192];
	ld.const.v2.f32 	{%f3708, %f3709}, [operator_matrix+6448];
	ld.const.v2.f32 	{%f3715, %f3716}, [operator_matrix+6704];
	ld.const.v2.f32 	{%f3722, %f3723}, [operator_matrix+6960];
	ld.const.v2.f32 	{%f3729, %f3730}, [operator_matrix+7216];
	ld.const.v2.f32 	{%f3736, %f3737}, [operator_matrix+7472];
	ld.const.v2.f32 	{%f3743, %f3744}, [operator_matrix+7728];
	ld.const.v2.f32 	{%f3750, %f3751}, [operator_matrix+7984];
	ld.const.v2.f32 	{%f3758, %f3759}, [operator_matrix+56];
	ld.const.v2.f32 	{%f3765, %f3766}, [operator_matrix+312];
	ld.const.v2.f32 	{%f3772, %f3773}, [operator_matrix+568];
	ld.const.v2.f32 	{%f3779, %f3780}, [operator_matrix+824];
	ld.const.v2.f32 	{%f3786, %f3787}, [operator_matrix+1080];
	ld.const.v2.f32 	{%f3793, %f3794}, [operator_matrix+1336];
	ld.const.v2.f32 	{%f3800, %f3801}, [operator_matrix+1592];
	ld.const.v2.f32 	{%f3807, %f3808}, [operator_matrix+1848];
	ld.const.v2.f32 	{%f3814, %f3815}, [operator_matrix+2104];
	ld.const.v2.f32 	{%f3821, %f3822}, [operator_matrix+2360];
	ld.const.v2.f32 	{%f3828, %f3829}, [operator_matrix+2616];
	ld.const.v2.f32 	{%f3835, %f3836}, [operator_matrix+2872];
	ld.const.v2.f32 	{%f3842, %f3843}, [operator_matrix+3128];
	ld.const.v2.f32 	{%f3849, %f3850}, [operator_matrix+3384];
	ld.const.v2.f32 	{%f3856, %f3857}, [operator_matrix+3640];
	ld.const.v2.f32 	{%f3863, %f3864}, [operator_matrix+3896];
	ld.const.v2.f32 	{%f3870, %f3871}, [operator_matrix+4152];
	ld.const.v2.f32 	{%f3877, %f3878}, [operator_matrix+4408];
	ld.const.v2.f32 	{%f3884, %f3885}, [operator_matrix+4664];
	ld.const.v2.f32 	{%f3891, %f3892}, [operator_matrix+4920];
	ld.const.v2.f32 	{%f3898, %f3899}, [operator_matrix+5176];
	ld.const.v2.f32 	{%f3905, %f3906}, [operator_matrix+5432];
	ld.const.v2.f32 	{%f3912, %f3913}, [operator_matrix+5688];
	ld.const.v2.f32 	{%f3919, %f3920}, [operator_matrix+5944];
	ld.const.v2.f32 	{%f3926, %f3927}, [operator_matrix+6200];
	ld.const.v2.f32 	{%f3933, %f3934}, [operator_matrix+6456];
	ld.const.v2.f32 	{%f3940, %f3941}, [operator_matrix+6712];
	ld.const.v2.f32 	{%f3947, %f3948}, [operator_matrix+6968];
	ld.const.v2.f32 	{%f3954, %f3955}, [operator_matrix+7224];
	ld.const.v2.f32 	{%f3961, %f3962}, [operator_matrix+7480];
	ld.const.v2.f32 	{%f3968, %f3969}, [operator_matrix+7736];
	ld.const.v2.f32 	{%f3975, %f3976}, [operator_matrix+7992];
	ld.const.v2.f32 	{%f3983, %f3984}, [operator_matrix+64];
	ld.const.v2.f32 	{%f3990, %f3991}, [operator_matrix+320];
	ld.const.v2.f32 	{%f3997, %f3998}, [operator_matrix+576];
	ld.const.v2.f32 	{%f4004, %f4005}, [operator_matrix+832];
	ld.const.v2.f32 	{%f4011, %f4012}, [operator_matrix+1088];
	ld.const.v2.f32 	{%f4018, %f4019}, [operator_matrix+1344];
	ld.const.v2.f32 	{%f4025, %f4026}, [operator_matrix+1600];
	ld.const.v2.f32 	{%f4032, %f4033}, [operator_matrix+1856];
	ld.const.v2.f32 	{%f4039, %f4040}, [operator_matrix+2112];
	ld.const.v2.f32 	{%f4046, %f4047}, [operator_matrix+2368];
	ld.const.v2.f32 	{%f4053, %f4054}, [operator_matrix+2624];
	ld.const.v2.f32 	{%f4060, %f4061}, [operator_matrix+2880];
	ld.const.v2.f32 	{%f4067, %f4068}, [operator_matrix+3136];
	ld.const.v2.f32 	{%f4074, %f4075}, [operator_matrix+3392];
	ld.const.v2.f32 	{%f4081, %f4082}, [operator_matrix+3648];
	ld.const.v2.f32 	{%f4088, %f4089}, [operator_matrix+3904];
	ld.const.v2.f32 	{%f4095, %f4096}, [operator_matrix+4160];
	ld.const.v2.f32 	{%f4102, %f4103}, [operator_matrix+4416];
	ld.const.v2.f32 	{%f4109, %f4110}, [operator_matrix+4672];
	ld.const.v2.f32 	{%f4116, %f4117}, [operator_matrix+4928];
	ld.const.v2.f32 	{%f4123, %f4124}, [operator_matrix+5184];
	ld.const.v2.f32 	{%f4130, %f4131}, [operator_matrix+5440];
	ld.const.v2.f32 	{%f4137, %f4138}, [operator_matrix+5696];
	ld.const.v2.f32 	{%f4144, %f4145}, [operator_matrix+5952];
	ld.const.v2.f32 	{%f4151, %f4152}, [operator_matrix+6208];
	ld.const.v2.f32 	{%f4158, %f4159}, [operator_matrix+6464];
	ld.const.v2.f32 	{%f4165, %f4166}, [operator_matrix+6720];
	ld.const.v2.f32 	{%f4172, %f4173}, [operator_matrix+6976];
	ld.const.v2.f32 	{%f4179, %f4180}, [operator_matrix+7232];
	ld.const.v2.f32 	{%f4186, %f4187}, [operator_matrix+7488];
	ld.const.v2.f32 	{%f4193, %f4194}, [operator_matrix+7744];
	ld.const.v2.f32 	{%f4200, %f4201}, [operator_matrix+8000];
	ld.const.v2.f32 	{%f4208, %f4209}, [operator_matrix+72];
	ld.const.v2.f32 	{%f4215, %f4216}, [operator_matrix+328];
	ld.const.v2.f32 	{%f4222, %f4223}, [operator_matrix+584];
	ld.const.v2.f32 	{%f4229, %f4230}, [operator_matrix+840];
	ld.const.v2.f32 	{%f4236, %f4237}, [operator_matrix+1096];
	ld.const.v2.f32 	{%f4243, %f4244}, [operator_matrix+1352];
	ld.const.v2.f32 	{%f4250, %f4251}, [operator_matrix+1608];
	ld.const.v2.f32 	{%f4257, %f4258}, [operator_matrix+1864];
	ld.const.v2.f32 	{%f4264, %f4265}, [operator_matrix+2120];
	ld.const.v2.f32 	{%f4271, %f4272}, [operator_matrix+2376];
	ld.const.v2.f32 	{%f4278, %f4279}, [operator_matrix+2632];
	ld.const.v2.f32 	{%f4285, %f4286}, [operator_matrix+2888];
	ld.const.v2.f32 	{%f4292, %f4293}, [operator_matrix+3144];
	ld.const.v2.f32 	{%f4299, %f4300}, [operator_matrix+3400];
	ld.const.v2.f32 	{%f4306, %f4307}, [operator_matrix+3656];
	ld.const.v2.f32 	{%f4313, %f4314}, [operator_matrix+3912];
	ld.const.v2.f32 	{%f4320, %f4321}, [operator_matrix+4168];
	ld.const.v2.f32 	{%f4327, %f4328}, [operator_matrix+4424];
	ld.const.v2.f32 	{%f4334, %f4335}, [operator_matrix+4680];
	ld.const.v2.f32 	{%f4341, %f4342}, [operator_matrix+4936];
	ld.const.v2.f32 	{%f4348, %f4349}, [operator_matrix+5192];
	ld.const.v2.f32 	{%f4355, %f4356}, [operator_matrix+5448];
	ld.const.v2.f32 	{%f4362, %f4363}, [operator_matrix+5704];
	ld.const.v2.f32 	{%f4369, %f4370}, [operator_matrix+5960];
	ld.const.v2.f32 	{%f4376, %f4377}, [operator_matrix+6216];
	ld.const.v2.f32 	{%f4383, %f4384}, [operator_matrix+6472];
	ld.const.v2.f32 	{%f4390, %f4391}, [operator_matrix+6728];
	ld.const.v2.f32 	{%f4397, %f4398}, [operator_matrix+6984];
	ld.const.v2.f32 	{%f4404, %f4405}, [operator_matrix+7240];
	ld.const.v2.f32 	{%f4411, %f4412}, [operator_matrix+7496];
	ld.const.v2.f32 	{%f4418, %f4419}, [operator_matrix+7752];
	ld.const.v2.f32 	{%f4425, %f4426}, [operator_matrix+8008];
	ld.const.v2.f32 	{%f4433, %f4434}, [operator_matrix+80];
	ld.const.v2.f32 	{%f4440, %f4441}, [operator_matrix+336];
	ld.const.v2.f32 	{%f4447, %f4448}, [operator_matrix+592];
	ld.const.v2.f32 	{%f4454, %f4455}, [operator_matrix+848];
	ld.const.v2.f32 	{%f4461, %f4462}, [operator_matrix+1104];
	ld.const.v2.f32 	{%f4468, %f4469}, [operator_matrix+1360];
	ld.const.v2.f32 	{%f4475, %f4476}, [operator_matrix+1616];
	ld.const.v2.f32 	{%f4482, %f4483}, [operator_matrix+1872];
	ld.const.v2.f32 	{%f4489, %f4490}, [operator_matrix+2128];
	ld.const.v2.f32 	{%f4496, %f4497}, [operator_matrix+2384];
	ld.const.v2.f32 	{%f4503, %f4504}, [operator_matrix+2640];
	ld.const.v2.f32 	{%f4510, %f4511}, [operator_matrix+2896];
	ld.const.v2.f32 	{%f4517, %f4518}, [operator_matrix+3152];
	ld.const.v2.f32 	{%f4524, %f4525}, [operator_matrix+3408];
	ld.const.v2.f32 	{%f4531, %f4532}, [operator_matrix+3664];
	ld.const.v2.f32 	{%f4538, %f4539}, [operator_matrix+3920];
	ld.const.v2.f32 	{%f4545, %f4546}, [operator_matrix+4176];
	ld.const.v2.f32 	{%f4552, %f4553}, [operator_matrix+4432];
	ld.const.v2.f32 	{%f4559, %f4560}, [operator_matrix+4688];
	ld.const.v2.f32 	{%f4566, %f4567}, [operator_matrix+4944];
	ld.const.v2.f32 	{%f4573, %f4574}, [operator_matrix+5200];
	ld.const.v2.f32 	{%f4580, %f4581}, [operator_matrix+5456];
	ld.const.v2.f32 	{%f4587, %f4588}, [operator_matrix+5712];
	ld.const.v2.f32 	{%f4594, %f4595}, [operator_matrix+5968];
	ld.const.v2.f32 	{%f4601, %f4602}, [operator_matrix+6224];
	ld.const.v2.f32 	{%f4608, %f4609}, [operator_matrix+6480];
	ld.const.v2.f32 	{%f4615, %f4616}, [operator_matrix+6736];
	ld.const.v2.f32 	{%f4622, %f4623}, [operator_matrix+6992];
	ld.const.v2.f32 	{%f4629, %f4630}, [operator_matrix+7248];
	ld.const.v2.f32 	{%f4636, %f4637}, [operator_matrix+7504];
	ld.const.v2.f32 	{%f4643, %f4644}, [operator_matrix+7760];
	ld.const.v2.f32 	{%f4650, %f4651}, [operator_matrix+8016];
	ld.const.v2.f32 	{%f4658, %f4659}, [operator_matrix+88];
	ld.const.v2.f32 	{%f4665, %f4666}, [operator_matrix+344];
	ld.const.v2.f32 	{%f4672, %f4673}, [operator_matrix+600];
	ld.const.v2.f32 	{%f4679, %f4680}, [operator_matrix+856];
	ld.const.v2.f32 	{%f4686, %f4687}, [operator_matrix+1112];
	ld.const.v2.f32 	{%f4693, %f4694}, [operator_matrix+1368];
	ld.const.v2.f32 	{%f4700, %f4701}, [operator_matrix+1624];
	ld.const.v2.f32 	{%f4707, %f4708}, [operator_matrix+1880];
	ld.const.v2.f32 	{%f4714, %f4715}, [operator_matrix+2136];
	ld.const.v2.f32 	{%f4721, %f4722}, [operator_matrix+2392];
	ld.const.v2.f32 	{%f4728, %f4729}, [operator_matrix+2648];
	ld.const.v2.f32 	{%f4735, %f4736}, [operator_matrix+2904];
	ld.const.v2.f32 	{%f4742, %f4743}, [operator_matrix+3160];
	ld.const.v2.f32 	{%f4749, %f4750}, [operator_matrix+3416];
	ld.const.v2.f32 	{%f4756, %f4757}, [operator_matrix+3672];
	ld.const.v2.f32 	{%f4763, %f4764}, [operator_matrix+3928];
	ld.const.v2.f32 	{%f4770, %f4771}, [operator_matrix+4184];
	ld.const.v2.f32 	{%f4777, %f4778}, [operator_matrix+4440];
	ld.const.v2.f32 	{%f4784, %f4785}, [operator_matrix+4696];
	ld.const.v2.f32 	{%f4791, %f4792}, [operator_matrix+4952];
	ld.const.v2.f32 	{%f4798, %f4799}, [operator_matrix+5208];
	ld.const.v2.f32 	{%f4805, %f4806}, [operator_matrix+5464];
	ld.const.v2.f32 	{%f4812, %f4813}, [operator_matrix+5720];
	ld.const.v2.f32 	{%f4819, %f4820}, [operator_matrix+5976];
	ld.const.v2.f32 	{%f4826, %f4827}, [operator_matrix+6232];
	ld.const.v2.f32 	{%f4833, %f4834}, [operator_matrix+6488];
	ld.const.v2.f32 	{%f4840, %f4841}, [operator_matrix+6744];
	ld.const.v2.f32 	{%f4847, %f4848}, [operator_matrix+7000];
	ld.const.v2.f32 	{%f4854, %f4855}, [operator_matrix+7256];
	ld.const.v2.f32 	{%f4861, %f4862}, [operator_matrix+7512];
	ld.const.v2.f32 	{%f4868, %f4869}, [operator_matrix+7768];
	ld.const.v2.f32 	{%f4875, %f4876}, [operator_matrix+8024];
	ld.const.v2.f32 	{%f4883, %f4884}, [operator_matrix+96];
	ld.const.v2.f32 	{%f4890, %f4891}, [operator_matrix+352];
	ld.const.v2.f32 	{%f4897, %f4898}, [operator_matrix+608];
	ld.const.v2.f32 	{%f4904, %f4905}, [operator_matrix+864];
	ld.const.v2.f32 	{%f4911, %f4912}, [operator_matrix+1120];
	ld.const.v2.f32 	{%f4918, %f4919}, [operator_matrix+1376];
	ld.const.v2.f32 	{%f4925, %f4926}, [operator_matrix+1632];
	ld.const.v2.f32 	{%f4932, %f4933}, [operator_matrix+1888];
	ld.const.v2.f32 	{%f4939, %f4940}, [operator_matrix+2144];
	ld.const.v2.f32 	{%f4946, %f4947}, [operator_matrix+2400];
	ld.const.v2.f32 	{%f4953, %f4954}, [operator_matrix+2656];
	ld.const.v2.f32 	{%f4960, %f4961}, [operator_matrix+2912];
	ld.const.v2.f32 	{%f4967, %f4968}, [operator_matrix+3168];
	ld.const.v2.f32 	{%f4974, %f4975}, [operator_matrix+3424];
	ld.const.v2.f32 	{%f4981, %f4982}, [operator_matrix+3680];
	ld.const.v2.f32 	{%f4988, %f4989}, [operator_matrix+3936];
	ld.const.v2.f32 	{%f4995, %f4996}, [operator_matrix+4192];
	ld.const.v2.f32 	{%f5002, %f5003}, [operator_matrix+4448];
	ld.const.v2.f32 	{%f5009, %f5010}, [operator_matrix+4704];
	ld.const.v2.f32 	{%f5016, %f5017}, [operator_matrix+4960];
	ld.const.v2.f32 	{%f5023, %f5024}, [operator_matrix+5216];
	ld.const.v2.f32 	{%f5030, %f5031}, [operator_matrix+5472];
	ld.const.v2.f32 	{%f5037, %f5038}, [operator_matrix+5728];
	ld.const.v2.f32 	{%f5044, %f5045}, [operator_matrix+5984];
	ld.const.v2.f32 	{%f5051, %f5052}, [operator_matrix+6240];
	ld.const.v2.f32 	{%f5058, %f5059}, [operator_matrix+6496];
	ld.const.v2.f32 	{%f5065, %f5066}, [operator_matrix+6752];
	ld.const.v2.f32 	{%f5072, %f5073}, [operator_matrix+7008];
	ld.const.v2.f32 	{%f5079, %f5080}, [operator_matrix+7264];
	ld.const.v2.f32 	{%f5086, %f5087}, [operator_matrix+7520];
	ld.const.v2.f32 	{%f5093, %f5094}, [operator_matrix+7776];
	ld.const.v2.f32 	{%f5100, %f5101}, [operator_matrix+8032];
	ld.const.v2.f32 	{%f5108, %f5109}, [operator_matrix+104];
	ld.const.v2.f32 	{%f5115, %f5116}, [operator_matrix+360];
	ld.const.v2.f32 	{%f5122, %f5123}, [operator_matrix+616];
	ld.const.v2.f32 	{%f5129, %f5130}, [operator_matrix+872];
	ld.const.v2.f32 	{%f5136, %f5137}, [operator_matrix+1128];
	ld.const.v2.f32 	{%f5143, %f5144}, [operator_matrix+1384];
	ld.const.v2.f32 	{%f5150, %f5151}, [operator_matrix+1640];
	ld.const.v2.f32 	{%f5157, %f5158}, [operator_matrix+1896];
	ld.const.v2.f32 	{%f5164, %f5165}, [operator_matrix+2152];
	ld.const.v2.f32 	{%f5171, %f5172}, [operator_matrix+2408];
	ld.const.v2.f32 	{%f5178, %f5179}, [operator_matrix+2664];
	ld.const.v2.f32 	{%f5185, %f5186}, [operator_matrix+2920];
	ld.const.v2.f32 	{%f5192, %f5193}, [operator_matrix+3176];
	ld.const.v2.f32 	{%f5199, %f5200}, [operator_matrix+3432];
	ld.const.v2.f32 	{%f5206, %f5207}, [operator_matrix+3688];
	ld.const.v2.f32 	{%f5213, %f5214}, [operator_matrix+3944];
	ld.const.v2.f32 	{%f5220, %f5221}, [operator_matrix+4200];
	ld.const.v2.f32 	{%f5227, %f5228}, [operator_matrix+4456];
	ld.const.v2.f32 	{%f5234, %f5235}, [operator_matrix+4712];
	ld.const.v2.f32 	{%f5241, %f5242}, [operator_matrix+4968];
	ld.const.v2.f32 	{%f5248, %f5249}, [operator_matrix+5224];
	ld.const.v2.f32 	{%f5255, %f5256}, [operator_matrix+5480];
	ld.const.v2.f32 	{%f5262, %f5263}, [operator_matrix+5736];
	ld.const.v2.f32 	{%f5269, %f5270}, [operator_matrix+5992];
	ld.const.v2.f32 	{%f5276, %f5277}, [operator_matrix+6248];
	ld.const.v2.f32 	{%f5283, %f5284}, [operator_matrix+6504];
	ld.const.v2.f32 	{%f5290, %f5291}, [operator_matrix+6760];
	ld.const.v2.f32 	{%f5297, %f5298}, [operator_matrix+7016];
	ld.const.v2.f32 	{%f5304, %f5305}, [operator_matrix+7272];
	ld.const.v2.f32 	{%f5311, %f5312}, [operator_matrix+7528];
	ld.const.v2.f32 	{%f5318, %f5319}, [operator_matrix+7784];
	ld.const.v2.f32 	{%f5325, %f5326}, [operator_matrix+8040];
	ld.const.v2.f32 	{%f5333, %f5334}, [operator_matrix+112];
	ld.const.v2.f32 	{%f5340, %f5341}, [operator_matrix+368];
	ld.const.v2.f32 	{%f5347, %f5348}, [operator_matrix+624];
	ld.const.v2.f32 	{%f5354, %f5355}, [operator_matrix+880];
	ld.const.v2.f32 	{%f5361, %f5362}, [operator_matrix+1136];
	ld.const.v2.f32 	{%f5368, %f5369}, [operator_matrix+1392];
	ld.const.v2.f32 	{%f5375, %f5376}, [operator_matrix+1648];
	ld.const.v2.f32 	{%f5382, %f5383}, [operator_matrix+1904];
	ld.const.v2.f32 	{%f5389, %f5390}, [operator_matrix+2160];
	ld.const.v2.f32 	{%f5396, %f5397}, [operator_matrix+2416];
	ld.const.v2.f32 	{%f5403, %f5404}, [operator_matrix+2672];
	ld.const.v2.f32 	{%f5410, %f5411}, [operator_matrix+2928];
	ld.const.v2.f32 	{%f5417, %f5418}, [operator_matrix+3184];
	ld.const.v2.f32 	{%f5424, %f5425}, [operator_matrix+3440];
	ld.const.v2.f32 	{%f5431, %f5432}, [operator_matrix+3696];
	ld.const.v2.f32 	{%f5438, %f5439}, [operator_matrix+3952];
	ld.const.v2.f32 	{%f5445, %f5446}, [operator_matrix+4208];
	ld.const.v2.f32 	{%f5452, %f5453}, [operator_matrix+4464];
	ld.const.v2.f32 	{%f5459, %f5460}, [operator_matrix+4720];
	ld.const.v2.f32 	{%f5466, %f5467}, [operator_matrix+4976];
	ld.const.v2.f32 	{%f5473, %f5474}, [operator_matrix+5232];
	ld.const.v2.f32 	{%f5480, %f5481}, [operator_matrix+5488];
	ld.const.v2.f32 	{%f5487, %f5488}, [operator_matrix+5744];
	ld.const.v2.f32 	{%f5494, %f5495}, [operator_matrix+6000];
	ld.const.v2.f32 	{%f5501, %f5502}, [operator_matrix+6256];
	ld.const.v2.f32 	{%f5508, %f5509}, [operator_matrix+6512];
	ld.const.v2.f32 	{%f5515, %f5516}, [operator_matrix+6768];
	ld.const.v2.f32 	{%f5522, %f5523}, [operator_matrix+7024];
	ld.const.v2.f32 	{%f5529, %f5530}, [operator_matrix+7280];
	ld.const.v2.f32 	{%f5536, %f5537}, [operator_matrix+7536];
	ld.const.v2.f32 	{%f5543, %f5544}, [operator_matrix+7792];
	ld.const.v2.f32 	{%f5550, %f5551}, [operator_matrix+8048];
	ld.const.v2.f32 	{%f5558, %f5559}, [operator_matrix+120];
	ld.const.v2.f32 	{%f5565, %f5566}, [operator_matrix+376];
	ld.const.v2.f32 	{%f5572, %f5573}, [operator_matrix+632];
	ld.const.v2.f32 	{%f5579, %f5580}, [operator_matrix+888];
	ld.const.v2.f32 	{%f5586, %f5587}, [operator_matrix+1144];
	ld.const.v2.f32 	{%f5593, %f5594}, [operator_matrix+1400];
	ld.const.v2.f32 	{%f5600, %f5601}, [operator_matrix+1656];
	ld.const.v2.f32 	{%f5607, %f5608}, [operator_matrix+1912];
	ld.const.v2.f32 	{%f5614, %f5615}, [operator_matrix+2168];
	ld.const.v2.f32 	{%f5621, %f5622}, [operator_matrix+2424];
	ld.const.v2.f32 	{%f5628, %f5629}, [operator_matrix+2680];
	ld.const.v2.f32 	{%f5635, %f5636}, [operator_matrix+2936];
	ld.const.v2.f32 	{%f5642, %f5643}, [operator_matrix+3192];
	ld.const.v2.f32 	{%f5649, %f5650}, [operator_matrix+3448];
	ld.const.v2.f32 	{%f5656, %f5657}, [operator_matrix+3704];
	ld.const.v2.f32 	{%f5663, %f5664}, [operator_matrix+3960];
	ld.const.v2.f32 	{%f5670, %f5671}, [operator_matrix+4216];
	ld.const.v2.f32 	{%f5677, %f5678}, [operator_matrix+4472];
	ld.const.v2.f32 	{%f5684, %f5685}, [operator_matrix+4728];
	ld.const.v2.f32 	{%f5691, %f5692}, [operator_matrix+4984];
	ld.const.v2.f32 	{%f5698, %f5699}, [operator_matrix+5240];
	ld.const.v2.f32 	{%f5705, %f5706}, [operator_matrix+5496];
	ld.const.v2.f32 	{%f5712, %f5713}, [operator_matrix+5752];
	ld.const.v2.f32 	{%f5719, %f5720}, [operator_matrix+6008];
	ld.const.v2.f32 	{%f5726, %f5727}, [operator_matrix+6264];
	ld.const.v2.f32 	{%f5733, %f5734}, [operator_matrix+6520];
	ld.const.v2.f32 	{%f5740, %f5741}, [operator_matrix+6776];
	ld.const.v2.f32 	{%f5747, %f5748}, [operator_matrix+7032];
	ld.const.v2.f32 	{%f5754, %f5755}, [operator_matrix+7288];
	ld.const.v2.f32 	{%f5761, %f5762}, [operator_matrix+7544];
	ld.const.v2.f32 	{%f5768, %f5769}, [operator_matrix+7800];
	ld.const.v2.f32 	{%f5775, %f5776}, [operator_matrix+8056];
	ld.const.v2.f32 	{%f5783, %f5784}, [operator_matrix+128];
	ld.const.v2.f32 	{%f5790, %f5791}, [operator_matrix+384];
	ld.const.v2.f32 	{%f5797, %f5798}, [operator_matrix+640];
	ld.const.v2.f32 	{%f5804, %f5805}, [operator_matrix+896];
	ld.const.v2.f32 	{%f5811, %f5812}, [operator_matrix+1152];
	ld.const.v2.f32 	{%f5818, %f5819}, [operator_matrix+1408];
	ld.const.v2.f32 	{%f5825, %f5826}, [operator_matrix+1664];
	ld.const.v2.f32 	{%f5832, %f5833}, [operator_matrix+1920];
	ld.const.v2.f32 	{%f5839, %f5840}, [operator_matrix+2176];
	ld.const.v2.f32 	{%f5846, %f5847}, [operator_matrix+2432];
	ld.const.v2.f32 	{%f5853, %f5854}, [operator_matrix+2688];
	ld.const.v2.f32 	{%f5860, %f5861}, [operator_matrix+2944];
	ld.const.v2.f32 	{%f5867, %f5868}, [operator_matrix+3200];
	ld.const.v2.f32 	{%f5874, %f5875}, [operator_matrix+3456];
	ld.const.v2.f32 	{%f5881, %f5882}, [operator_matrix+3712];
	ld.const.v2.f32 	{%f5888, %f5889}, [operator_matrix+3968];
	ld.const.v2.f32 	{%f5895, %f5896}, [operator_matrix+4224];
	ld.const.v2.f32 	{%f5902, %f5903}, [operator_matrix+4480];
	ld.const.v2.f32 	{%f5909, %f5910}, [operator_matrix+4736];
	ld.const.v2.f32 	{%f5916, %f5917}, [operator_matrix+4992];
	ld.const.v2.f32 	{%f5923, %f5924}, [operator_matrix+5248];
	ld.const.v2.f32 	{%f5930, %f5931}, [operator_matrix+5504];
	ld.const.v2.f32 	{%f5937, %f5938}, [operator_matrix+5760];
	ld.const.v2.f32 	{%f5944, %f5945}, [operator_matrix+6016];
	ld.const.v2.f32 	{%f5951, %f5952}, [operator_matrix+6272];
	ld.const.v2.f32 	{%f5958, %f5959}, [operator_matrix+6528];
	ld.const.v2.f32 	{%f5965, %f5966}, [operator_matrix+6784];
	ld.const.v2.f32 	{%f5972, %f5973}, [operator_matrix+7040];
	ld.const.v2.f32 	{%f5979, %f5980}, [operator_matrix+7296];
	ld.const.v2.f32 	{%f5986, %f5987}, [operator_matrix+7552];
	ld.const.v2.f32 	{%f5993, %f5994}, [operator_matrix+7808];
	ld.const.v2.f32 	{%f6000, %f6001}, [operator_matrix+8064];
	ld.const.v2.f32 	{%f6008, %f6009}, [operator_matrix+136];
	ld.const.v2.f32 	{%f6015, %f6016}, [operator_matrix+392];
	ld.const.v2.f32 	{%f6022, %f6023}, [operator_matrix+648];
	ld.const.v2.f32 	{%f6029, %f6030}, [operator_matrix+904];
	ld.const.v2.f32 	{%f6036, %f6037}, [operator_matrix+1160];
	ld.const.v2.f32 	{%f6043, %f6044}, [operator_matrix+1416];
	ld.const.v2.f32 	{%f6050, %f6051}, [operator_matrix+1672];
	ld.const.v2.f32 	{%f6057, %f6058}, [operator_matrix+1928];
	ld.const.v2.f32 	{%f6064, %f6065}, [operator_matrix+2184];
	ld.const.v2.f32 	{%f6071, %f6072}, [operator_matrix+2440];
	ld.const.v2.f32 	{%f6078, %f6079}, [operator_matrix+2696];
	ld.const.v2.f32 	{%f6085, %f6086}, [operator_matrix+2952];
	ld.const.v2.f32 	{%f6092, %f6093}, [operator_matrix+3208];
	ld.const.v2.f32 	{%f6099, %f6100}, [operator_matrix+3464];
	ld.const.v2.f32 	{%f6106, %f6107}, [operator_matrix+3720];
	ld.const.v2.f32 	{%f6113, %f6114}, [operator_matrix+3976];
	ld.const.v2.f32 	{%f6120, %f6121}, [operator_matrix+4232];
	ld.const.v2.f32 	{%f6127, %f6128}, [operator_matrix+4488];
	ld.const.v2.f32 	{%f6134, %f6135}, [operator_matrix+4744];
	ld.const.v2.f32 	{%f6141, %f6142}, [operator_matrix+5000];
	ld.const.v2.f32 	{%f6148, %f6149}, [operator_matrix+5256];
	ld.const.v2.f32 	{%f6155, %f6156}, [operator_matrix+5512];
	ld.const.v2.f32 	{%f6162, %f6163}, [operator_matrix+5768];
	ld.const.v2.f32 	{%f6169, %f6170}, [operator_matrix+6024];
	ld.const.v2.f32 	{%f6176, %f6177}, [operator_matrix+6280];
	ld.const.v2.f32 	{%f6183, %f6184}, [operator_matrix+6536];
	ld.const.v2.f32 	{%f6190, %f6191}, [operator_matrix+6792];
	ld.const.v2.f32 	{%f6197, %f6198}, [operator_matrix+7048];
	ld.const.v2.f32 	{%f6204, %f6205}, [operator_matrix+7304];
	ld.const.v2.f32 	{%f6211, %f6212}, [operator_matrix+7560];
	ld.const.v2.f32 	{%f6218, %f6219}, [operator_matrix+7816];
	ld.const.v2.f32 	{%f6225, %f6226}, [operator_matrix+8072];
	ld.const.v2.f32 	{%f6233, %f6234}, [operator_matrix+144];
	ld.const.v2.f32 	{%f6240, %f6241}, [operator_matrix+400];
	ld.const.v2.f32 	{%f6247, %f6248}, [operator_matrix+656];
	ld.const.v2.f32 	{%f6254, %f6255}, [operator_matrix+912];
	ld.const.v2.f32 	{%f6261, %f6262}, [operator_matrix+1168];
	ld.const.v2.f32 	{%f6268, %f6269}, [operator_matrix+1424];
	ld.const.v2.f32 	{%f6275, %f6276}, [operator_matrix+1680];
	ld.const.v2.f32 	{%f6282, %f6283}, [operator_matrix+1936];
	ld.const.v2.f32 	{%f6289, %f6290}, [operator_matrix+2192];
	ld.const.v2.f32 	{%f6296, %f6297}, [operator_matrix+2448];
	ld.const.v2.f32 	{%f6303, %f6304}, [operator_matrix+2704];
	ld.const.v2.f32 	{%f6310, %f6311}, [operator_matrix+2960];
	ld.const.v2.f32 	{%f6317, %f6318}, [operator_matrix+3216];
	ld.const.v2.f32 	{%f6324, %f6325}, [operator_matrix+3472];
	ld.const.v2.f32 	{%f6331, %f6332}, [operator_matrix+3728];
	ld.const.v2.f32 	{%f6338, %f6339}, [operator_matrix+3984];
	ld.const.v2.f32 	{%f6345, %f6346}, [operator_matrix+4240];
	ld.const.v2.f32 	{%f6352, %f6353}, [operator_matrix+4496];
	ld.const.v2.f32 	{%f6359, %f6360}, [operator_matrix+4752];
	ld.const.v2.f32 	{%f6366, %f6367}, [operator_matrix+5008];
	ld.const.v2.f32 	{%f6373, %f6374}, [operator_matrix+5264];
	ld.const.v2.f32 	{%f6380, %f6381}, [operator_matrix+5520];
	ld.const.v2.f32 	{%f6387, %f6388}, [operator_matrix+5776];
	ld.const.v2.f32 	{%f6394, %f6395}, [operator_matrix+6032];
	ld.const.v2.f32 	{%f6401, %f6402}, [operator_matrix+6288];
	ld.const.v2.f32 	{%f6408, %f6409}, [operator_matrix+6544];
	ld.const.v2.f32 	{%f6415, %f6416}, [operator_matrix+6800];
	ld.const.v2.f32 	{%f6422, %f6423}, [operator_matrix+7056];
	ld.const.v2.f32 	{%f6429, %f6430}, [operator_matrix+7312];
	ld.const.v2.f32 	{%f6436, %f6437}, [operator_matrix+7568];
	ld.const.v2.f32 	{%f6443, %f6444}, [operator_matrix+7824];
	ld.const.v2.f32 	{%f6450, %f6451}, [operator_matrix+8080];
	ld.const.v2.f32 	{%f6458, %f6459}, [operator_matrix+152];
	ld.const.v2.f32 	{%f6465, %f6466}, [operator_matrix+408];
	ld.const.v2.f32 	{%f6472, %f6473}, [operator_matrix+664];
	ld.const.v2.f32 	{%f6479, %f6480}, [operator_matrix+920];
	ld.const.v2.f32 	{%f6486, %f6487}, [operator_matrix+1176];
	ld.const.v2.f32 	{%f6493, %f6494}, [operator_matrix+1432];
	ld.const.v2.f32 	{%f6500, %f6501}, [operator_matrix+1688];
	ld.const.v2.f32 	{%f6507, %f6508}, [operator_matrix+1944];
	ld.const.v2.f32 	{%f6514, %f6515}, [operator_matrix+2200];
	ld.const.v2.f32 	{%f6521, %f6522}, [operator_matrix+2456];
	ld.const.v2.f32 	{%f6528, %f6529}, [operator_matrix+2712];
	ld.const.v2.f32 	{%f6535, %f6536}, [operator_matrix+2968];
	ld.const.v2.f32 	{%f6542, %f6543}, [operator_matrix+3224];
	ld.const.v2.f32 	{%f6549, %f6550}, [operator_matrix+3480];
	ld.const.v2.f32 	{%f6556, %f6557}, [operator_matrix+3736];
	ld.const.v2.f32 	{%f6563, %f6564}, [operator_matrix+3992];
	ld.const.v2.f32 	{%f6570, %f6571}, [operator_matrix+4248];
	ld.const.v2.f32 	{%f6577, %f6578}, [operator_matrix+4504];
	ld.const.v2.f32 	{%f6584, %f6585}, [operator_matrix+4760];
	ld.const.v2.f32 	{%f6591, %f6592}, [operator_matrix+5016];
	ld.const.v2.f32 	{%f6598, %f6599}, [operator_matrix+5272];
	ld.const.v2.f32 	{%f6605, %f6606}, [operator_matrix+5528];
	ld.const.v2.f32 	{%f6612, %f6613}, [operator_matrix+5784];
	ld.const.v2.f32 	{%f6619, %f6620}, [operator_matrix+6040];
	ld.const.v2.f32 	{%f6626, %f6627}, [operator_matrix+6296];
	ld.const.v2.f32 	{%f6633, %f6634}, [operator_matrix+6552];
	ld.const.v2.f32 	{%f6640, %f6641}, [operator_matrix+6808];
	ld.const.v2.f32 	{%f6647, %f6648}, [operator_matrix+7064];
	ld.const.v2.f32 	{%f6654, %f6655}, [operator_matrix+7320];
	ld.const.v2.f32 	{%f6661, %f6662}, [operator_matrix+7576];
	ld.const.v2.f32 	{%f6668, %f6669}, [operator_matrix+7832];
	ld.const.v2.f32 	{%f6675, %f6676}, [operator_matrix+8088];
	ld.const.v2.f32 	{%f6683, %f6684}, [operator_matrix+160];
	ld.const.v2.f32 	{%f6690, %f6691}, [operator_matrix+416];
	ld.const.v2.f32 	{%f6697, %f6698}, [operator_matrix+672];
	ld.const.v2.f32 	{%f6704, %f6705}, [operator_matrix+928];
	ld.const.v2.f32 	{%f6711, %f6712}, [operator_matrix+1184];
	ld.const.v2.f32 	{%f6718, %f6719}, [operator_matrix+1440];
	ld.const.v2.f32 	{%f6725, %f6726}, [operator_matrix+1696];
	ld.const.v2.f32 	{%f6732, %f6733}, [operator_matrix+1952];
	ld.const.v2.f32 	{%f6739, %f6740}, [operator_matrix+2208];
	ld.const.v2.f32 	{%f6746, %f6747}, [operator_matrix+2464];
	ld.const.v2.f32 	{%f6753, %f6754}, [operator_matrix+2720];
	ld.const.v2.f32 	{%f6760, %f6761}, [operator_matrix+2976];
	ld.const.v2.f32 	{%f6767, %f6768}, [operator_matrix+3232];
	ld.const.v2.f32 	{%f6774, %f6775}, [operator_matrix+3488];
	ld.const.v2.f32 	{%f6781, %f6782}, [operator_matrix+3744];
	ld.const.v2.f32 	{%f6788, %f6789}, [operator_matrix+4000];
	ld.const.v2.f32 	{%f6795, %f6796}, [operator_matrix+4256];
	ld.const.v2.f32 	{%f6802, %f6803}, [operator_matrix+4512];
	ld.const.v2.f32 	{%f6809, %f6810}, [operator_matrix+4768];
	ld.const.v2.f32 	{%f6816, %f6817}, [operator_matrix+5024];
	ld.const.v2.f32 	{%f6823, %f6824}, [operator_matrix+5280];
	ld.const.v2.f32 	{%f6830, %f6831}, [operator_matrix+5536];
	ld.const.v2.f32 	{%f6837, %f6838}, [operator_matrix+5792];
	ld.const.v2.f32 	{%f6844, %f6845}, [operator_matrix+6048];
	ld.const.v2.f32 	{%f6851, %f6852}, [operator_matrix+6304];
	ld.const.v2.f32 	{%f6858, %f6859}, [operator_matrix+6560];
	ld.const.v2.f32 	{%f6865, %f6866}, [operator_matrix+6816];
	ld.const.v2.f32 	{%f6872, %f6873}, [operator_matrix+7072];
	ld.const.v2.f32 	{%f6879, %f6880}, [operator_matrix+7328];
	ld.const.v2.f32 	{%f6886, %f6887}, [operator_matrix+7584];
	ld.const.v2.f32 	{%f6893, %f6894}, [operator_matrix+7840];
	ld.const.v2.f32 	{%f6900, %f6901}, [operator_matrix+8096];
	ld.const.v2.f32 	{%f6908, %f6909}, [operator_matrix+168];
	ld.const.v2.f32 	{%f6915, %f6916}, [operator_matrix+424];
	ld.const.v2.f32 	{%f6922, %f6923}, [operator_matrix+680];
	ld.const.v2.f32 	{%f6929, %f6930}, [operator_matrix+936];
	ld.const.v2.f32 	{%f6936, %f6937}, [operator_matrix+1192];
	ld.const.v2.f32 	{%f6943, %f6944}, [operator_matrix+1448];
	ld.const.v2.f32 	{%f6950, %f6951}, [operator_matrix+1704];
	ld.const.v2.f32 	{%f6957, %f6958}, [operator_matrix+1960];
	ld.const.v2.f32 	{%f6964, %f6965}, [operator_matrix+2216];
	ld.const.v2.f32 	{%f6971, %f6972}, [operator_matrix+2472];
	ld.const.v2.f32 	{%f6978, %f6979}, [operator_matrix+2728];
	ld.const.v2.f32 	{%f6985, %f6986}, [operator_matrix+2984];
	ld.const.v2.f32 	{%f6992, %f6993}, [operator_matrix+3240];
	ld.const.v2.f32 	{%f6999, %f7000}, [operator_matrix+3496];
	ld.const.v2.f32 	{%f7006, %f7007}, [operator_matrix+3752];
	ld.const.v2.f32 	{%f7013, %f7014}, [operator_matrix+4008];
	ld.const.v2.f32 	{%f7020, %f7021}, [operator_matrix+4264];
	ld.const.v2.f32 	{%f7027, %f7028}, [operator_matrix+4520];
	ld.const.v2.f32 	{%f7034, %f7035}, [operator_matrix+4776];
	ld.const.v2.f32 	{%f7041, %f7042}, [operator_matrix+5032];
	ld.const.v2.f32 	{%f7048, %f7049}, [operator_matrix+5288];
	ld.const.v2.f32 	{%f7055, %f7056}, [operator_matrix+5544];
	ld.const.v2.f32 	{%f7062, %f7063}, [operator_matrix+5800];
	ld.const.v2.f32 	{%f7069, %f7070}, [operator_matrix+6056];
	ld.const.v2.f32 	{%f7076, %f7077}, [operator_matrix+6312];
	ld.const.v2.f32 	{%f7083, %f7084}, [operator_matrix+6568];
	ld.const.v2.f32 	{%f7090, %f7091}, [operator_matrix+6824];
	ld.const.v2.f32 	{%f7097, %f7098}, [operator_matrix+7080];
	ld.const.v2.f32 	{%f7104, %f7105}, [operator_matrix+7336];
	ld.const.v2.f32 	{%f7111, %f7112}, [operator_matrix+7592];
	ld.const.v2.f32 	{%f7118, %f7119}, [operator_matrix+7848];
	ld.const.v2.f32 	{%f7125, %f7126}, [operator_matrix+8104];
	ld.const.v2.f32 	{%f7133, %f7134}, [operator_matrix+176];
	ld.const.v2.f32 	{%f7140, %f7141}, [operator_matrix+432];
	ld.const.v2.f32 	{%f7147, %f7148}, [operator_matrix+688];
	ld.const.v2.f32 	{%f7154, %f7155}, [operator_matrix+944];
	ld.const.v2.f32 	{%f7161, %f7162}, [operator_matrix+1200];
	ld.const.v2.f32 	{%f7168, %f7169}, [operator_matrix+1456];
	ld.const.v2.f32 	{%f7175, %f7176}, [operator_matrix+1712];
	ld.const.v2.f32 	{%f7182, %f7183}, [operator_matrix+1968];
	ld.const.v2.f32 	{%f7189, %f7190}, [operator_matrix+2224];
	ld.const.v2.f32 	{%f7196, %f7197}, [operator_matrix+2480];
	ld.const.v2.f32 	{%f7203, %f7204}, [operator_matrix+2736];
	ld.const.v2.f32 	{%f7210, %f7211}, [operator_matrix+2992];
	ld.const.v2.f32 	{%f7217, %f7218}, [operator_matrix+3248];
	ld.const.v2.f32 	{%f7224, %f7225}, [operator_matrix+3504];
	ld.const.v2.f32 	{%f7231, %f7232}, [operator_matrix+3760];
	ld.const.v2.f32 	{%f7238, %f7239}, [operator_matrix+4016];
	ld.const.v2.f32 	{%f7245, %f7246}, [operator_matrix+4272];
	ld.const.v2.f32 	{%f7252, %f7253}, [operator_matrix+4528];
	ld.const.v2.f32 	{%f7259, %f7260}, [operator_matrix+4784];
	ld.const.v2.f32 	{%f7266, %f7267}, [operator_matrix+5040];
	ld.const.v2.f32 	{%f7273, %f7274}, [operator_matrix+5296];
	ld.const.v2.f32 	{%f7280, %f7281}, [operator_matrix+5552];
	ld.const.v2.f32 	{%f7287, %f7288}, [operator_matrix+5808];
	ld.const.v2.f32 	{%f7294, %f7295}, [operator_matrix+6064];
	ld.const.v2.f32 	{%f7301, %f7302}, [operator_matrix+6320];
	ld.const.v2.f32 	{%f7308, %f7309}, [operator_matrix+6576];
	ld.const.v2.f32 	{%f7315, %f7316}, [operator_matrix+6832];
	ld.const.v2.f32 	{%f7322, %f7323}, [operator_matrix+7088];
	ld.const.v2.f32 	{%f7329, %f7330}, [operator_matrix+7344];
	ld.const.v2.f32 	{%f7336, %f7337}, [operator_matrix+7600];
	ld.const.v2.f32 	{%f7343, %f7344}, [operator_matrix+7856];
	ld.const.v2.f32 	{%f7350, %f7351}, [operator_matrix+8112];
	ld.const.v2.f32 	{%f7358, %f7359}, [operator_matrix+184];
	ld.const.v2.f32 	{%f7365, %f7366}, [operator_matrix+440];
	ld.const.v2.f32 	{%f7372, %f7373}, [operator_matrix+696];
	ld.const.v2.f32 	{%f7379, %f7380}, [operator_matrix+952];
	ld.const.v2.f32 	{%f7386, %f7387}, [operator_matrix+1208];
	ld.const.v2.f32 	{%f7393, %f7394}, [operator_matrix+1464];
	ld.const.v2.f32 	{%f7400, %f7401}, [operator_matrix+1720];
	ld.const.v2.f32 	{%f7407, %f7408}, [operator_matrix+1976];
	ld.const.v2.f32 	{%f7414, %f7415}, [operator_matrix+2232];
	ld.const.v2.f32 	{%f7421, %f7422}, [operator_matrix+2488];
	ld.const.v2.f32 	{%f7428, %f7429}, [operator_matrix+2744];
	ld.const.v2.f32 	{%f7435, %f7436}, [operator_matrix+3000];
	ld.const.v2.f32 	{%f7442, %f7443}, [operator_matrix+3256];
	ld.const.v2.f32 	{%f7449, %f7450}, [operator_matrix+3512];
	ld.const.v2.f32 	{%f7456, %f7457}, [operator_matrix+3768];
	ld.const.v2.f32 	{%f7463, %f7464}, [operator_matrix+4024];
	ld.const.v2.f32 	{%f7470, %f7471}, [operator_matrix+4280];
	ld.const.v2.f32 	{%f7477, %f7478}, [operator_matrix+4536];
	ld.const.v2.f32 	{%f7484, %f7485}, [operator_matrix+4792];
	ld.const.v2.f32 	{%f7491, %f7492}, [operator_matrix+5048];
	ld.const.v2.f32 	{%f7498, %f7499}, [operator_matrix+5304];
	ld.const.v2.f32 	{%f7505, %f7506}, [operator_matrix+5560];
	ld.const.v2.f32 	{%f7512, %f7513}, [operator_matrix+5816];
	ld.const.v2.f32 	{%f7519, %f7520}, [operator_matrix+6072];
	ld.const.v2.f32 	{%f7526, %f7527}, [operator_matrix+6328];
	ld.const.v2.f32 	{%f7533, %f7534}, [operator_matrix+6584];
	ld.const.v2.f32 	{%f7540, %f7541}, [operator_matrix+6840];
	ld.const.v2.f32 	{%f7547, %f7548}, [operator_matrix+7096];
	ld.const.v2.f32 	{%f7554, %f7555}, [operator_matrix+7352];
	ld.const.v2.f32 	{%f7561, %f7562}, [operator_matrix+7608];
	ld.const.v2.f32 	{%f7568, %f7569}, [operator_matrix+7864];
	ld.const.v2.f32 	{%f7575, %f7576}, [operator_matrix+8120];
	ld.const.v2.f32 	{%f7583, %f7584}, [operator_matrix+192];
	ld.const.v2.f32 	{%f7590, %f7591}, [operator_matrix+448];
	ld.const.v2.f32 	{%f7597, %f7598}, [operator_matrix+704];
	ld.const.v2.f32 	{%f7604, %f7605}, [operator_matrix+960];
	ld.const.v2.f32 	{%f7611, %f7612}, [operator_matrix+1216];
	ld.const.v2.f32 	{%f7618, %f7619}, [operator_matrix+1472];
	ld.const.v2.f32 	{%f7625, %f7626}, [operator_matrix+1728];
	ld.const.v2.f32 	{%f7632, %f7633}, [operator_matrix+1984];
	ld.const.v2.f32 	{%f7639, %f7640}, [operator_matrix+2240];
	ld.const.v2.f32 	{%f7646, %f7647}, [operator_matrix+2496];
	ld.const.v2.f32 	{%f7653, %f7654}, [operator_matrix+2752];
	ld.const.v2.f32 	{%f7660, %f7661}, [operator_matrix+3008];
	ld.const.v2.f32 	{%f7667, %f7668}, [operator_matrix+3264];
	ld.const.v2.f32 	{%f7674, %f7675}, [operator_matrix+3520];
	ld.const.v2.f32 	{%f7681, %f7682}, [operator_matrix+3776];
	ld.const.v2.f32 	{%f7688, %f7689}, [operator_matrix+4032];
	ld.const.v2.f32 	{%f7695, %f7696}, [operator_matrix+4288];
	ld.const.v2.f32 	{%f7702, %f7703}, [operator_matrix+4544];
	ld.const.v2.f32 	{%f7709, %f7710}, [operator_matrix+4800];
	ld.const.v2.f32 	{%f7716, %f7717}, [operator_matrix+5056];
	ld.const.v2.f32 	{%f7723, %f7724}, [operator_matrix+5312];
	ld.const.v2.f32 	{%f7730, %f7731}, [operator_matrix+5568];
	ld.const.v2.f32 	{%f7737, %f7738}, [operator_matrix+5824];
	ld.const.v2.f32 	{%f7744, %f7745}, [operator_matrix+6080];
	ld.const.v2.f32 	{%f7751, %f7752}, [operator_matrix+6336];
	ld.const.v2.f32 	{%f7758, %f7759}, [operator_matrix+6592];
	ld.const.v2.f32 	{%f7765, %f7766}, [operator_matrix+6848];
	ld.const.v2.f32 	{%f7772, %f7773}, [operator_matrix+7104];
	ld.const.v2.f32 	{%f7779, %f7780}, [operator_matrix+7360];
	ld.const.v2.f32 	{%f7786, %f7787}, [operator_matrix+7616];
	ld.const.v2.f32 	{%f7793, %f7794}, [operator_matrix+7872];
	ld.const.v2.f32 	{%f7800, %f7801}, [operator_matrix+8128];
	ld.const.v2.f32 	{%f7808, %f7809}, [operator_matrix+200];
	ld.const.v2.f32 	{%f7815, %f7816}, [operator_matrix+456];
	ld.const.v2.f32 	{%f7822, %f7823}, [operator_matrix+712];
	ld.const.v2.f32 	{%f7829, %f7830}, [operator_matrix+968];
	ld.const.v2.f32 	{%f7836, %f7837}, [operator_matrix+1224];
	ld.const.v2.f32 	{%f7843, %f7844}, [operator_matrix+1480];
	ld.const.v2.f32 	{%f7850, %f7851}, [operator_matrix+1736];
	ld.const.v2.f32 	{%f7857, %f7858}, [operator_matrix+1992];
	ld.const.v2.f32 	{%f7864, %f7865}, [operator_matrix+2248];
	ld.const.v2.f32 	{%f7871, %f7872}, [operator_matrix+2504];
	ld.const.v2.f32 	{%f7878, %f7879}, [operator_matrix+2760];
	ld.const.v2.f32 	{%f7885, %f7886}, [operator_matrix+3016];
	ld.const.v2.f32 	{%f7892, %f7893}, [operator_matrix+3272];
	ld.const.v2.f32 	{%f7899, %f7900}, [operator_matrix+3528];
	ld.const.v2.f32 	{%f7906, %f7907}, [operator_matrix+3784];
	ld.const.v2.f32 	{%f7913, %f7914}, [operator_matrix+4040];
	ld.const.v2.f32 	{%f7920, %f7921}, [operator_matrix+4296];
	ld.const.v2.f32 	{%f7927, %f7928}, [operator_matrix+4552];
	ld.const.v2.f32 	{%f7934, %f7935}, [operator_matrix+4808];
	ld.const.v2.f32 	{%f7941, %f7942}, [operator_matrix+5064];
	ld.const.v2.f32 	{%f7948, %f7949}, [operator_matrix+5320];
	ld.const.v2.f32 	{%f7955, %f7956}, [operator_matrix+5576];
	ld.const.v2.f32 	{%f7962, %f7963}, [operator_matrix+5832];
	ld.const.v2.f32 	{%f7969, %f7970}, [operator_matrix+6088];
	ld.const.v2.f32 	{%f7976, %f7977}, [operator_matrix+6344];
	ld.const.v2.f32 	{%f7983, %f7984}, [operator_matrix+6600];
	ld.const.v2.f32 	{%f7990, %f7991}, [operator_matrix+6856];
	ld.const.v2.f32 	{%f7997, %f7998}, [operator_matrix+7112];
	ld.const.v2.f32 	{%f8004, %f8005}, [operator_matrix+7368];
	ld.const.v2.f32 	{%f8011, %f8012}, [operator_matrix+7624];
	ld.const.v2.f32 	{%f8018, %f8019}, [operator_matrix+7880];
	ld.const.v2.f32 	{%f8025, %f8026}, [operator_matrix+8136];
	ld.const.v2.f32 	{%f8033, %f8034}, [operator_matrix+208];
	ld.const.v2.f32 	{%f8040, %f8041}, [operator_matrix+464];
	ld.const.v2.f32 	{%f8047, %f8048}, [operator_matrix+720];
	ld.const.v2.f32 	{%f8054, %f8055}, [operator_matrix+976];
	ld.const.v2.f32 	{%f8061, %f8062}, [operator_matrix+1232];
	ld.const.v2.f32 	{%f8068, %f8069}, [operator_matrix+1488];
	ld.const.v2.f32 	{%f8075, %f8076}, [operator_matrix+1744];
	ld.const.v2.f32 	{%f8082, %f8083}, [operator_matrix+2000];
	ld.const.v2.f32 	{%f8089, %f8090}, [operator_matrix+2256];
	ld.const.v2.f32 	{%f8096, %f8097}, [operator_matrix+2512];
	ld.const.v2.f32 	{%f8103, %f8104}, [operator_matrix+2768];
	ld.const.v2.f32 	{%f8110, %f8111}, [operator_matrix+3024];
	ld.const.v2.f32 	{%f8117, %f8118}, [operator_matrix+3280];
	ld.const.v2.f32 	{%f8124, %f8125}, [operator_matrix+3536];
	ld.const.v2.f32 	{%f8131, %f8132}, [operator_matrix+3792];
	ld.const.v2.f32 	{%f8138, %f8139}, [operator_matrix+4048];
	ld.const.v2.f32 	{%f8145, %f8146}, [operator_matrix+4304];
	ld.const.v2.f32 	{%f8152, %f8153}, [operator_matrix+4560];
	ld.const.v2.f32 	{%f8159, %f8160}, [operator_matrix+4816];
	ld.const.v2.f32 	{%f8166, %f8167}, [operator_matrix+5072];
	ld.const.v2.f32 	{%f8173, %f8174}, [operator_matrix+5328];
	ld.const.v2.f32 	{%f8180, %f8181}, [operator_matrix+5584];
	ld.const.v2.f32 	{%f8187, %f8188}, [operator_matrix+5840];
	ld.const.v2.f32 	{%f8194, %f8195}, [operator_matrix+6096];
	ld.const.v2.f32 	{%f8201, %f8202}, [operator_matrix+6352];
	ld.const.v2.f32 	{%f8208, %f8209}, [operator_matrix+6608];
	ld.const.v2.f32 	{%f8215, %f8216}, [operator_matrix+6864];
	ld.const.v2.f32 	{%f8222, %f8223}, [operator_matrix+7120];
	ld.const.v2.f32 	{%f8229, %f8230}, [operator_matrix+7376];
	ld.const.v2.f32 	{%f8236, %f8237}, [operator_matrix+7632];
	ld.const.v2.f32 	{%f8243, %f8244}, [operator_matrix+7888];
	ld.const.v2.f32 	{%f8250, %f8251}, [operator_matrix+8144];
	ld.const.v2.f32 	{%f8258, %f8259}, [operator_matrix+216];
	ld.const.v2.f32 	{%f8265, %f8266}, [operator_matrix+472];
	ld.const.v2.f32 	{%f8272, %f8273}, [operator_matrix+728];
	ld.const.v2.f32 	{%f8279, %f8280}, [operator_matrix+984];
	ld.const.v2.f32 	{%f8286, %f8287}, [operator_matrix+1240];
	ld.const.v2.f32 	{%f8293, %f8294}, [operator_matrix+1496];
	ld.const.v2.f32 	{%f8300, %f8301}, [operator_matrix+1752];
	ld.const.v2.f32 	{%f8307, %f8308}, [operator_matrix+2008];
	ld.const.v2.f32 	{%f8314, %f8315}, [operator_matrix+2264];
	ld.const.v2.f32 	{%f8321, %f8322}, [operator_matrix+2520];
	ld.const.v2.f32 	{%f8328, %f8329}, [operator_matrix+2776];
	ld.const.v2.f32 	{%f8335, %f8336}, [operator_matrix+3032];
	ld.const.v2.f32 	{%f8342, %f8343}, [operator_matrix+3288];
	ld.const.v2.f32 	{%f8349, %f8350}, [operator_matrix+3544];
	ld.const.v2.f32 	{%f8356, %f8357}, [operator_matrix+3800];
	ld.const.v2.f32 	{%f8363, %f8364}, [operator_matrix+4056];
	ld.const.v2.f32 	{%f8370, %f8371}, [operator_matrix+4312];
	ld.const.v2.f32 	{%f8377, %f8378}, [operator_matrix+4568];
	ld.const.v2.f32 	{%f8384, %f8385}, [operator_matrix+4824];
	ld.const.v2.f32 	{%f8391, %f8392}, [operator_matrix+5080];
	ld.const.v2.f32 	{%f8398, %f8399}, [operator_matrix+5336];
	ld.const.v2.f32 	{%f8405, %f8406}, [operator_matrix+5592];
	ld.const.v2.f32 	{%f8412, %f8413}, [operator_matrix+5848];
	ld.const.v2.f32 	{%f8419, %f8420}, [operator_matrix+6104];
	ld.const.v2.f32 	{%f8426, %f8427}, [operator_matrix+6360];
	ld.const.v2.f32 	{%f8433, %f8434}, [operator_matrix+6616];
	ld.const.v2.f32 	{%f8440, %f8441}, [operator_matrix+6872];
	ld.const.v2.f32 	{%f8447, %f8448}, [operator_matrix+7128];
	ld.const.v2.f32 	{%f8454, %f8455}, [operator_matrix+7384];
	ld.const.v2.f32 	{%f8461, %f8462}, [operator_matrix+7640];
	ld.const.v2.f32 	{%f8468, %f8469}, [operator_matrix+7896];
	ld.const.v2.f32 	{%f8475, %f8476}, [operator_matrix+8152];
	ld.const.v2.f32 	{%f8483, %f8484}, [operator_matrix+224];
	ld.const.v2.f32 	{%f8490, %f8491}, [operator_matrix+480];
	ld.const.v2.f32 	{%f8497, %f8498}, [operator_matrix+736];
	ld.const.v2.f32 	{%f8504, %f8505}, [operator_matrix+992];
	ld.const.v2.f32 	{%f8511, %f8512}, [operator_matrix+1248];
	ld.const.v2.f32 	{%f8518, %f8519}, [operator_matrix+1504];
	ld.const.v2.f32 	{%f8525, %f8526}, [operator_matrix+1760];
	ld.const.v2.f32 	{%f8532, %f8533}, [operator_matrix+2016];
	ld.const.v2.f32 	{%f8539, %f8540}, [operator_matrix+2272];
	ld.const.v2.f32 	{%f8546, %f8547}, [operator_matrix+2528];
	ld.const.v2.f32 	{%f8553, %f8554}, [operator_matrix+2784];
	ld.const.v2.f32 	{%f8560, %f8561}, [operator_matrix+3040];
	ld.const.v2.f32 	{%f8567, %f8568}, [operator_matrix+3296];
	ld.const.v2.f32 	{%f8574, %f8575}, [operator_matrix+3552];
	ld.const.v2.f32 	{%f8581, %f8582}, [operator_matrix+3808];
	ld.const.v2.f32 	{%f8588, %f8589}, [operator_matrix+4064];
	ld.const.v2.f32 	{%f8595, %f8596}, [operator_matrix+4320];
	ld.const.v2.f32 	{%f8602, %f8603}, [operator_matrix+4576];
	ld.const.v2.f32 	{%f8609, %f8610}, [operator_matrix+4832];
	ld.const.v2.f32 	{%f8616, %f8617}, [operator_matrix+5088];
	ld.const.v2.f32 	{%f8623, %f8624}, [operator_matrix+5344];
	ld.const.v2.f32 	{%f8630, %f8631}, [operator_matrix+5600];
	ld.const.v2.f32 	{%f8637, %f8638}, [operator_matrix+5856];
	ld.const.v2.f32 	{%f8644, %f8645}, [operator_matrix+6112];
	ld.const.v2.f32 	{%f8651, %f8652}, [operator_matrix+6368];
	ld.const.v2.f32 	{%f8658, %f8659}, [operator_matrix+6624];
	ld.const.v2.f32 	{%f8665, %f8666}, [operator_matrix+6880];
	ld.const.v2.f32 	{%f8672, %f8673}, [operator_matrix+7136];
	ld.const.v2.f32 	{%f8679, %f8680}, [operator_matrix+7392];
	ld.const.v2.f32 	{%f8686, %f8687}, [operator_matrix+7648];
	ld.const.v2.f32 	{%f8693, %f8694}, [operator_matrix+7904];
	ld.const.v2.f32 	{%f8700, %f8701}, [operator_matrix+8160];
	ld.const.v2.f32 	{%f8708, %f8709}, [operator_matrix+232];
	ld.const.v2.f32 	{%f8715, %f8716}, [operator_matrix+488];
	ld.const.v2.f32 	{%f8722, %f8723}, [operator_matrix+744];
	ld.const.v2.f32 	{%f8729, %f8730}, [operator_matrix+1000];
	ld.const.v2.f32 	{%f8736, %f8737}, [operator_matrix+1256];
	ld.const.v2.f32 	{%f8743, %f8744}, [operator_matrix+1512];
	ld.const.v2.f32 	{%f8750, %f8751}, [operator_matrix+1768];
	ld.const.v2.f32 	{%f8757, %f8758}, [operator_matrix+2024];
	ld.const.v2.f32 	{%f8764, %f8765}, [operator_matrix+2280];
	ld.const.v2.f32 	{%f8771, %f8772}, [operator_matrix+2536];
	ld.const.v2.f32 	{%f8778, %f8779}, [operator_matrix+2792];
	ld.const.v2.f32 	{%f8785, %f8786}, [operator_matrix+3048];
	ld.const.v2.f32 	{%f8792, %f8793}, [operator_matrix+3304];
	ld.const.v2.f32 	{%f8799, %f8800}, [operator_matrix+3560];
	ld.const.v2.f32 	{%f8806, %f8807}, [operator_matrix+3816];
	ld.const.v2.f32 	{%f8813, %f8814}, [operator_matrix+4072];
	ld.const.v2.f32 	{%f8820, %f8821}, [operator_matrix+4328];
	ld.const.v2.f32 	{%f8827, %f8828}, [operator_matrix+4584];
	ld.const.v2.f32 	{%f8834, %f8835}, [operator_matrix+4840];
	ld.const.v2.f32 	{%f8841, %f8842}, [operator_matrix+5096];
	ld.const.v2.f32 	{%f8848, %f8849}, [operator_matrix+5352];
	ld.const.v2.f32 	{%f8855, %f8856}, [operator_matrix+5608];
	ld.const.v2.f32 	{%f8862, %f8863}, [operator_matrix+5864];
	ld.const.v2.f32 	{%f8869, %f8870}, [operator_matrix+6120];
	ld.const.v2.f32 	{%f8876, %f8877}, [operator_matrix+6376];
	ld.const.v2.f32 	{%f8883, %f8884}, [operator_matrix+6632];
	ld.const.v2.f32 	{%f8890, %f8891}, [operator_matrix+6888];
	ld.const.v2.f32 	{%f8897, %f8898}, [operator_matrix+7144];
	ld.const.v2.f32 	{%f8904, %f8905}, [operator_matrix+7400];
	ld.const.v2.f32 	{%f8911, %f8912}, [operator_matrix+7656];
	ld.const.v2.f32 	{%f8918, %f8919}, [operator_matrix+7912];
	ld.const.v2.f32 	{%f8925, %f8926}, [operator_matrix+8168];
	ld.const.v2.f32 	{%f8933, %f8934}, [operator_matrix+240];
	ld.const.v2.f32 	{%f8940, %f8941}, [operator_matrix+496];
	ld.const.v2.f32 	{%f8947, %f8948}, [operator_matrix+752];
	ld.const.v2.f32 	{%f8954, %f8955}, [operator_matrix+1008];
	ld.const.v2.f32 	{%f8961, %f8962}, [operator_matrix+1264];
	ld.const.v2.f32 	{%f8968, %f8969}, [operator_matrix+1520];
	ld.const.v2.f32 	{%f8975, %f8976}, [operator_matrix+1776];
	ld.const.v2.f32 	{%f8982, %f8983}, [operator_matrix+2032];
	ld.const.v2.f32 	{%f8989, %f8990}, [operator_matrix+2288];
	ld.const.v2.f32 	{%f8996, %f8997}, [operator_matrix+2544];
	ld.const.v2.f32 	{%f9003, %f9004}, [operator_matrix+2800];
	ld.const.v2.f32 	{%f9010, %f9011}, [operator_matrix+3056];
	ld.const.v2.f32 	{%f9017, %f9018}, [operator_matrix+3312];
	ld.const.v2.f32 	{%f9024, %f9025}, [operator_matrix+3568];
	ld.const.v2.f32 	{%f9031, %f9032}, [operator_matrix+3824];
	ld.const.v2.f32 	{%f9038, %f9039}, [operator_matrix+4080];
	ld.const.v2.f32 	{%f9045, %f9046}, [operator_matrix+4336];
	ld.const.v2.f32 	{%f9052, %f9053}, [operator_matrix+4592];
	ld.const.v2.f32 	{%f9059, %f9060}, [operator_matrix+4848];
	ld.const.v2.f32 	{%f9066, %f9067}, [operator_matrix+5104];
	ld.const.v2.f32 	{%f9073, %f9074}, [operator_matrix+5360];
	ld.const.v2.f32 	{%f9080, %f9081}, [operator_matrix+5616];
	ld.const.v2.f32 	{%f9087, %f9088}, [operator_matrix+5872];
	ld.const.v2.f32 	{%f9094, %f9095}, [operator_matrix+6128];
	ld.const.v2.f32 	{%f9101, %f9102}, [operator_matrix+6384];
	ld.const.v2.f32 	{%f9108, %f9109}, [operator_matrix+6640];
	ld.const.v2.f32 	{%f9115, %f9116}, [operator_matrix+6896];
	ld.const.v2.f32 	{%f9122, %f9123}, [operator_matrix+7152];
	ld.const.v2.f32 	{%f9129, %f9130}, [operator_matrix+7408];
	ld.const.v2.f32 	{%f9136, %f9137}, [operator_matrix+7664];
	ld.const.v2.f32 	{%f9143, %f9144}, [operator_matrix+7920];
	ld.const.v2.f32 	{%f9150, %f9151}, [operator_matrix+8176];
	ld.const.v2.f32 	{%f9157, %f9158}, [operator_matrix+248];
	ld.const.v2.f32 	{%f9164, %f9165}, [operator_matrix+504];
	ld.const.v2.f32 	{%f9171, %f9172}, [operator_matrix+760];
	ld.const.v2.f32 	{%f9178, %f9179}, [operator_matrix+1016];
	ld.const.v2.f32 	{%f9185, %f9186}, [operator_matrix+1272];
	ld.const.v2.f32 	{%f9192, %f9193}, [operator_matrix+1528];
	ld.const.v2.f32 	{%f9199, %f9200}, [operator_matrix+1784];
	ld.const.v2.f32 	{%f9206, %f9207}, [operator_matrix+2040];
	ld.const.v2.f32 	{%f9213, %f9214}, [operator_matrix+2296];
	ld.const.v2.f32 	{%f9220, %f9221}, [operator_matrix+2552];
	ld.const.v2.f32 	{%f9227, %f9228}, [operator_matrix+2808];
	ld.const.v2.f32 	{%f9234, %f9235}, [operator_matrix+3064];
	ld.const.v2.f32 	{%f9241, %f9242}, [operator_matrix+3320];
	ld.const.v2.f32 	{%f9248, %f9249}, [operator_matrix+3576];
	ld.const.v2.f32 	{%f9255, %f9256}, [operator_matrix+3832];
	ld.const.v2.f32 	{%f9262, %f9263}, [operator_matrix+4088];
	ld.const.v2.f32 	{%f9269, %f9270}, [operator_matrix+4344];
	ld.const.v2.f32 	{%f9276, %f9277}, [operator_matrix+4600];
	ld.const.v2.f32 	{%f9283, %f9284}, [operator_matrix+4856];
	ld.const.v2.f32 	{%f9290, %f9291}, [operator_matrix+5112];
	ld.const.v2.f32 	{%f9297, %f9298}, [operator_matrix+5368];
	ld.const.v2.f32 	{%f9304, %f9305}, [operator_matrix+5624];
	ld.const.v2.f32 	{%f9311, %f9312}, [operator_matrix+5880];
	ld.const.v2.f32 	{%f9318, %f9319}, [operator_matrix+6136];
	ld.const.v2.f32 	{%f9325, %f9326}, [operator_matrix+6392];
	ld.const.v2.f32 	{%f9332, %f9333}, [operator_matrix+6648];
	ld.const.v2.f32 	{%f9339, %f9340}, [operator_matrix+6904];
	ld.const.v2.f32 	{%f9346, %f9347}, [operator_matrix+7160];
	ld.const.v2.f32 	{%f9353, %f9354}, [operator_matrix+7416];
	ld.const.v2.f32 	{%f9360, %f9361}, [operator_matrix+7672];
	ld.const.v2.f32 	{%f9367, %f9368}, [operator_matrix+7928];
	ld.const.v2.f32 	{%f9374, %f9375}, [operator_matrix+8184];
$L__BB0_2:
	ld.param.u32 	%r173, [_Z17five_qubit_kernelP6float2iiiiiii_param_6];
	ld.param.u32 	%r171, [_Z17five_qubit_kernelP6float2iiiiiii_param_5];
	ld.param.u32 	%r169, [_Z17five_qubit_kernelP6float2iiiiiii_param_4];
	ld.param.u32 	%r167, [_Z17five_qubit_kernelP6float2iiiiiii_param_3];
	ld.param.u32 	%r165, [_Z17five_qubit_kernelP6float2iiiiiii_param_2];
	ld.param.u32 	%r100, [_Z17five_qubit_kernelP6float2iiiiiii_param_1];
	ld.param.u64 	%rd67, [_Z17five_qubit_kernelP6float2iiiiiii_param_0];
	bar.sync 	0;
	mov.u32 	%r72, %ntid.x;
	mov.u32 	%r73, %tid.x;
	mad.lo.s32 	%r74, %r175, %r72, %r73;
	mov.b32 	%r75, 2;
	shl.b32 	%r76, %r75, %r165;
	shr.s32 	%r77, %r76, 1;
	rem.s32 	%r78, %r74, %r77;
	rem.s32 	%r79, %r74, %r3;
	div.s32 	%r80, %r79, %r77;
	mad.lo.s32 	%r81, %r80, %r76, %r78;
	rem.s32 	%r82, %r74, %r4;
	div.s32 	%r83, %r82, %r3;
	shl.b32 	%r84, %r75, %r167;
	mad.lo.s32 	%r85, %r83, %r84, %r81;
	rem.s32 	%r86, %r74, %r5;
	div.s32 	%r87, %r86, %r4;
	shl.b32 	%r88, %r75, %r169;
	mad.lo.s32 	%r89, %r87, %r88, %r85;
	div.s32 	%r90, %r74, %r6;
	mul.lo.s32 	%r91, %r90, %r6;
	sub.s32 	%r92, %r74, %r91;
	div.s32 	%r93, %r92, %r5;
	shl.b32 	%r94, %r75, %r171;
	mad.lo.s32 	%r95, %r93, %r94, %r89;
	shl.b32 	%r96, %r75, %r173;
	mad.lo.s32 	%r12, %r90, %r96, %r95;
	setp.ge.s32 	%p2, %r12, %r100;
	cvta.to.global.u64 	%rd1, %rd67;
	mul.wide.s32 	%rd35, %r12, 8;
	add.s64 	%rd2, %rd1, %rd35;
	mov.f32 	%f9381, 0f00000000;
	mov.f32 	%f9382, %f9381;
	@%p2 bra 	$L__BB0_4;
	ld.global.v2.f32 	{%f9382, %f9381}, [%rd2];
$L__BB0_4:
	ld.param.u32 	%r101, [_Z17five_qubit_kernelP6float2iiiiiii_param_1];
	mul.f32 	%f2215, %f9382, %f2213;
	mul.f32 	%f2216, %f9381, %f2214;
	sub.f32 	%f2217, %f2215, %f2216;
	mul.f32 	%f2218, %f9382, %f2214;
	fma.rn.f32 	%f2219, %f9381, %f2213, %f2218;
	add.f32 	%f57, %f2217, 0f00000000;
	add.f32 	%f58, %f2219, 0f00000000;
	mul.f32 	%f2222, %f9382, %f2220;
	mul.f32 	%f2223, %f9381, %f2221;
	sub.f32 	%f59, %f2222, %f2223;
	mul.f32 	%f2224, %f9382, %f2221;
	fma.rn.f32 	%f60, %f9381, %f2220, %f2224;
	mul.f32 	%f2225, %f9382, %f2;
	fma.rn.f32 	%f61, %f9381, %f1, %f2225;
	mul.f32 	%f2226, %f9382, %f4;
	fma.rn.f32 	%f62, %f9381, %f3, %f2226;
	mul.f32 	%f2227, %f9382, %f6;
	fma.rn.f32 	%f63, %f9381, %f5, %f2227;
	mul.f32 	%f2228, %f9382, %f8;
	fma.rn.f32 	%f64, %f9381, %f7, %f2228;
	mul.f32 	%f2229, %f9382, %f66;
	fma.rn.f32 	%f67, %f9381, %f65, %f2229;
	mul.f32 	%f2230, %f9382, %f9;
	fma.rn.f32 	%f69, %f9381, %f68, %f2230;
	mul.f32 	%f2231, %f9382, %f11;
	fma.rn.f32 	%f70, %f9381, %f10, %f2231;
	mul.f32 	%f2232, %f9382, %f13;
	fma.rn.f32 	%f71, %f9381, %f12, %f2232;
	mul.f32 	%f2233, %f9382, %f15;
	fma.rn.f32 	%f72, %f9381, %f14, %f2233;
	mul.f32 	%f2234, %f9382, %f17;
	fma.rn.f32 	%f73, %f9381, %f16, %f2234;
	mul.f32 	%f2235, %f9382, %f19;
	fma.rn.f32 	%f74, %f9381, %f18, %f2235;
	mul.f32 	%f2236, %f9382, %f21;
	fma.rn.f32 	%f75, %f9381, %f20, %f2236;
	mul.f32 	%f2237, %f9382, %f23;
	fma.rn.f32 	%f76, %f9381, %f22, %f2237;
	mul.f32 	%f2238, %f9382, %f25;
	fma.rn.f32 	%f77, %f9381, %f24, %f2238;
	mul.f32 	%f2239, %f9382, %f27;
	fma.rn.f32 	%f78, %f9381, %f26, %f2239;
	mul.f32 	%f2240, %f9382, %f29;
	fma.rn.f32 	%f79, %f9381, %f28, %f2240;
	mul.f32 	%f2241, %f9382, %f31;
	fma.rn.f32 	%f80, %f9381, %f30, %f2241;
	mul.f32 	%f2242, %f9382, %f33;
	fma.rn.f32 	%f81, %f9381, %f32, %f2242;
	mul.f32 	%f2243, %f9382, %f35;
	fma.rn.f32 	%f82, %f9381, %f34, %f2243;
	mul.f32 	%f2244, %f9382, %f84;
	fma.rn.f32 	%f85, %f9381, %f83, %f2244;
	mul.f32 	%f2245, %f9382, %f87;
	fma.rn.f32 	%f88, %f9381, %f86, %f2245;
	mul.f32 	%f2246, %f9382, %f36;
	fma.rn.f32 	%f90, %f9381, %f89, %f2246;
	mul.f32 	%f2247, %f9382, %f38;
	fma.rn.f32 	%f91, %f9381, %f37, %f2247;
	mul.f32 	%f2248, %f9382, %f40;
	fma.rn.f32 	%f92, %f9381, %f39, %f2248;
	mul.f32 	%f2249, %f9382, %f42;
	fma.rn.f32 	%f93, %f9381, %f41, %f2249;
	mul.f32 	%f2250, %f9382, %f44;
	fma.rn.f32 	%f94, %f9381, %f43, %f2250;
	mul.f32 	%f2251, %f9382, %f46;
	fma.rn.f32 	%f95, %f9381, %f45, %f2251;
	mul.f32 	%f2252, %f9382, %f48;
	fma.rn.f32 	%f96, %f9381, %f47, %f2252;
	mul.f32 	%f2253, %f9382, %f50;
	fma.rn.f32 	%f97, %f9381, %f49, %f2253;
	mul.f32 	%f2254, %f9382, %f52;
	fma.rn.f32 	%f98, %f9381, %f51, %f2254;
	add.s32 	%r13, %r12, %r7;
	setp.ge.s32 	%p3, %r13, %r101;
	add.s64 	%rd3, %rd2, %rd36;
	mov.f32 	%f9383, 0f00000000;
	mov.f32 	%f9384, %f9383;
	@%p3 bra 	$L__BB0_6;
	ld.global.v2.f32 	{%f9384, %f9383}, [%rd3];
$L__BB0_6:
	ld.param.u32 	%r102, [_Z17five_qubit_kernelP6float2iiiiiii_param_1];
	mul.f32 	%f2258, %f9384, %f2256;
	mul.f32 	%f2259, %f9383, %f2257;
	sub.f32 	%f2260, %f2258, %f2259;
	mul.f32 	%f2261, %f9384, %f2257;
	fma.rn.f32 	%f2262, %f9383, %f2256, %f2261;
	add.f32 	%f103, %f57, %f2260;
	add.f32 	%f104, %f58, %f2262;
	mul.f32 	%f2265, %f9384, %f2263;
	mul.f32 	%f2266, %f9383, %f2264;
	sub.f32 	%f2267, %f2265, %f2266;
	mul.f32 	%f2268, %f9384, %f2264;
	fma.rn.f32 	%f2269, %f9383, %f2263, %f2268;
	add.f32 	%f2270, %f59, 0f00000000;
	add.f32 	%f105, %f2270, %f2267;
	add.f32 	%f2271, %f60, 0f00000000;
	add.f32 	%f106, %f2271, %f2269;
	mul.f32 	%f2274, %f9384, %f2272;
	mul.f32 	%f2275, %f9383, %f2273;
	sub.f32 	%f2276, %f2274, %f2275;
	mul.f32 	%f2277, %f9384, %f2273;
	fma.rn.f32 	%f2278, %f9383, %f2272, %f2277;
	mul.f32 	%f2279, %f9381, %f2;
	mul.f32 	%f2280, %f9382, %f1;
	sub.f32 	%f2281, %f2280, %f2279;
	add.f32 	%f2282, %f2281, 0f00000000;
	add.f32 	%f107, %f2282, %f2276;
	add.f32 	%f2283, %f61, 0f00000000;
	add.f32 	%f108, %f2283, %f2278;
	mul.f32 	%f2286, %f9384, %f2284;
	mul.f32 	%f2287, %f9383, %f2285;
	sub.f32 	%f2288, %f2286, %f2287;
	mul.f32 	%f2289, %f9384, %f2285;
	fma.rn.f32 	%f2290, %f9383, %f2284, %f2289;
	mul.f32 	%f2291, %f9381, %f4;
	mul.f32 	%f2292, %f9382, %f3;
	sub.f32 	%f2293, %f2292, %f2291;
	add.f32 	%f2294, %f2293, 0f00000000;
	add.f32 	%f109, %f2294, %f2288;
	add.f32 	%f2295, %f62, 0f00000000;
	add.f32 	%f110, %f2295, %f2290;
	mul.f32 	%f2298, %f9384, %f2296;
	mul.f32 	%f2299, %f9383, %f2297;
	sub.f32 	%f2300, %f2298, %f2299;
	mul.f32 	%f2301, %f9384, %f2297;
	fma.rn.f32 	%f2302, %f9383, %f2296, %f2301;
	mul.f32 	%f2303, %f9381, %f6;
	mul.f32 	%f2304, %f9382, %f5;
	sub.f32 	%f2305, %f2304, %f2303;
	add.f32 	%f2306, %f2305, 0f00000000;
	add.f32 	%f111, %f2306, %f2300;
	add.f32 	%f2307, %f63, 0f00000000;
	add.f32 	%f112, %f2307, %f2302;
	mul.f32 	%f2310, %f9384, %f2308;
	mul.f32 	%f2311, %f9383, %f2309;
	sub.f32 	%f2312, %f2310, %f2311;
	mul.f32 	%f2313, %f9384, %f2309;
	fma.rn.f32 	%f2314, %f9383, %f2308, %f2313;
	mul.f32 	%f2315, %f9381, %f8;
	mul.f32 	%f2316, %f9382, %f7;
	sub.f32 	%f2317, %f2316, %f2315;
	add.f32 	%f2318, %f2317, 0f00000000;
	add.f32 	%f113, %f2318, %f2312;
	add.f32 	%f2319, %f64, 0f00000000;
	add.f32 	%f114, %f2319, %f2314;
	mul.f32 	%f2322, %f9384, %f2320;
	mul.f32 	%f2323, %f9383, %f2321;
	sub.f32 	%f2324, %f2322, %f2323;
	mul.f32 	%f2325, %f9384, %f2321;
	fma.rn.f32 	%f2326, %f9383, %f2320, %f2325;
	mul.f32 	%f2327, %f9381, %f66;
	mul.f32 	%f2328, %f9382, %f65;
	sub.f32 	%f2329, %f2328, %f2327;
	add.f32 	%f2330, %f2329, 0f00000000;
	add.f32 	%f115, %f2330, %f2324;
	add.f32 	%f2331, %f67, 0f00000000;
	add.f32 	%f116, %f2331, %f2326;
	mul.f32 	%f2334, %f9384, %f2332;
	mul.f32 	%f2335, %f9383, %f2333;
	sub.f32 	%f2336, %f2334, %f2335;
	mul.f32 	%f2337, %f9384, %f2333;
	fma.rn.f32 	%f2338, %f9383, %f2332, %f2337;
	mul.f32 	%f2339, %f9381, %f9;
	mul.f32 	%f2340, %f9382, %f68;
	sub.f32 	%f2341, %f2340, %f2339;
	add.f32 	%f2342, %f2341, 0f00000000;
	add.f32 	%f117, %f2342, %f2336;
	add.f32 	%f2343, %f69, 0f00000000;
	add.f32 	%f118, %f2343, %f2338;
	mul.f32 	%f2346, %f9384, %f2344;
	mul.f32 	%f2347, %f9383, %f2345;
	sub.f32 	%f2348, %f2346, %f2347;
	mul.f32 	%f2349, %f9384, %f2345;
	fma.rn.f32 	%f2350, %f9383, %f2344, %f2349;
	mul.f32 	%f2351, %f9381, %f11;
	mul.f32 	%f2352, %f9382, %f10;
	sub.f32 	%f2353, %f2352, %f2351;
	add.f32 	%f2354, %f2353, 0f00000000;
	add.f32 	%f119, %f2354, %f2348;
	add.f32 	%f2355, %f70, 0f00000000;
	add.f32 	%f120, %f2355, %f2350;
	mul.f32 	%f2358, %f9384, %f2356;
	mul.f32 	%f2359, %f9383, %f2357;
	sub.f32 	%f2360, %f2358, %f2359;
	mul.f32 	%f2361, %f9384, %f2357;
	fma.rn.f32 	%f2362, %f9383, %f2356, %f2361;
	mul.f32 	%f2363, %f9381, %f13;
	mul.f32 	%f2364, %f9382, %f12;
	sub.f32 	%f2365, %f2364, %f2363;
	add.f32 	%f2366, %f2365, 0f00000000;
	add.f32 	%f121, %f2366, %f2360;
	add.f32 	%f2367, %f71, 0f00000000;
	add.f32 	%f122, %f2367, %f2362;
	mul.f32 	%f2370, %f9384, %f2368;
	mul.f32 	%f2371, %f9383, %f2369;
	sub.f32 	%f2372, %f2370, %f2371;
	mul.f32 	%f2373, %f9384, %f2369;
	fma.rn.f32 	%f2374, %f9383, %f2368, %f2373;
	mul.f32 	%f2375, %f9381, %f15;
	mul.f32 	%f2376, %f9382, %f14;
	sub.f32 	%f2377, %f2376, %f2375;
	add.f32 	%f2378, %f2377, 0f00000000;
	add.f32 	%f123, %f2378, %f2372;
	add.f32 	%f2379, %f72, 0f00000000;
	add.f32 	%f124, %f2379, %f2374;
	mul.f32 	%f2382, %f9384, %f2380;
	mul.f32 	%f2383, %f9383, %f2381;
	sub.f32 	%f2384, %f2382, %f2383;
	mul.f32 	%f2385, %f9384, %f2381;
	fma.rn.f32 	%f2386, %f9383, %f2380, %f2385;
	mul.f32 	%f2387, %f9381, %f17;
	mul.f32 	%f2388, %f9382, %f16;
	sub.f32 	%f2389, %f2388, %f2387;
	add.f32 	%f2390, %f2389, 0f00000000;
	add.f32 	%f125, %f2390, %f2384;
	add.f32 	%f2391, %f73, 0f00000000;
	add.f32 	%f126, %f2391, %f2386;
	mul.f32 	%f2394, %f9384, %f2392;
	mul.f32 	%f2395, %f9383, %f2393;
	sub.f32 	%f2396, %f2394, %f2395;
	mul.f32 	%f2397, %f9384, %f2393;
	fma.rn.f32 	%f2398, %f9383, %f2392, %f2397;
	mul.f32 	%f2399, %f9381, %f19;
	mul.f32 	%f2400, %f9382, %f18;
	sub.f32 	%f2401, %f2400, %f2399;
	add.f32 	%f2402, %f2401, 0f00000000;
	add.f32 	%f127, %f2402, %f2396;
	add.f32 	%f2403, %f74, 0f00000000;
	add.f32 	%f128, %f2403, %f2398;
	mul.f32 	%f2406, %f9384, %f2404;
	mul.f32 	%f2407, %f9383, %f2405;
	sub.f32 	%f2408, %f2406, %f2407;
	mul.f32 	%f2409, %f9384, %f2405;
	fma.rn.f32 	%f2410, %f9383, %f2404, %f2409;
	mul.f32 	%f2411, %f9381, %f21;
	mul.f32 	%f2412, %f9382, %f20;
	sub.f32 	%f2413, %f2412, %f2411;
	add.f32 	%f2414, %f2413, 0f00000000;
	add.f32 	%f129, %f2414, %f2408;
	add.f32 	%f2415, %f75, 0f00000000;
	add.f32 	%f130, %f2415, %f2410;
	mul.f32 	%f2418, %f9384, %f2416;
	mul.f32 	%f2419, %f9383, %f2417;
	sub.f32 	%f2420, %f2418, %f2419;
	mul.f32 	%f2421, %f9384, %f2417;
	fma.rn.f32 	%f2422, %f9383, %f2416, %f2421;
	mul.f32 	%f2423, %f9381, %f23;
	mul.f32 	%f2424, %f9382, %f22;
	sub.f32 	%f2425, %f2424, %f2423;
	add.f32 	%f2426, %f2425, 0f00000000;
	add.f32 	%f131, %f2426, %f2420;
	add.f32 	%f2427, %f76, 0f00000000;
	add.f32 	%f132, %f2427, %f2422;
	mul.f32 	%f2430, %f9384, %f2428;
	mul.f32 	%f2431, %f9383, %f2429;
	sub.f32 	%f2432, %f2430, %f2431;
	mul.f32 	%f2433, %f9384, %f2429;
	fma.rn.f32 	%f2434, %f9383, %f2428, %f2433;
	mul.f32 	%f2435, %f9381, %f25;
	mul.f32 	%f2436, %f9382, %f24;
	sub.f32 	%f2437, %f2436, %f2435;
	add.f32 	%f2438, %f2437, 0f00000000;
	add.f32 	%f133, %f2438, %f2432;
	add.f32 	%f2439, %f77, 0f00000000;
	add.f32 	%f134, %f2439, %f2434;
	mul.f32 	%f2442, %f9384, %f2440;
	mul.f32 	%f2443, %f9383, %f2441;
	sub.f32 	%f2444, %f2442, %f2443;
	mul.f32 	%f2445, %f9384, %f2441;
	fma.rn.f32 	%f2446, %f9383, %f2440, %f2445;
	mul.f32 	%f2447, %f9381, %f27;
	mul.f32 	%f2448, %f9382, %f26;
	sub.f32 	%f2449, %f2448, %f2447;
	add.f32 	%f2450, %f2449, 0f00000000;
	add.f32 	%f135, %f2450, %f2444;
	add.f32 	%f2451, %f78, 0f00000000;
	add.f32 	%f136, %f2451, %f2446;
	mul.f32 	%f2454, %f9384, %f2452;
	mul.f32 	%f2455, %f9383, %f2453;
	sub.f32 	%f2456, %f2454, %f2455;
	mul.f32 	%f2457, %f9384, %f2453;
	fma.rn.f32 	%f2458, %f9383, %f2452, %f2457;
	mul.f32 	%f2459, %f9381, %f29;
	mul.f32 	%f2460, %f9382, %f28;
	sub.f32 	%f2461, %f2460, %f2459;
	add.f32 	%f2462, %f2461, 0f00000000;
	add.f32 	%f137, %f2462, %f2456;
	add.f32 	%f2463, %f79, 0f00000000;
	add.f32 	%f138, %f2463, %f2458;
	mul.f32 	%f2466, %f9384, %f2464;
	mul.f32 	%f2467, %f9383, %f2465;
	sub.f32 	%f2468, %f2466, %f2467;
	mul.f32 	%f2469, %f9384, %f2465;
	fma.rn.f32 	%f2470, %f9383, %f2464, %f2469;
	mul.f32 	%f2471, %f9381, %f31;
	mul.f32 	%f2472, %f9382, %f30;
	sub.f32 	%f2473, %f2472, %f2471;
	add.f32 	%f2474, %f2473, 0f00000000;
	add.f32 	%f139, %f2474, %f2468;
	add.f32 	%f2475, %f80, 0f00000000;
	add.f32 	%f140, %f2475, %f2470;
	mul.f32 	%f2478, %f9384, %f2476;
	mul.f32 	%f2479, %f9383, %f2477;
	sub.f32 	%f2480, %f2478, %f2479;
	mul.f32 	%f2481, %f9384, %f2477;
	fma.rn.f32 	%f2482, %f9383, %f2476, %f2481;
	mul.f32 	%f2483, %f9381, %f33;
	mul.f32 	%f2484, %f9382, %f32;
	sub.f32 	%f2485, %f2484, %f2483;
	add.f32 	%f2486, %f2485, 0f00000000;
	add.f32 	%f141, %f2486, %f2480;
	add.f32 	%f2487, %f81, 0f00000000;
	add.f32 	%f142, %f2487, %f2482;
	mul.f32 	%f2490, %f9384, %f2488;
	mul.f32 	%f2491, %f9383, %f2489;
	sub.f32 	%f2492, %f2490, %f2491;
	mul.f32 	%f2493, %f9384, %f2489;
	fma.rn.f32 	%f2494, %f9383, %f2488, %f2493;
	mul.f32 	%f2495, %f9381, %f35;
	mul.f32 	%f2496, %f9382, %f34;
	sub.f32 	%f2497, %f2496, %f2495;
	add.f32 	%f2498, %f2497, 0f00000000;
	add.f32 	%f143, %f2498, %f2492;
	add.f32 	%f2499, %f82, 0f00000000;
	add.f32 	%f144, %f2499, %f2494;
	mul.f32 	%f2502, %f9384, %f2500;
	mul.f32 	%f2503, %f9383, %f2501;
	sub.f32 	%f2504, %f2502, %f2503;
	mul.f32 	%f2505, %f9384, %f2501;
	fma.rn.f32 	%f2506, %f9383, %f2500, %f2505;
	mul.f32 	%f2507, %f9381, %f84;
	mul.f32 	%f2508, %f9382, %f83;
	sub.f32 	%f2509, %f2508, %f2507;
	add.f32 	%f2510, %f2509, 0f00000000;
	add.f32 	%f145, %f2510, %f2504;
	add.f32 	%f2511, %f85, 0f00000000;
	add.f32 	%f146, %f2511, %f2506;
	mul.f32 	%f2514, %f9384, %f2512;
	mul.f32 	%f2515, %f9383, %f2513;
	sub.f32 	%f2516, %f2514, %f2515;
	mul.f32 	%f2517, %f9384, %f2513;
	fma.rn.f32 	%f2518, %f9383, %f2512, %f2517;
	mul.f32 	%f2519, %f9381, %f87;
	mul.f32 	%f2520, %f9382, %f86;
	sub.f32 	%f2521, %f2520, %f2519;
	add.f32 	%f2522, %f2521, 0f00000000;
	add.f32 	%f147, %f2522, %f2516;
	add.f32 	%f2523, %f88, 0f00000000;
	add.f32 	%f148, %f2523, %f2518;
	mul.f32 	%f2526, %f9384, %f2524;
	mul.f32 	%f2527, %f9383, %f2525;
	sub.f32 	%f2528, %f2526, %f2527;
	mul.f32 	%f2529, %f9384, %f2525;
	fma.rn.f32 	%f2530, %f9383, %f2524, %f2529;
	mul.f32 	%f2531, %f9381, %f36;
	mul.f32 	%f2532, %f9382, %f89;
	sub.f32 	%f2533, %f2532, %f2531;
	add.f32 	%f2534, %f2533, 0f00000000;
	add.f32 	%f149, %f2534, %f2528;
	add.f32 	%f2535, %f90, 0f00000000;
	add.f32 	%f150, %f2535, %f2530;
	mul.f32 	%f2538, %f9384, %f2536;
	mul.f32 	%f2539, %f9383, %f2537;
	sub.f32 	%f2540, %f2538, %f2539;
	mul.f32 	%f2541, %f9384, %f2537;
	fma.rn.f32 	%f2542, %f9383, %f2536, %f2541;
	mul.f32 	%f2543, %f9381, %f38;
	mul.f32 	%f2544, %f9382, %f37;
	sub.f32 	%f2545, %f2544, %f2543;
	add.f32 	%f2546, %f2545, 0f00000000;
	add.f32 	%f151, %f2546, %f2540;
	add.f32 	%f2547, %f91, 0f00000000;
	add.f32 	%f152, %f2547, %f2542;
	mul.f32 	%f2550, %f9384, %f2548;
	mul.f32 	%f2551, %f9383, %f2549;
	sub.f32 	%f2552, %f2550, %f2551;
	mul.f32 	%f2553, %f9384, %f2549;
	fma.rn.f32 	%f2554, %f9383, %f2548, %f2553;
	mul.f32 	%f2555, %f9381, %f40;
	mul.f32 	%f2556, %f9382, %f39;
	sub.f32 	%f2557, %f2556, %f2555;
	add.f32 	%f2558, %f2557, 0f00000000;
	add.f32 	%f153, %f2558, %f2552;
	add.f32 	%f2559, %f92, 0f00000000;
	add.f32 	%f154, %f2559, %f2554;
	mul.f32 	%f2562, %f9384, %f2560;
	mul.f32 	%f2563, %f9383, %f2561;
	sub.f32 	%f2564, %f2562, %f2563;
	mul.f32 	%f2565, %f9384, %f2561;
	fma.rn.f32 	%f2566, %f9383, %f2560, %f2565;
	mul.f32 	%f2567, %f9381, %f42;
	mul.f32 	%f2568, %f9382, %f41;
	sub.f32 	%f2569, %f2568, %f2567;
	add.f32 	%f2570, %f2569, 0f00000000;
	add.f32 	%f155, %f2570, %f2564;
	add.f32 	%f2571, %f93, 0f00000000;
	add.f32 	%f156, %f2571, %f2566;
	mul.f32 	%f2574, %f9384, %f2572;
	mul.f32 	%f2575, %f9383, %f2573;
	sub.f32 	%f2576, %f2574, %f2575;
	mul.f32 	%f2577, %f9384, %f2573;
	fma.rn.f32 	%f2578, %f9383, %f2572, %f2577;
	mul.f32 	%f2579, %f9381, %f44;
	mul.f32 	%f2580, %f9382, %f43;
	sub.f32 	%f2581, %f2580, %f2579;
	add.f32 	%f2582, %f2581, 0f00000000;
	add.f32 	%f157, %f2582, %f2576;
	add.f32 	%f2583, %f94, 0f00000000;
	add.f32 	%f158, %f2583, %f2578;
	mul.f32 	%f2586, %f9384, %f2584;
	mul.f32 	%f2587, %f9383, %f2585;
	sub.f32 	%f2588, %f2586, %f2587;
	mul.f32 	%f2589, %f9384, %f2585;
	fma.rn.f32 	%f2590, %f9383, %f2584, %f2589;
	mul.f32 	%f2591, %f9381, %f46;
	mul.f32 	%f2592, %f9382, %f45;
	sub.f32 	%f2593, %f2592, %f2591;
	add.f32 	%f2594, %f2593, 0f00000000;
	add.f32 	%f159, %f2594, %f2588;
	add.f32 	%f2595, %f95, 0f00000000;
	add.f32 	%f160, %f2595, %f2590;
	mul.f32 	%f2598, %f9384, %f2596;
	mul.f32 	%f2599, %f9383, %f2597;
	sub.f32 	%f2600, %f2598, %f2599;
	mul.f32 	%f2601, %f9384, %f2597;
	fma.rn.f32 	%f2602, %f9383, %f2596, %f2601;
	mul.f32 	%f2603, %f9381, %f48;
	mul.f32 	%f2604, %f9382, %f47;
	sub.f32 	%f2605, %f2604, %f2603;
	add.f32 	%f2606, %f2605, 0f00000000;
	add.f32 	%f161, %f2606, %f2600;
	add.f32 	%f2607, %f96, 0f00000000;
	add.f32 	%f162, %f2607, %f2602;
	mul.f32 	%f2610, %f9384, %f2608;
	mul.f32 	%f2611, %f9383, %f2609;
	sub.f32 	%f2612, %f2610, %f2611;
	mul.f32 	%f2613, %f9384, %f2609;
	fma.rn.f32 	%f2614, %f9383, %f2608, %f2613;
	mul.f32 	%f2615, %f9381, %f50;
	mul.f32 	%f2616, %f9382, %f49;
	sub.f32 	%f2617, %f2616, %f2615;
	add.f32 	%f2618, %f2617, 0f00000000;
	add.f32 	%f163, %f2618, %f2612;
	add.f32 	%f2619, %f97, 0f00000000;
	add.f32 	%f164, %f2619, %f2614;
	mul.f32 	%f2622, %f9384, %f2620;
	mul.f32 	%f2623, %f9383, %f2621;
	sub.f32 	%f2624, %f2622, %f2623;
	mul.f32 	%f2625, %f9384, %f2621;
	fma.rn.f32 	%f2626, %f9383, %f2620, %f2625;
	mul.f32 	%f2627, %f9381, %f52;
	mul.f32 	%f2628, %f9382, %f51;
	sub.f32 	%f2629, %f2628, %f2627;
	add.f32 	%f2630, %f2629, 0f00000000;
	add.f32 	%f165, %f2630, %f2624;
	add.f32 	%f2631, %f98, 0f00000000;
	add.f32 	%f166, %f2631, %f2626;
	add.s32 	%r14, %r12, %r8;
	setp.ge.s32 	%p4, %r14, %r102;
	add.s64 	%rd4, %rd2, %rd37;
	mov.f32 	%f9385, 0f00000000;
	mov.f32 	%f9386, %f9385;
	@%p4 bra 	$L__BB0_8;
	ld.global.v2.f32 	{%f9386, %f9385}, [%rd4];
$L__BB0_8:
	ld.param.u32 	%r103, [_Z17five_qubit_kernelP6float2iiiiiii_param_1];
	mul.f32 	%f2635, %f9386, %f2633;
	mul.f32 	%f2636, %f9385, %f2634;
	sub.f32 	%f2637, %f2635, %f2636;
	mul.f32 	%f2638, %f9386, %f2634;
	fma.rn.f32 	%f2639, %f9385, %f2633, %f2638;
	add.f32 	%f171, %f103, %f2637;
	add.f32 	%f172, %f104, %f2639;
	mul.f32 	%f2642, %f9386, %f2640;
	mul.f32 	%f2643, %f9385, %f2641;
	sub.f32 	%f2644, %f2642, %f2643;
	mul.f32 	%f2645, %f9386, %f2641;
	fma.rn.f32 	%f2646, %f9385, %f2640, %f2645;
	add.f32 	%f173, %f105, %f2644;
	add.f32 	%f174, %f106, %f2646;
	mul.f32 	%f2649, %f9386, %f2647;
	mul.f32 	%f2650, %f9385, %f2648;
	sub.f32 	%f2651, %f2649, %f2650;
	mul.f32 	%f2652, %f9386, %f2648;
	fma.rn.f32 	%f2653, %f9385, %f2647, %f2652;
	add.f32 	%f175, %f107, %f2651;
	add.f32 	%f176, %f108, %f2653;
	mul.f32 	%f2656, %f9386, %f2654;
	mul.f32 	%f2657, %f9385, %f2655;
	sub.f32 	%f2658, %f2656, %f2657;
	mul.f32 	%f2659, %f9386, %f2655;
	fma.rn.f32 	%f2660, %f9385, %f2654, %f2659;
	add.f32 	%f177, %f109, %f2658;
	add.f32 	%f178, %f110, %f2660;
	mul.f32 	%f2663, %f9386, %f2661;
	mul.f32 	%f2664, %f9385, %f2662;
	sub.f32 	%f2665, %f2663, %f2664;
	mul.f32 	%f2666, %f9386, %f2662;
	fma.rn.f32 	%f2667, %f9385, %f2661, %f2666;
	add.f32 	%f179, %f111, %f2665;
	add.f32 	%f180, %f112, %f2667;
	mul.f32 	%f2670, %f9386, %f2668;
	mul.f32 	%f2671, %f9385, %f2669;
	sub.f32 	%f2672, %f2670, %f2671;
	mul.f32 	%f2673, %f9386, %f2669;
	fma.rn.f32 	%f2674, %f9385, %f2668, %f2673;
	add.f32 	%f181, %f113, %f2672;
	add.f32 	%f182, %f114, %f2674;
	mul.f32 	%f2677, %f9386, %f2675;
	mul.f32 	%f2678, %f9385, %f2676;
	sub.f32 	%f2679, %f2677, %f2678;
	mul.f32 	%f2680, %f9386, %f2676;
	fma.rn.f32 	%f2681, %f9385, %f2675, %f2680;
	add.f32 	%f183, %f115, %f2679;
	add.f32 	%f184, %f116, %f2681;
	mul.f32 	%f2684, %f9386, %f2682;
	mul.f32 	%f2685, %f9385, %f2683;
	sub.f32 	%f2686, %f2684, %f2685;
	mul.f32 	%f2687, %f9386, %f2683;
	fma.rn.f32 	%f2688, %f9385, %f2682, %f2687;
	add.f32 	%f185, %f117, %f2686;
	add.f32 	%f186, %f118, %f2688;
	mul.f32 	%f2691, %f9386, %f2689;
	mul.f32 	%f2692, %f9385, %f2690;
	sub.f32 	%f2693, %f2691, %f2692;
	mul.f32 	%f2694, %f9386, %f2690;
	fma.rn.f32 	%f2695, %f9385, %f2689, %f2694;
	add.f32 	%f187, %f119, %f2693;
	add.f32 	%f188, %f120, %f2695;
	mul.f32 	%f2698, %f9386, %f2696;
	mul.f32 	%f2699, %f9385, %f2697;
	sub.f32 	%f2700, %f2698, %f2699;
	mul.f32 	%f2701, %f9386, %f2697;
	fma.rn.f32 	%f2702, %f9385, %f2696, %f2701;
	add.f32 	%f189, %f121, %f2700;
	add.f32 	%f190, %f122, %f2702;
	mul.f32 	%f2705, %f9386, %f2703;
	mul.f32 	%f2706, %f9385, %f2704;
	sub.f32 	%f2707, %f2705, %f2706;
	mul.f32 	%f2708, %f9386, %f2704;
	fma.rn.f32 	%f2709, %f9385, %f2703, %f2708;
	add.f32 	%f191, %f123, %f2707;
	add.f32 	%f192, %f124, %f2709;
	mul.f32 	%f2712, %f9386, %f2710;
	mul.f32 	%f2713, %f9385, %f2711;
	sub.f32 	%f2714, %f2712, %f2713;
	mul.f32 	%f2715, %f9386, %f2711;
	fma.rn.f32 	%f2716, %f9385, %f2710, %f2715;
	add.f32 	%f193, %f125, %f2714;
	add.f32 	%f194, %f126, %f2716;
	mul.f32 	%f2719, %f9386, %f2717;
	mul.f32 	%f2720, %f9385, %f2718;
	sub.f32 	%f2721, %f2719, %f2720;
	mul.f32 	%f2722, %f9386, %f2718;
	fma.rn.f32 	%f2723, %f9385, %f2717, %f2722;
	add.f32 	%f195, %f127, %f2721;
	add.f32 	%f196, %f128, %f2723;
	mul.f32 	%f2726, %f9386, %f2724;
	mul.f32 	%f2727, %f9385, %f2725;
	sub.f32 	%f2728, %f2726, %f2727;
	mul.f32 	%f2729, %f9386, %f2725;
	fma.rn.f32 	%f2730, %f9385, %f2724, %f2729;
	add.f32 	%f197, %f129, %f2728;
	add.f32 	%f198, %f130, %f2730;
	mul.f32 	%f2733, %f9386, %f2731;
	mul.f32 	%f2734, %f9385, %f2732;
	sub.f32 	%f2735, %f2733, %f2734;
	mul.f32 	%f2736, %f9386, %f2732;
	fma.rn.f32 	%f2737, %f9385, %f2731, %f2736;
	add.f32 	%f199, %f131, %f2735;
	add.f32 	%f200, %f132, %f2737;
	mul.f32 	%f2740, %f9386, %f2738;
	mul.f32 	%f2741, %f9385, %f2739;
	sub.f32 	%f2742, %f2740, %f2741;
	mul.f32 	%f2743, %f9386, %f2739;
	fma.rn.f32 	%f2744, %f9385, %f2738, %f2743;
	add.f32 	%f201, %f133, %f2742;
	add.f32 	%f202, %f134, %f2744;
	mul.f32 	%f2747, %f9386, %f2745;
	mul.f32 	%f2748, %f9385, %f2746;
	sub.f32 	%f2749, %f2747, %f2748;
	mul.f32 	%f2750, %f9386, %f2746;
	fma.rn.f32 	%f2751, %f9385, %f2745, %f2750;
	add.f32 	%f203, %f135, %f2749;
	add.f32 	%f204, %f136, %f2751;
	mul.f32 	%f2754, %f9386, %f2752;
	mul.f32 	%f2755, %f9385, %f2753;
	sub.f32 	%f2756, %f2754, %f2755;
	mul.f32 	%f2757, %f9386, %f2753;
	fma.rn.f32 	%f2758, %f9385, %f2752, %f2757;
	add.f32 	%f205, %f137, %f2756;
	add.f32 	%f206, %f138, %f2758;
	mul.f32 	%f2761, %f9386, %f2759;
	mul.f32 	%f2762, %f9385, %f2760;
	sub.f32 	%f2763, %f2761, %f2762;
	mul.f32 	%f2764, %f9386, %f2760;
	fma.rn.f32 	%f2765, %f9385, %f2759, %f2764;
	add.f32 	%f207, %f139, %f2763;
	add.f32 	%f208, %f140, %f2765;
	mul.f32 	%f2768, %f9386, %f2766;
	mul.f32 	%f2769, %f9385, %f2767;
	sub.f32 	%f2770, %f2768, %f2769;
	mul.f32 	%f2771, %f9386, %f2767;
	fma.rn.f32 	%f2772, %f9385, %f2766, %f2771;
	add.f32 	%f209, %f141, %f2770;
	add.f32 	%f210, %f142, %f2772;
	mul.f32 	%f2775, %f9386, %f2773;
	mul.f32 	%f2776, %f9385, %f2774;
	sub.f32 	%f2777, %f2775, %f2776;
	mul.f32 	%f2778, %f9386, %f2774;
	fma.rn.f32 	%f2779, %f9385, %f2773, %f2778;
	add.f32 	%f211, %f143, %f2777;
	add.f32 	%f212, %f144, %f2779;
	mul.f32 	%f2782, %f9386, %f2780;
	mul.f32 	%f2783, %f9385, %f2781;
	sub.f32 	%f2784, %f2782, %f2783;
	mul.f32 	%f2785, %f9386, %f2781;
	fma.rn.f32 	%f2786, %f9385, %f2780, %f2785;
	add.f32 	%f213, %f145, %f2784;
	add.f32 	%f214, %f146, %f2786;
	mul.f32 	%f2789, %f9386, %f2787;
	mul.f32 	%f2790, %f9385, %f2788;
	sub.f32 	%f2791, %f2789, %f2790;
	mul.f32 	%f2792, %f9386, %f2788;
	fma.rn.f32 	%f2793, %f9385, %f2787, %f2792;
	add.f32 	%f215, %f147, %f2791;
	add.f32 	%f216, %f148, %f2793;
	mul.f32 	%f2796, %f9386, %f2794;
	mul.f32 	%f2797, %f9385, %f2795;
	sub.f32 	%f2798, %f2796, %f2797;
	mul.f32 	%f2799, %f9386, %f2795;
	fma.rn.f32 	%f2800, %f9385, %f2794, %f2799;
	add.f32 	%f217, %f149, %f2798;
	add.f32 	%f218, %f150, %f2800;
	mul.f32 	%f2803, %f9386, %f2801;
	mul.f32 	%f2804, %f9385, %f2802;
	sub.f32 	%f2805, %f2803, %f2804;
	mul.f32 	%f2806, %f9386, %f2802;
	fma.rn.f32 	%f2807, %f9385, %f2801, %f2806;
	add.f32 	%f219, %f151, %f2805;
	add.f32 	%f220, %f152, %f2807;
	mul.f32 	%f2810, %f9386, %f2808;
	mul.f32 	%f2811, %f9385, %f2809;
	sub.f32 	%f2812, %f2810, %f2811;
	mul.f32 	%f2813, %f9386, %f2809;
	fma.rn.f32 	%f2814, %f9385, %f2808, %f2813;
	add.f32 	%f221, %f153, %f2812;
	add.f32 	%f222, %f154, %f2814;
	mul.f32 	%f2817, %f9386, %f2815;
	mul.f32 	%f2818, %f9385, %f2816;
	sub.f32 	%f2819, %f2817, %f2818;
	mul.f32 	%f2820, %f9386, %f2816;
	fma.rn.f32 	%f2821, %f9385, %f2815, %f2820;
	add.f32 	%f223, %f155, %f2819;
	add.f32 	%f224, %f156, %f2821;
	mul.f32 	%f2824, %f9386, %f2822;
	mul.f32 	%f2825, %f9385, %f2823;
	sub.f32 	%f2826, %f2824, %f2825;
	mul.f32 	%f2827, %f9386, %f2823;
	fma.rn.f32 	%f2828, %f9385, %f2822, %f2827;
	add.f32 	%f225, %f157, %f2826;
	add.f32 	%f226, %f158, %f2828;
	mul.f32 	%f2831, %f9386, %f2829;
	mul.f32 	%f2832, %f9385, %f2830;
	sub.f32 	%f2833, %f2831, %f2832;
	mul.f32 	%f2834, %f9386, %f2830;
	fma.rn.f32 	%f2835, %f9385, %f2829, %f2834;
	add.f32 	%f227, %f159, %f2833;
	add.f32 	%f228, %f160, %f2835;
	mul.f32 	%f2838, %f9386, %f2836;
	mul.f32 	%f2839, %f9385, %f2837;
	sub.f32 	%f2840, %f2838, %f2839;
	mul.f32 	%f2841, %f9386, %f2837;
	fma.rn.f32 	%f2842, %f9385, %f2836, %f2841;
	add.f32 	%f229, %f161, %f2840;
	add.f32 	%f230, %f162, %f2842;
	mul.f32 	%f2845, %f9386, %f2843;
	mul.f32 	%f2846, %f9385, %f2844;
	sub.f32 	%f2847, %f2845, %f2846;
	mul.f32 	%f2848, %f9386, %f2844;
	fma.rn.f32 	%f2849, %f9385, %f2843, %f2848;
	add.f32 	%f231, %f163, %f2847;
	add.f32 	%f232, %f164, %f2849;
	mul.f32 	%f2852, %f9386, %f2850;
	mul.f32 	%f2853, %f9385, %f2851;
	sub.f32 	%f2854, %f2852, %f2853;
	mul.f32 	%f2855, %f9386, %f2851;
	fma.rn.f32 	%f2856, %f9385, %f2850, %f2855;
	add.f32 	%f233, %f165, %f2854;
	add.f32 	%f234, %f166, %f2856;
	add.s32 	%r15, %r14, %r7;
	setp.ge.s32 	%p5, %r15, %r103;
	mul.wide.s32 	%rd38, %r15, 8;
	add.s64 	%rd5, %rd1, %rd38;
	mov.f32 	%f9387, 0f00000000;
	mov.f32 	%f9388, %f9387;
	@%p5 bra 	$L__BB0_10;
	ld.global.v2.f32 	{%f9388, %f9387}, [%rd5];
$L__BB0_10:
	ld.param.u32 	%r104, [_Z17five_qubit_kernelP6float2iiiiiii_param_1];
	mul.f32 	%f2860, %f9388, %f2858;
	mul.f32 	%f2861, %f9387, %f2859;
	sub.f32 	%f2862, %f2860, %f2861;
	mul.f32 	%f2863, %f9388, %f2859;
	fma.rn.f32 	%f2864, %f9387, %f2858, %f2863;
	add.f32 	%f239, %f171, %f2862;
	add.f32 	%f240, %f172, %f2864;
	mul.f32 	%f2867, %f9388, %f2865;
	mul.f32 	%f2868, %f9387, %f2866;
	sub.f32 	%f2869, %f2867, %f2868;
	mul.f32 	%f2870, %f9388, %f2866;
	fma.rn.f32 	%f2871, %f9387, %f2865, %f2870;
	add.f32 	%f241, %f173, %f2869;
	add.f32 	%f242, %f174, %f2871;
	mul.f32 	%f2874, %f9388, %f2872;
	mul.f32 	%f2875, %f9387, %f2873;
	sub.f32 	%f2876, %f2874, %f2875;
	mul.f32 	%f2877, %f9388, %f2873;
	fma.rn.f32 	%f2878, %f9387, %f2872, %f2877;
	add.f32 	%f243, %f175, %f2876;
	add.f32 	%f244, %f176, %f2878;
	mul.f32 	%f2881, %f9388, %f2879;
	mul.f32 	%f2882, %f9387, %f2880;
	sub.f32 	%f2883, %f2881, %f2882;
	mul.f32 	%f2884, %f9388, %f2880;
	fma.rn.f32 	%f2885, %f9387, %f2879, %f2884;
	add.f32 	%f245, %f177, %f2883;
	add.f32 	%f246, %f178, %f2885;
	mul.f32 	%f2888, %f9388, %f2886;
	mul.f32 	%f2889, %f9387, %f2887;
	sub.f32 	%f2890, %f2888, %f2889;
	mul.f32 	%f2891, %f9388, %f2887;
	fma.rn.f32 	%f2892, %f9387, %f2886, %f2891;
	add.f32 	%f247, %f179, %f2890;
	add.f32 	%f248, %f180, %f2892;
	mul.f32 	%f2895, %f9388, %f2893;
	mul.f32 	%f2896, %f9387, %f2894;
	sub.f32 	%f2897, %f2895, %f2896;
	mul.f32 	%f2898, %f9388, %f2894;
	fma.rn.f32 	%f2899, %f9387, %f2893, %f2898;
	add.f32 	%f249, %f181, %f2897;
	add.f32 	%f250, %f182, %f2899;
	mul.f32 	%f2902, %f9388, %f2900;
	mul.f32 	%f2903, %f9387, %f2901;
	sub.f32 	%f2904, %f2902, %f2903;
	mul.f32 	%f2905, %f9388, %f2901;
	fma.rn.f32 	%f2906, %f9387, %f2900, %f2905;
	add.f32 	%f251, %f183, %f2904;
	add.f32 	%f252, %f184, %f2906;
	mul.f32 	%f2909, %f9388, %f2907;
	mul.f32 	%f2910, %f9387, %f2908;
	sub.f32 	%f2911, %f2909, %f2910;
	mul.f32 	%f2912, %f9388, %f2908;
	fma.rn.f32 	%f2913, %f9387, %f2907, %f2912;
	add.f32 	%f253, %f185, %f2911;
	add.f32 	%f254, %f186, %f2913;
	mul.f32 	%f2916, %f9388, %f2914;
	mul.f32 	%f2917, %f9387, %f2915;
	sub.f32 	%f2918, %f2916, %f2917;
	mul.f32 	%f2919, %f9388, %f2915;
	fma.rn.f32 	%f2920, %f9387, %f2914, %f2919;
	add.f32 	%f255, %f187, %f2918;
	add.f32 	%f256, %f188, %f2920;
	mul.f32 	%f2923, %f9388, %f2921;
	mul.f32 	%f2924, %f9387, %f2922;
	sub.f32 	%f2925, %f2923, %f2924;
	mul.f32 	%f2926, %f9388, %f2922;
	fma.rn.f32 	%f2927, %f9387, %f2921, %f2926;
	add.f32 	%f257, %f189, %f2925;
	add.f32 	%f258, %f190, %f2927;
	mul.f32 	%f2930, %f9388, %f2928;
	mul.f32 	%f2931, %f9387, %f2929;
	sub.f32 	%f2932, %f2930, %f2931;
	mul.f32 	%f2933, %f9388, %f2929;
	fma.rn.f32 	%f2934, %f9387, %f2928, %f2933;
	add.f32 	%f259, %f191, %f2932;
	add.f32 	%f260, %f192, %f2934;
	mul.f32 	%f2937, %f9388, %f2935;
	mul.f32 	%f2938, %f9387, %f2936;
	sub.f32 	%f2939, %f2937, %f2938;
	mul.f32 	%f2940, %f9388, %f2936;
	fma.rn.f32 	%f2941, %f9387, %f2935, %f2940;
	add.f32 	%f261, %f193, %f2939;
	add.f32 	%f262, %f194, %f2941;
	mul.f32 	%f2944, %f9388, %f2942;
	mul.f32 	%f2945, %f9387, %f2943;
	sub.f32 	%f2946, %f2944, %f2945;
	mul.f32 	%f2947, %f9388, %f2943;
	fma.rn.f32 	%f2948, %f9387, %f2942, %f2947;
	add.f32 	%f263, %f195, %f2946;
	add.f32 	%f264, %f196, %f2948;
	mul.f32 	%f2951, %f9388, %f2949;
	mul.f32 	%f2952, %f9387, %f2950;
	sub.f32 	%f2953, %f2951, %f2952;
	mul.f32 	%f2954, %f9388, %f2950;
	fma.rn.f32 	%f2955, %f9387, %f2949, %f2954;
	add.f32 	%f265, %f197, %f2953;
	add.f32 	%f266, %f198, %f2955;
	mul.f32 	%f2958, %f9388, %f2956;
	mul.f32 	%f2959, %f9387, %f2957;
	sub.f32 	%f2960, %f2958, %f2959;
	mul.f32 	%f2961, %f9388, %f2957;
	fma.rn.f32 	%f2962, %f9387, %f2956, %f2961;
	add.f32 	%f267, %f199, %f2960;
	add.f32 	%f268, %f200, %f2962;
	mul.f32 	%f2965, %f9388, %f2963;
	mul.f32 	%f2966, %f9387, %f2964;
	sub.f32 	%f2967, %f2965, %f2966;
	mul.f32 	%f2968, %f9388, %f2964;
	fma.rn.f32 	%f2969, %f9387, %f2963, %f2968;
	add.f32 	%f269, %f201, %f2967;
	add.f32 	%f270, %f202, %f2969;
	mul.f32 	%f2972, %f9388, %f2970;
	mul.f32 	%f2973, %f9387, %f2971;
	sub.f32 	%f2974, %f2972, %f2973;
	mul.f32 	%f2975, %f9388, %f2971;
	fma.rn.f32 	%f2976, %f9387, %f2970, %f2975;
	add.f32 	%f271, %f203, %f2974;
	add.f32 	%f272, %f204, %f2976;
	mul.f32 	%f2979, %f9388, %f2977;
	mul.f32 	%f2980, %f9387, %f2978;
	sub.f32 	%f2981, %f2979, %f2980;
	mul.f32 	%f2982, %f9388, %f2978;
	fma.rn.f32 	%f2983, %f9387, %f2977, %f2982;
	add.f32 	%f273, %f205, %f2981;
	add.f32 	%f274, %f206, %f2983;
	mul.f32 	%f2986, %f9388, %f2984;
	mul.f32 	%f2987, %f9387, %f2985;
	sub.f32 	%f2988, %f2986, %f2987;
	mul.f32 	%f2989, %f9388, %f2985;
	fma.rn.f32 	%f2990, %f9387, %f2984, %f2989;
	add.f32 	%f275, %f207, %f2988;
	add.f32 	%f276, %f208, %f2990;
	mul.f32 	%f2993, %f9388, %f2991;
	mul.f32 	%f2994, %f9387, %f2992;
	sub.f32 	%f2995, %f2993, %f2994;
	mul.f32 	%f2996, %f9388, %f2992;
	fma.rn.f32 	%f2997, %f9387, %f2991, %f2996;
	add.f32 	%f277, %f209, %f2995;
	add.f32 	%f278, %f210, %f2997;
	mul.f32 	%f3000, %f9388, %f2998;
	mul.f32 	%f3001, %f9387, %f2999;
	sub.f32 	%f3002, %f3000, %f3001;
	mul.f32 	%f3003, %f9388, %f2999;
	fma.rn.f32 	%f3004, %f9387, %f2998, %f3003;
	add.f32 	%f279, %f211, %f3002;
	add.f32 	%f280, %f212, %f3004;
	mul.f32 	%f3007, %f9388, %f3005;
	mul.f32 	%f3008, %f9387, %f3006;
	sub.f32 	%f3009, %f3007, %f3008;
	mul.f32 	%f3010, %f9388, %f3006;
	fma.rn.f32 	%f3011, %f9387, %f3005, %f3010;
	add.f32 	%f281, %f213, %f3009;
	add.f32 	%f282, %f214, %f3011;
	mul.f32 	%f3014, %f9388, %f3012;
	mul.f32 	%f3015, %f9387, %f3013;
	sub.f32 	%f3016, %f3014, %f3015;
	mul.f32 	%f3017, %f9388, %f3013;
	fma.rn.f32 	%f3018, %f9387, %f3012, %f3017;
	add.f32 	%f283, %f215, %f3016;
	add.f32 	%f284, %f216, %f3018;
	mul.f32 	%f3021, %f9388, %f3019;
	mul.f32 	%f3022, %f9387, %f3020;
	sub.f32 	%f3023, %f3021, %f3022;
	mul.f32 	%f3024, %f9388, %f3020;
	fma.rn.f32 	%f3025, %f9387, %f3019, %f3024;
	add.f32 	%f285, %f217, %f3023;
	add.f32 	%f286, %f218, %f3025;
	mul.f32 	%f3028, %f9388, %f3026;
	mul.f32 	%f3029, %f9387, %f3027;
	sub.f32 	%f3030, %f3028, %f3029;
	mul.f32 	%f3031, %f9388, %f3027;
	fma.rn.f32 	%f3032, %f9387, %f3026, %f3031;
	add.f32 	%f287, %f219, %f3030;
	add.f32 	%f288, %f220, %f3032;
	mul.f32 	%f3035, %f9388, %f3033;
	mul.f32 	%f3036, %f9387, %f3034;
	sub.f32 	%f3037, %f3035, %f3036;
	mul.f32 	%f3038, %f9388, %f3034;
	fma.rn.f32 	%f3039, %f9387, %f3033, %f3038;
	add.f32 	%f289, %f221, %f3037;
	add.f32 	%f290, %f222, %f3039;
	mul.f32 	%f3042, %f9388, %f3040;
	mul.f32 	%f3043, %f9387, %f3041;
	sub.f32 	%f3044, %f3042, %f3043;
	mul.f32 	%f3045, %f9388, %f3041;
	fma.rn.f32 	%f3046, %f9387, %f3040, %f3045;
	add.f32 	%f291, %f223, %f3044;
	add.f32 	%f292, %f224, %f3046;
	mul.f32 	%f3049, %f9388, %f3047;
	mul.f32 	%f3050, %f9387, %f3048;
	sub.f32 	%f3051, %f3049, %f3050;
	mul.f32 	%f3052, %f9388, %f3048;
	fma.rn.f32 	%f3053, %f9387, %f3047, %f3052;
	add.f32 	%f293, %f225, %f3051;
	add.f32 	%f294, %f226, %f3053;
	mul.f32 	%f3056, %f9388, %f3054;
	mul.f32 	%f3057, %f9387, %f3055;
	sub.f32 	%f3058, %f3056, %f3057;
	mul.f32 	%f3059, %f9388, %f3055;
	fma.rn.f32 	%f3060, %f9387, %f3054, %f3059;
	add.f32 	%f295, %f227, %f3058;
	add.f32 	%f296, %f228, %f3060;
	mul.f32 	%f3063, %f9388, %f3061;
	mul.f32 	%f3064, %f9387, %f3062;
	sub.f32 	%f3065, %f3063, %f3064;
	mul.f32 	%f3066, %f9388, %f3062;
	fma.rn.f32 	%f3067, %f9387, %f3061, %f3066;
	add.f32 	%f297, %f229, %f3065;
	add.f32 	%f298, %f230, %f3067;
	mul.f32 	%f3070, %f9388, %f3068;
	mul.f32 	%f3071, %f9387, %f3069;
	sub.f32 	%f3072, %f3070, %f3071;
	mul.f32 	%f3073, %f9388, %f3069;
	fma.rn.f32 	%f3074, %f9387, %f3068, %f3073;
	add.f32 	%f299, %f231, %f3072;
	add.f32 	%f300, %f232, %f3074;
	mul.f32 	%f3077, %f9388, %f3075;
	mul.f32 	%f3078, %f9387, %f3076;
	sub.f32 	%f3079, %f3077, %f3078;
	mul.f32 	%f3080, %f9388, %f3076;
	fma.rn.f32 	%f3081, %f9387, %f3075, %f3080;
	add.f32 	%f301, %f233, %f3079;
	add.f32 	%f302, %f234, %f3081;
	add.s32 	%r16, %r12, %r9;
	setp.ge.s32 	%p6, %r16, %r104;
	add.s64 	%rd6, %rd2, %rd39;
	mov.f32 	%f9389, 0f00000000;
	mov.f32 	%f9390, %f9389;
	@%p6 bra 	$L__BB0_12;
	ld.global.v2.f32 	{%f9390, %f9389}, [%rd6];
$L__BB0_12:
	ld.param.u32 	%r105, [_Z17five_qubit_kernelP6float2iiiiiii_param_1];
	mul.f32 	%f3085, %f9390, %f3083;
	mul.f32 	%f3086, %f9389, %f3084;
	sub.f32 	%f3087, %f3085, %f3086;
	mul.f32 	%f3088, %f9390, %f3084;
	fma.rn.f32 	%f3089, %f9389, %f3083, %f3088;
	add.f32 	%f307, %f239, %f3087;
	add.f32 	%f308, %f240, %f3089;
	mul.f32 	%f3092, %f9390, %f3090;
	mul.f32 	%f3093, %f9389, %f3091;
	sub.f32 	%f3094, %f3092, %f3093;
	mul.f32 	%f3095, %f9390, %f3091;
	fma.rn.f32 	%f3096, %f9389, %f3090, %f3095;
	add.f32 	%f309, %f241, %f3094;
	add.f32 	%f310, %f242, %f3096;
	mul.f32 	%f3099, %f9390, %f3097;
	mul.f32 	%f3100, %f9389, %f3098;
	sub.f32 	%f3101, %f3099, %f3100;
	mul.f32 	%f3102, %f9390, %f3098;
	fma.rn.f32 	%f3103, %f9389, %f3097, %f3102;
	add.f32 	%f311, %f243, %f3101;
	add.f32 	%f312, %f244, %f3103;
	mul.f32 	%f3106, %f9390, %f3104;
	mul.f32 	%f3107, %f9389, %f3105;
	sub.f32 	%f3108, %f3106, %f3107;
	mul.f32 	%f3109, %f9390, %f3105;
	fma.rn.f32 	%f3110, %f9389, %f3104, %f3109;
	add.f32 	%f313, %f245, %f3108;
	add.f32 	%f314, %f246, %f3110;
	mul.f32 	%f3113, %f9390, %f3111;
	mul.f32 	%f3114, %f9389, %f3112;
	sub.f32 	%f3115, %f3113, %f3114;
	mul.f32 	%f3116, %f9390, %f3112;
	fma.rn.f32 	%f3117, %f9389, %f3111, %f3116;
	add.f32 	%f315, %f247, %f3115;
	add.f32 	%f316, %f248, %f3117;
	mul.f32 	%f3120, %f9390, %f3118;
	mul.f32 	%f3121, %f9389, %f3119;
	sub.f32 	%f3122, %f3120, %f3121;
	mul.f32 	%f3123, %f9390, %f3119;
	fma.rn.f32 	%f3124, %f9389, %f3118, %f3123;
	add.f32 	%f317, %f249, %f3122;
	add.f32 	%f318, %f250, %f3124;
	mul.f32 	%f3127, %f9390, %f3125;
	mul.f32 	%f3128, %f9389, %f3126;
	sub.f32 	%f3129, %f3127, %f3128;
	mul.f32 	%f3130, %f9390, %f3126;
	fma.rn.f32 	%f3131, %f9389, %f3125, %f3130;
	add.f32 	%f319, %f251, %f3129;
	add.f32 	%f320, %f252, %f3131;
	mul.f32 	%f3134, %f9390, %f3132;
	mul.f32 	%f3135, %f9389, %f3133;
	sub.f32 	%f3136, %f3134, %f3135;
	mul.f32 	%f3137, %f9390, %f3133;
	fma.rn.f32 	%f3138, %f9389, %f3132, %f3137;
	add.f32 	%f321, %f253, %f3136;
	add.f32 	%f322, %f254, %f3138;
	mul.f32 	%f3141, %f9390, %f3139;
	mul.f32 	%f3142, %f9389, %f3140;
	sub.f32 	%f3143, %f3141, %f3142;
	mul.f32 	%f3144, %f9390, %f3140;
	fma.rn.f32 	%f3145, %f9389, %f3139, %f3144;
	add.f32 	%f323, %f255, %f3143;
	add.f32 	%f324, %f256, %f3145;
	mul.f32 	%f3148, %f9390, %f3146;
	mul.f32 	%f3149, %f9389, %f3147;
	sub.f32 	%f3150, %f3148, %f3149;
	mul.f32 	%f3151, %f9390, %f3147;
	fma.rn.f32 	%f3152, %f9389, %f3146, %f3151;
	add.f32 	%f325, %f257, %f3150;
	add.f32 	%f326, %f258, %f3152;
	mul.f32 	%f3155, %f9390, %f3153;
	mul.f32 	%f3156, %f9389, %f3154;
	sub.f32 	%f3157, %f3155, %f3156;
	mul.f32 	%f3158, %f9390, %f3154;
	fma.rn.f32 	%f3159, %f9389, %f3153, %f3158;
	add.f32 	%f327, %f259, %f3157;
	add.f32 	%f328, %f260, %f3159;
	mul.f32 	%f3162, %f9390, %f3160;
	mul.f32 	%f3163, %f9389, %f3161;
	sub.f32 	%f3164, %f3162, %f3163;
	mul.f32 	%f3165, %f9390, %f3161;
	fma.rn.f32 	%f3166, %f9389, %f3160, %f3165;
	add.f32 	%f329, %f261, %f3164;
	add.f32 	%f330, %f262, %f3166;
	mul.f32 	%f3169, %f9390, %f3167;
	mul.f32 	%f3170, %f9389, %f3168;
	sub.f32 	%f3171, %f3169, %f3170;
	mul.f32 	%f3172, %f9390, %f3168;
	fma.rn.f32 	%f3173, %f9389, %f3167, %f3172;
	add.f32 	%f331, %f263, %f3171;
	add.f32 	%f332, %f264, %f3173;
	mul.f32 	%f3176, %f9390, %f3174;
	mul.f32 	%f3177, %f9389, %f3175;
	sub.f32 	%f3178, %f3176, %f3177;
	mul.f32 	%f3179, %f9390, %f3175;
	fma.rn.f32 	%f3180, %f9389, %f3174, %f3179;
	add.f32 	%f333, %f265, %f3178;
	add.f32 	%f334, %f266, %f3180;
	mul.f32 	%f3183, %f9390, %f3181;
	mul.f32 	%f3184, %f9389, %f3182;
	sub.f32 	%f3185, %f3183, %f3184;
	mul.f32 	%f3186, %f9390, %f3182;
	fma.rn.f32 	%f3187, %f9389, %f3181, %f3186;
	add.f32 	%f335, %f267, %f3185;
	add.f32 	%f336, %f268, %f3187;
	mul.f32 	%f3190, %f9390, %f3188;
	mul.f32 	%f3191, %f9389, %f3189;
	sub.f32 	%f3192, %f3190, %f3191;
	mul.f32 	%f3193, %f9390, %f3189;
	fma.rn.f32 	%f3194, %f9389, %f3188, %f3193;
	add.f32 	%f337, %f269, %f3192;
	add.f32 	%f338, %f270, %f3194;
	mul.f32 	%f3197, %f9390, %f3195;
	mul.f32 	%f3198, %f9389, %f3196;
	sub.f32 	%f3199, %f3197, %f3198;
	mul.f32 	%f3200, %f9390, %f3196;
	fma.rn.f32 	%f3201, %f9389, %f3195, %f3200;
	add.f32 	%f339, %f271, %f3199;
	add.f32 	%f340, %f272, %f3201;
	mul.f32 	%f3204, %f9390, %f3202;
	mul.f32 	%f3205, %f9389, %f3203;
	sub.f32 	%f3206, %f3204, %f3205;
	mul.f32 	%f3207, %f9390, %f3203;
	fma.rn.f32 	%f3208, %f9389, %f3202, %f3207;
	add.f32 	%f341, %f273, %f3206;
	add.f32 	%f342, %f274, %f3208;
	mul.f32 	%f3211, %f9390, %f3209;
	mul.f32 	%f3212, %f9389, %f3210;
	sub.f32 	%f3213, %f3211, %f3212;
	mul.f32 	%f3214, %f9390, %f3210;
	fma.rn.f32 	%f3215, %f9389, %f3209, %f3214;
	add.f32 	%f343, %f275, %f3213;
	add.f32 	%f344, %f276, %f3215;
	mul.f32 	%f3218, %f9390, %f3216;
	mul.f32 	%f3219, %f9389, %f3217;
	sub.f32 	%f3220, %f3218, %f3219;
	mul.f32 	%f3221, %f9390, %f3217;
	fma.rn.f32 	%f3222, %f9389, %f3216, %f3221;
	add.f32 	%f345, %f277, %f3220;
	add.f32 	%f346, %f278, %f3222;
	mul.f32 	%f3225, %f9390, %f3223;
	mul.f32 	%f3226, %f9389, %f3224;
	sub.f32 	%f3227, %f3225, %f3226;
	mul.f32 	%f3228, %f9390, %f3224;
	fma.rn.f32 	%f3229, %f9389, %f3223, %f3228;
	add.f32 	%f347, %f279, %f3227;
	add.f32 	%f348, %f280, %f3229;
	mul.f32 	%f3232, %f9390, %f3230;
	mul.f32 	%f3233, %f9389, %f3231;
	sub.f32 	%f3234, %f3232, %f3233;
	mul.f32 	%f3235, %f9390, %f3231;
	fma.rn.f32 	%f3236, %f9389, %f3230, %f3235;
	add.f32 	%f349, %f281, %f3234;
	add.f32 	%f350, %f282, %f3236;
	mul.f32 	%f3239, %f9390, %f3237;
	mul.f32 	%f3240, %f9389, %f3238;
	sub.f32 	%f3241, %f3239, %f3240;
	mul.f32 	%f3242, %f9390, %f3238;
	fma.rn.f32 	%f3243, %f9389, %f3237, %f3242;
	add.f32 	%f351, %f283, %f3241;
	add.f32 	%f352, %f284, %f3243;
	mul.f32 	%f3246, %f9390, %f3244;
	mul.f32 	%f3247, %f9389, %f3245;
	sub.f32 	%f3248, %f3246, %f3247;
	mul.f32 	%f3249, %f9390, %f3245;
	fma.rn.f32 	%f3250, %f9389, %f3244, %f3249;
	add.f32 	%f353, %f285, %f3248;
	add.f32 	%f354, %f286, %f3250;
	mul.f32 	%f3253, %f9390, %f3251;
	mul.f32 	%f3254, %f9389, %f3252;
	sub.f32 	%f3255, %f3253, %f3254;
	mul.f32 	%f3256, %f9390, %f3252;
	fma.rn.f32 	%f3257, %f9389, %f3251, %f3256;
	add.f32 	%f355, %f287, %f3255;
	add.f32 	%f356, %f288, %f3257;
	mul.f32 	%f3260, %f9390, %f3258;
	mul.f32 	%f3261, %f9389, %f3259;
	sub.f32 	%f3262, %f3260, %f3261;
	mul.f32 	%f3263, %f9390, %f3259;
	fma.rn.f32 	%f3264, %f9389, %f3258, %f3263;
	add.f32 	%f357, %f289, %f3262;
	add.f32 	%f358, %f290, %f3264;
	mul.f32 	%f3267, %f9390, %f3265;
	mul.f32 	%f3268, %f9389, %f3266;
	sub.f32 	%f3269, %f3267, %f3268;
	mul.f32 	%f3270, %f9390, %f3266;
	fma.rn.f32 	%f3271, %f9389, %f3265, %f3270;
	add.f32 	%f359, %f291, %f3269;
	add.f32 	%f360, %f292, %f3271;
	mul.f32 	%f3274, %f9390, %f3272;
	mul.f32 	%f3275, %f9389, %f3273;
	sub.f32 	%f3276, %f3274, %f3275;
	mul.f32 	%f3277, %f9390, %f3273;
	fma.rn.f32 	%f3278, %f9389, %f3272, %f3277;
	add.f32 	%f361, %f293, %f3276;
	add.f32 	%f362, %f294, %f3278;
	mul.f32 	%f3281, %f9390, %f3279;
	mul.f32 	%f3282, %f9389, %f3280;
	sub.f32 	%f3283, %f3281, %f3282;
	mul.f32 	%f3284, %f9390, %f3280;
	fma.rn.f32 	%f3285, %f9389, %f3279, %f3284;
	add.f32 	%f363, %f295, %f3283;
	add.f32 	%f364, %f296, %f3285;
	mul.f32 	%f3288, %f9390, %f3286;
	mul.f32 	%f3289, %f9389, %f3287;
	sub.f32 	%f3290, %f3288, %f3289;
	mul.f32 	%f3291, %f9390, %f3287;
	fma.rn.f32 	%f3292, %f9389, %f3286, %f3291;
	add.f32 	%f365, %f297, %f3290;
	add.f32 	%f366, %f298, %f3292;
	mul.f32 	%f3295, %f9390, %f3293;
	mul.f32 	%f3296, %f9389, %f3294;
	sub.f32 	%f3297, %f3295, %f3296;
	mul.f32 	%f3298, %f9390, %f3294;
	fma.rn.f32 	%f3299, %f9389, %f3293, %f3298;
	add.f32 	%f367, %f299, %f3297;
	add.f32 	%f368, %f300, %f3299;
	mul.f32 	%f3302, %f9390, %f3300;
	mul.f32 	%f3303, %f9389, %f3301;
	sub.f32 	%f3304, %f3302, %f3303;
	mul.f32 	%f3305, %f9390, %f3301;
	fma.rn.f32 	%f3306, %f9389, %f3300, %f3305;
	add.f32 	%f369, %f301, %f3304;
	add.f32 	%f370, %f302, %f3306;
	add.s32 	%r17, %r16, %r7;
	setp.ge.s32 	%p7, %r17, %r105;
	mul.wide.s32 	%rd40, %r17, 8;
	add.s64 	%rd7, %rd1, %rd40;
	mov.f32 	%f9391, 0f00000000;
	mov.f32 	%f9392, %f9391;
	@%p7 bra 	$L__BB0_14;
	ld.global.v2.f32 	{%f9392, %f9391}, [%rd7];
$L__BB0_14:
	ld.param.u32 	%r106, [_Z17five_qubit_kernelP6float2iiiiiii_param_1];
	mul.f32 	%f3310, %f9392, %f3308;
	mul.f32 	%f3311, %f9391, %f3309;
	sub.f32 	%f3312, %f3310, %f3311;
	mul.f32 	%f3313, %f9392, %f3309;
	fma.rn.f32 	%f3314, %f9391, %f3308, %f3313;
	add.f32 	%f375, %f307, %f3312;
	add.f32 	%f376, %f308, %f3314;
	mul.f32 	%f3317, %f9392, %f3315;
	mul.f32 	%f3318, %f9391, %f3316;
	sub.f32 	%f3319, %f3317, %f3318;
	mul.f32 	%f3320, %f9392, %f3316;
	fma.rn.f32 	%f3321, %f9391, %f3315, %f3320;
	add.f32 	%f377, %f309, %f3319;
	add.f32 	%f378, %f310, %f3321;
	mul.f32 	%f3324, %f9392, %f3322;
	mul.f32 	%f3325, %f9391, %f3323;
	sub.f32 	%f3326, %f3324, %f3325;
	mul.f32 	%f3327, %f9392, %f3323;
	fma.rn.f32 	%f3328, %f9391, %f3322, %f3327;
	add.f32 	%f379, %f311, %f3326;
	add.f32 	%f380, %f312, %f3328;
	mul.f32 	%f3331, %f9392, %f3329;
	mul.f32 	%f3332, %f9391, %f3330;
	sub.f32 	%f3333, %f3331, %f3332;
	mul.f32 	%f3334, %f9392, %f3330;
	fma.rn.f32 	%f3335, %f9391, %f3329, %f3334;
	add.f32 	%f381, %f313, %f3333;
	add.f32 	%f382, %f314, %f3335;
	mul.f32 	%f3338, %f9392, %f3336;
	mul.f32 	%f3339, %f9391, %f3337;
	sub.f32 	%f3340, %f3338, %f3339;
	mul.f32 	%f3341, %f9392, %f3337;
	fma.rn.f32 	%f3342, %f9391, %f3336, %f3341;
	add.f32 	%f383, %f315, %f3340;
	add.f32 	%f384, %f316, %f3342;
	mul.f32 	%f3345, %f9392, %f3343;
	mul.f32 	%f3346, %f9391, %f3344;
	sub.f32 	%f3347, %f3345, %f3346;
	mul.f32 	%f3348, %f9392, %f3344;
	fma.rn.f32 	%f3349, %f9391, %f3343, %f3348;
	add.f32 	%f385, %f317, %f3347;
	add.f32 	%f386, %f318, %f3349;
	mul.f32 	%f3352, %f9392, %f3350;
	mul.f32 	%f3353, %f9391, %f3351;
	sub.f32 	%f3354, %f3352, %f3353;
	mul.f32 	%f3355, %f9392, %f3351;
	fma.rn.f32 	%f3356, %f9391, %f3350, %f3355;
	add.f32 	%f387, %f319, %f3354;
	add.f32 	%f388, %f320, %f3356;
	mul.f32 	%f3359, %f9392, %f3357;
	mul.f32 	%f3360, %f9391, %f3358;
	sub.f32 	%f3361, %f3359, %f3360;
	mul.f32 	%f3362, %f9392, %f3358;
	fma.rn.f32 	%f3363, %f9391, %f3357, %f3362;
	add.f32 	%f389, %f321, %f3361;
	add.f32 	%f390, %f322, %f3363;
	mul.f32 	%f3366, %f9392, %f3364;
	mul.f32 	%f3367, %f9391, %f3365;
	sub.f32 	%f3368, %f3366, %f3367;
	mul.f32 	%f3369, %f9392, %f3365;
	fma.rn.f32 	%f3370, %f9391, %f3364, %f3369;
	add.f32 	%f391, %f323, %f3368;
	add.f32 	%f392, %f324, %f3370;
	mul.f32 	%f3373, %f9392, %f3371;
	mul.f32 	%f3374, %f9391, %f3372;
	sub.f32 	%f3375, %f3373, %f3374;
	mul.f32 	%f3376, %f9392, %f3372;
	fma.rn.f32 	%f3377, %f9391, %f3371, %f3376;
	add.f32 	%f393, %f325, %f3375;
	add.f32 	%f394, %f326, %f3377;
	mul.f32 	%f3380, %f9392, %f3378;
	mul.f32 	%f3381, %f9391, %f3379;
	sub.f32 	%f3382, %f3380, %f3381;
	mul.f32 	%f3383, %f9392, %f3379;
	fma.rn.f32 	%f3384, %f9391, %f3378, %f3383;
	add.f32 	%f395, %f327, %f3382;
	add.f32 	%f396, %f328, %f3384;
	mul.f32 	%f3387, %f9392, %f3385;
	mul.f32 	%f3388, %f9391, %f3386;
	sub.f32 	%f3389, %f3387, %f3388;
	mul.f32 	%f3390, %f9392, %f3386;
	fma.rn.f32 	%f3391, %f9391, %f3385, %f3390;
	add.f32 	%f397, %f329, %f3389;
	add.f32 	%f398, %f330, %f3391;
	mul.f32 	%f3394, %f9392, %f3392;
	mul.f32 	%f3395, %f9391, %f3393;
	sub.f32 	%f3396, %f3394, %f3395;
	mul.f32 	%f3397, %f9392, %f3393;
	fma.rn.f32 	%f3398, %f9391, %f3392, %f3397;
	add.f32 	%f399, %f331, %f3396;
	add.f32 	%f400, %f332, %f3398;
	mul.f32 	%f3401, %f9392, %f3399;
	mul.f32 	%f3402, %f9391, %f3400;
	sub.f32 	%f3403, %f3401, %f3402;
	mul.f32 	%f3404, %f9392, %f3400;
	fma.rn.f32 	%f3405, %f9391, %f3399, %f3404;
	add.f32 	%f401, %f333, %f3403;
	add.f32 	%f402, %f334, %f3405;
	mul.f32 	%f3408, %f9392, %f3406;
	mul.f32 	%f3409, %f9391, %f3407;
	sub.f32 	%f3410, %f3408, %f3409;
	mul.f32 	%f3411, %f9392, %f3407;
	fma.rn.f32 	%f3412, %f9391, %f3406, %f3411;
	add.f32 	%f403, %f335, %f3410;
	add.f32 	%f404, %f336, %f3412;
	mul.f32 	%f3415, %f9392, %f3413;
	mul.f32 	%f3416, %f9391, %f3414;
	sub.f32 	%f3417, %f3415, %f3416;
	mul.f32 	%f3418, %f9392, %f3414;
	fma.rn.f32 	%f3419, %f9391, %f3413, %f3418;
	add.f32 	%f405, %f337, %f3417;
	add.f32 	%f406, %f338, %f3419;
	mul.f32 	%f3422, %f9392, %f3420;
	mul.f32 	%f3423, %f9391, %f3421;
	sub.f32 	%f3424, %f3422, %f3423;
	mul.f32 	%f3425, %f9392, %f3421;
	fma.rn.f32 	%f3426, %f9391, %f3420, %f3425;
	add.f32 	%f407, %f339, %f3424;
	add.f32 	%f408, %f340, %f3426;
	mul.f32 	%f3429, %f9392, %f3427;
	mul.f32 	%f3430, %f9391, %f3428;
	sub.f32 	%f3431, %f3429, %f3430;
	mul.f32 	%f3432, %f9392, %f3428;
	fma.rn.f32 	%f3433, %f9391, %f3427, %f3432;
	add.f32 	%f409, %f341, %f3431;
	add.f32 	%f410, %f342, %f3433;
	mul.f32 	%f3436, %f9392, %f3434;
	mul.f32 	%f3437, %f9391, %f3435;
	sub.f32 	%f3438, %f3436, %f3437;
	mul.f32 	%f3439, %f9392, %f3435;
	fma.rn.f32 	%f3440, %f9391, %f3434, %f3439;
	add.f32 	%f411, %f343, %f3438;
	add.f32 	%f412, %f344, %f3440;
	mul.f32 	%f3443, %f9392, %f3441;
	mul.f32 	%f3444, %f9391, %f3442;
	sub.f32 	%f3445, %f3443, %f3444;
	mul.f32 	%f3446, %f9392, %f3442;
	fma.rn.f32 	%f3447, %f9391, %f3441, %f3446;
	add.f32 	%f413, %f345, %f3445;
	add.f32 	%f414, %f346, %f3447;
	mul.f32 	%f3450, %f9392, %f3448;
	mul.f32 	%f3451, %f9391, %f3449;
	sub.f32 	%f3452, %f3450, %f3451;
	mul.f32 	%f3453, %f9392, %f3449;
	fma.rn.f32 	%f3454, %f9391, %f3448, %f3453;
	add.f32 	%f415, %f347, %f3452;
	add.f32 	%f416, %f348, %f3454;
	mul.f32 	%f3457, %f9392, %f3455;
	mul.f32 	%f3458, %f9391, %f3456;
	sub.f32 	%f3459, %f3457, %f3458;
	mul.f32 	%f3460, %f9392, %f3456;
	fma.rn.f32 	%f3461, %f9391, %f3455, %f3460;
	add.f32 	%f417, %f349, %f3459;
	add.f32 	%f418, %f350, %f3461;
	mul.f32 	%f3464, %f9392, %f3462;
	mul.f32 	%f3465, %f9391, %f3463;
	sub.f32 	%f3466, %f3464, %f3465;
	mul.f32 	%f3467, %f9392, %f3463;
	fma.rn.f32 	%f3468, %f9391, %f3462, %f3467;
	add.f32 	%f419, %f351, %f3466;
	add.f32 	%f420, %f352, %f3468;
	mul.f32 	%f3471, %f9392, %f3469;
	mul.f32 	%f3472, %f9391, %f3470;
	sub.f32 	%f3473, %f3471, %f3472;
	mul.f32 	%f3474, %f9392, %f3470;
	fma.rn.f32 	%f3475, %f9391, %f3469, %f3474;
	add.f32 	%f421, %f353, %f3473;
	add.f32 	%f422, %f354, %f3475;
	mul.f32 	%f3478, %f9392, %f3476;
	mul.f32 	%f3479, %f9391, %f3477;
	sub.f32 	%f3480, %f3478, %f3479;
	mul.f32 	%f3481, %f9392, %f3477;
	fma.rn.f32 	%f3482, %f9391, %f3476, %f3481;
	add.f32 	%f423, %f355, %f3480;
	add.f32 	%f424, %f356, %f3482;
	mul.f32 	%f3485, %f9392, %f3483;
	mul.f32 	%f3486, %f9391, %f3484;
	sub.f32 	%f3487, %f3485, %f3486;
	mul.f32 	%f3488, %f9392, %f3484;
	fma.rn.f32 	%f3489, %f9391, %f3483, %f3488;
	add.f32 	%f425, %f357, %f3487;
	add.f32 	%f426, %f358, %f3489;
	mul.f32 	%f3492, %f9392, %f3490;
	mul.f32 	%f3493, %f9391, %f3491;
	sub.f32 	%f3494, %f3492, %f3493;
	mul.f32 	%f3495, %f9392, %f3491;
	fma.rn.f32 	%f3496, %f9391, %f3490, %f3495;
	add.f32 	%f427, %f359, %f3494;
	add.f32 	%f428, %f360, %f3496;
	mul.f32 	%f3499, %f9392, %f3497;
	mul.f32 	%f3500, %f9391, %f3498;
	sub.f32 	%f3501, %f3499, %f3500;
	mul.f32 	%f3502, %f9392, %f3498;
	fma.rn.f32 	%f3503, %f9391, %f3497, %f3502;
	add.f32 	%f429, %f361, %f3501;
	add.f32 	%f430, %f362, %f3503;
	mul.f32 	%f3506, %f9392, %f3504;
	mul.f32 	%f3507, %f9391, %f3505;
	sub.f32 	%f3508, %f3506, %f3507;
	mul.f32 	%f3509, %f9392, %f3505;
	fma.rn.f32 	%f3510, %f9391, %f3504, %f3509;
	add.f32 	%f431, %f363, %f3508;
	add.f32 	%f432, %f364, %f3510;
	mul.f32 	%f3513, %f9392, %f3511;
	mul.f32 	%f3514, %f9391, %f3512;
	sub.f32 	%f3515, %f3513, %f3514;
	mul.f32 	%f3516, %f9392, %f3512;
	fma.rn.f32 	%f3517, %f9391, %f3511, %f3516;
	add.f32 	%f433, %f365, %f3515;
	add.f32 	%f434, %f366, %f3517;
	mul.f32 	%f3520, %f9392, %f3518;
	mul.f32 	%f3521, %f9391, %f3519;
	sub.f32 	%f3522, %f3520, %f3521;
	mul.f32 	%f3523, %f9392, %f3519;
	fma.rn.f32 	%f3524, %f9391, %f3518, %f3523;
	add.f32 	%f435, %f367, %f3522;
	add.f32 	%f436, %f368, %f3524;
	mul.f32 	%f3527, %f9392, %f3525;
	mul.f32 	%f3528, %f9391, %f3526;
	sub.f32 	%f3529, %f3527, %f3528;
	mul.f32 	%f3530, %f9392, %f3526;
	fma.rn.f32 	%f3531, %f9391, %f3525, %f3530;
	add.f32 	%f437, %f369, %f3529;
	add.f32 	%f438, %f370, %f3531;
	add.s32 	%r18, %r16, %r8;
	setp.ge.s32 	%p8, %r18, %r106;
	mul.wide.s32 	%rd41, %r18, 8;
	add.s64 	%rd8, %rd1, %rd41;
	mov.f32 	%f9393, 0f00000000;
	mov.f32 	%f9394, %f9393;
	@%p8 bra 	$L__BB0_16;
	ld.global.v2.f32 	{%f9394, %f9393}, [%rd8];
$L__BB0_16:
	ld.param.u32 	%r107, [_Z17five_qubit_kernelP6float2iiiiiii_param_1];
	mul.f32 	%f3535, %f9394, %f3533;
	mul.f32 	%f3536, %f9393, %f3534;
	sub.f32 	%f3537, %f3535, %f3536;
	mul.f32 	%f3538, %f9394, %f3534;
	fma.rn.f32 	%f3539, %f9393, %f3533, %f3538;
	add.f32 	%f443, %f375, %f3537;
	add.f32 	%f444, %f376, %f3539;
	mul.f32 	%f3542, %f9394, %f3540;
	mul.f32 	%f3543, %f9393, %f3541;
	sub.f32 	%f3544, %f3542, %f3543;
	mul.f32 	%f3545, %f9394, %f3541;
	fma.rn.f32 	%f3546, %f9393, %f3540, %f3545;
	add.f32 	%f445, %f377, %f3544;
	add.f32 	%f446, %f378, %f3546;
	mul.f32 	%f3549, %f9394, %f3547;
	mul.f32 	%f3550, %f9393, %f3548;
	sub.f32 	%f3551, %f3549, %f3550;
	mul.f32 	%f3552, %f9394, %f3548;
	fma.rn.f32 	%f3553, %f9393, %f3547, %f3552;
	add.f32 	%f447, %f379, %f3551;
	add.f32 	%f448, %f380, %f3553;
	mul.f32 	%f3556, %f9394, %f3554;
	mul.f32 	%f3557, %f9393, %f3555;
	sub.f32 	%f3558, %f3556, %f3557;
	mul.f32 	%f3559, %f9394, %f3555;
	fma.rn.f32 	%f3560, %f9393, %f3554, %f3559;
	add.f32 	%f449, %f381, %f3558;
	add.f32 	%f450, %f382, %f3560;
	mul.f32 	%f3563, %f9394, %f3561;
	mul.f32 	%f3564, %f9393, %f3562;
	sub.f32 	%f3565, %f3563, %f3564;
	mul.f32 	%f3566, %f9394, %f3562;
	fma.rn.f32 	%f3567, %f9393, %f3561, %f3566;
	add.f32 	%f451, %f383, %f3565;
	add.f32 	%f452, %f384, %f3567;
	mul.f32 	%f3570, %f9394, %f3568;
	mul.f32 	%f3571, %f9393, %f3569;
	sub.f32 	%f3572, %f3570, %f3571;
	mul.f32 	%f3573, %f9394, %f3569;
	fma.rn.f32 	%f3574, %f9393, %f3568, %f3573;
	add.f32 	%f453, %f385, %f3572;
	add.f32 	%f454, %f386, %f3574;
	mul.f32 	%f3577, %f9394, %f3575;
	mul.f32 	%f3578, %f9393, %f3576;
	sub.f32 	%f3579, %f3577, %f3578;
	mul.f32 	%f3580, %f9394, %f3576;
	fma.rn.f32 	%f3581, %f9393, %f3575, %f3580;
	add.f32 	%f455, %f387, %f3579;
	add.f32 	%f456, %f388, %f3581;
	mul.f32 	%f3584, %f9394, %f3582;
	mul.f32 	%f3585, %f9393, %f3583;
	sub.f32 	%f3586, %f3584, %f3585;
	mul.f32 	%f3587, %f9394, %f3583;
	fma.rn.f32 	%f3588, %f9393, %f3582, %f3587;
	add.f32 	%f457, %f389, %f3586;
	add.f32 	%f458, %f390, %f3588;
	mul.f32 	%f3591, %f9394, %f3589;
	mul.f32 	%f3592, %f9393, %f3590;
	sub.f32 	%f3593, %f3591, %f3592;
	mul.f32 	%f3594, %f9394, %f3590;
	fma.rn.f32 	%f3595, %f9393, %f3589, %f3594;
	add.f32 	%f459, %f391, %f3593;
	add.f32 	%f460, %f392, %f3595;
	mul.f32 	%f3598, %f9394, %f3596;
	mul.f32 	%f3599, %f9393, %f3597;
	sub.f32 	%f3600, %f3598, %f3599;
	mul.f32 	%f3601, %f9394, %f3597;
	fma.rn.f32 	%f3602, %f9393, %f3596, %f3601;
	add.f32 	%f461, %f393, %f3600;
	add.f32 	%f462, %f394, %f3602;
	mul.f32 	%f3605, %f9394, %f3603;
	mul.f32 	%f3606, %f9393, %f3604;
	sub.f32 	%f3607, %f3605, %f3606;
	mul.f32 	%f3608, %f9394, %f3604;
	fma.rn.f32 	%f3609, %f9393, %f3603, %f3608;
	add.f32 	%f463, %f395, %f3607;
	add.f32 	%f464, %f396, %f3609;
	mul.f32 	%f3612, %f9394, %f3610;
	mul.f32 	%f3613, %f9393, %f3611;
	sub.f32 	%f3614, %f3612, %f3613;
	mul.f32 	%f3615, %f9394, %f3611;
	fma.rn.f32 	%f3616, %f9393, %f3610, %f3615;
	add.f32 	%f465, %f397, %f3614;
	add.f32 	%f466, %f398, %f3616;
	mul.f32 	%f3619, %f9394, %f3617;
	mul.f32 	%f3620, %f9393, %f3618;
	sub.f32 	%f3621, %f3619, %f3620;
	mul.f32 	%f3622, %f9394, %f3618;
	fma.rn.f32 	%f3623, %f9393, %f3617, %f3622;
	add.f32 	%f467, %f399, %f3621;
	add.f32 	%f468, %f400, %f3623;
	mul.f32 	%f3626, %f9394, %f3624;
	mul.f32 	%f3627, %f9393, %f3625;
	sub.f32 	%f3628, %f3626, %f3627;
	mul.f32 	%f3629, %f9394, %f3625;
	fma.rn.f32 	%f3630, %f9393, %f3624, %f3629;
	add.f32 	%f469, %f401, %f3628;
	add.f32 	%f470, %f402, %f3630;
	mul.f32 	%f3633, %f9394, %f3631;
	mul.f32 	%f3634, %f9393, %f3632;
	sub.f32 	%f3635, %f3633, %f3634;
	mul.f32 	%f3636, %f9394, %f3632;
	fma.rn.f32 	%f3637, %f9393, %f3631, %f3636;
	add.f32 	%f471, %f403, %f3635;
	add.f32 	%f472, %f404, %f3637;
	mul.f32 	%f3640, %f9394, %f3638;
	mul.f32 	%f3641, %f9393, %f3639;
	sub.f32 	%f3642, %f3640, %f3641;
	mul.f32 	%f3643, %f9394, %f3639;
	fma.rn.f32 	%f3644, %f9393, %f3638, %f3643;
	add.f32 	%f473, %f405, %f3642;
	add.f32 	%f474, %f406, %f3644;
	mul.f32 	%f3647, %f9394, %f3645;
	mul.f32 	%f3648, %f9393, %f3646;
	sub.f32 	%f3649, %f3647, %f3648;
	mul.f32 	%f3650, %f9394, %f3646;
	fma.rn.f32 	%f3651, %f9393, %f3645, %f3650;
	add.f32 	%f475, %f407, %f3649;
	add.f32 	%f476, %f408, %f3651;
	mul.f32 	%f3654, %f9394, %f3652;
	mul.f32 	%f3655, %f9393, %f3653;
	sub.f32 	%f3656, %f3654, %f3655;
	mul.f32 	%f3657, %f9394, %f3653;
	fma.rn.f32 	%f3658, %f9393, %f3652, %f3657;
	add.f32 	%f477, %f409, %f3656;
	add.f32 	%f478, %f410, %f3658;
	mul.f32 	%f3661, %f9394, %f3659;
	mul.f32 	%f3662, %f9393, %f3660;
	sub.f32 	%f3663, %f3661, %f3662;
	mul.f32 	%f3664, %f9394, %f3660;
	fma.rn.f32 	%f3665, %f9393, %f3659, %f3664;
	add.f32 	%f479, %f411, %f3663;
	add.f32 	%f480, %f412, %f3665;
	mul.f32 	%f3668, %f9394, %f3666;
	mul.f32 	%f3669, %f9393, %f3667;
	sub.f32 	%f3670, %f3668, %f3669;
	mul.f32 	%f3671, %f9394, %f3667;
	fma.rn.f32 	%f3672, %f9393, %f3666, %f3671;
	add.f32 	%f481, %f413, %f3670;
	add.f32 	%f482, %f414, %f3672;
	mul.f32 	%f3675, %f9394, %f3673;
	mul.f32 	%f3676, %f9393, %f3674;
	sub.f32 	%f3677, %f3675, %f3676;
	mul.f32 	%f3678, %f9394, %f3674;
	fma.rn.f32 	%f3679, %f9393, %f3673, %f3678;
	add.f32 	%f483, %f415, %f3677;
	add.f32 	%f484, %f416, %f3679;
	mul.f32 	%f3682, %f9394, %f3680;
	mul.f32 	%f3683, %f9393, %f3681;
	sub.f32 	%f3684, %f3682, %f3683;
	mul.f32 	%f3685, %f9394, %f3681;
	fma.rn.f32 	%f3686, %f9393, %f3680, %f3685;
	add.f32 	%f485, %f417, %f3684;
	add.f32 	%f486, %f418, %f3686;
	mul.f32 	%f3689, %f9394, %f3687;
	mul.f32 	%f3690, %f9393, %f3688;
	sub.f32 	%f3691, %f3689, %f3690;
	mul.f32 	%f3692, %f9394, %f3688;
	fma.rn.f32 	%f3693, %f9393, %f3687, %f3692;
	add.f32 	%f487, %f419, %f3691;
	add.f32 	%f488, %f420, %f3693;
	mul.f32 	%f3696, %f9394, %f3694;
	mul.f32 	%f3697, %f9393, %f3695;
	sub.f32 	%f3698, %f3696, %f3697;
	mul.f32 	%f3699, %f9394, %f3695;
	fma.rn.f32 	%f3700, %f9393, %f3694, %f3699;
	add.f32 	%f489, %f421, %f3698;
	add.f32 	%f490, %f422, %f3700;
	mul.f32 	%f3703, %f9394, %f3701;
	mul.f32 	%f3704, %f9393, %f3702;
	sub.f32 	%f3705, %f3703, %f3704;
	mul.f32 	%f3706, %f9394, %f3702;
	fma.rn.f32 	%f3707, %f9393, %f3701, %f3706;
	add.f32 	%f491, %f423, %f3705;
	add.f32 	%f492, %f424, %f3707;
	mul.f32 	%f3710, %f9394, %f3708;
	mul.f32 	%f3711, %f9393, %f3709;
	sub.f32 	%f3712, %f3710, %f3711;
	mul.f32 	%f3713, %f9394, %f3709;
	fma.rn.f32 	%f3714, %f9393, %f3708, %f3713;
	add.f32 	%f493, %f425, %f3712;
	add.f32 	%f494, %f426, %f3714;
	mul.f32 	%f3717, %f9394, %f3715;
	mul.f32 	%f3718, %f9393, %f3716;
	sub.f32 	%f3719, %f3717, %f3718;
	mul.f32 	%f3720, %f9394, %f3716;
	fma.rn.f32 	%f3721, %f9393, %f3715, %f3720;
	add.f32 	%f495, %f427, %f3719;
	add.f32 	%f496, %f428, %f3721;
	mul.f32 	%f3724, %f9394, %f3722;
	mul.f32 	%f3725, %f9393, %f3723;
	sub.f32 	%f3726, %f3724, %f3725;
	mul.f32 	%f3727, %f9394, %f3723;
	fma.rn.f32 	%f3728, %f9393, %f3722, %f3727;
	add.f32 	%f497, %f429, %f3726;
	add.f32 	%f498, %f430, %f3728;
	mul.f32 	%f3731, %f9394, %f3729;
	mul.f32 	%f3732, %f9393, %f3730;
	sub.f32 	%f3733, %f3731, %f3732;
	mul.f32 	%f3734, %f9394, %f3730;
	fma.rn.f32 	%f3735, %f9393, %f3729, %f3734;
	add.f32 	%f499, %f431, %f3733;
	add.f32 	%f500, %f432, %f3735;
	mul.f32 	%f3738, %f9394, %f3736;
	mul.f32 	%f3739, %f9393, %f3737;
	sub.f32 	%f3740, %f3738, %f3739;
	mul.f32 	%f3741, %f9394, %f3737;
	fma.rn.f32 	%f3742, %f9393, %f3736, %f3741;
	add.f32 	%f501, %f433, %f3740;
	add.f32 	%f502, %f434, %f3742;
	mul.f32 	%f3745, %f9394, %f3743;
	mul.f32 	%f3746, %f9393, %f3744;
	sub.f32 	%f3747, %f3745, %f3746;
	mul.f32 	%f3748, %f9394, %f3744;
	fma.rn.f32 	%f3749, %f9393, %f3743, %f3748;
	add.f32 	%f503, %f435, %f3747;
	add.f32 	%f504, %f436, %f3749;
	mul.f32 	%f3752, %f9394, %f3750;
	mul.f32 	%f3753, %f9393, %f3751;
	sub.f32 	%f3754, %f3752, %f3753;
	mul.f32 	%f3755, %f9394, %f3751;
	fma.rn.f32 	%f3756, %f9393, %f3750, %f3755;
	add.f32 	%f505, %f437, %f3754;
	add.f32 	%f506, %f438, %f3756;
	add.s32 	%r19, %r18, %r7;
	setp.ge.s32 	%p9, %r19, %r107;
	mul.wide.s32 	%rd42, %r19, 8;
	add.s64 	%rd9, %rd1, %rd42;
	mov.f32 	%f9395, 0f00000000;
	mov.f32 	%f9396, %f9395;
	@%p9 bra 	$L__BB0_18;
	ld.global.v2.f32 	{%f9396, %f9395}, [%rd9];
$L__BB0_18:
	ld.param.u32 	%r108, [_Z17five_qubit_kernelP6float2iiiiiii_param_1];
	mul.f32 	%f3760, %f9396, %f3758;
	mul.f32 	%f3761, %f9395, %f3759;
	sub.f32 	%f3762, %f3760, %f3761;
	mul.f32 	%f3763, %f9396, %f3759;
	fma.rn.f32 	%f3764, %f9395, %f3758, %f3763;
	add.f32 	%f511, %f443, %f3762;
	add.f32 	%f512, %f444, %f3764;
	mul.f32 	%f3767, %f9396, %f3765;
	mul.f32 	%f3768, %f9395, %f3766;
	sub.f32 	%f3769, %f3767, %f3768;
	mul.f32 	%f3770, %f9396, %f3766;
	fma.rn.f32 	%f3771, %f9395, %f3765, %f3770;
	add.f32 	%f513, %f445, %f3769;
	add.f32 	%f514, %f446, %f3771;
	mul.f32 	%f3774, %f9396, %f3772;
	mul.f32 	%f3775, %f9395, %f3773;
	sub.f32 	%f3776, %f3774, %f3775;
	mul.f32 	%f3777, %f9396, %f3773;
	fma.rn.f32 	%f3778, %f9395, %f3772, %f3777;
	add.f32 	%f515, %f447, %f3776;
	add.f32 	%f516, %f448, %f3778;
	mul.f32 	%f3781, %f9396, %f3779;
	mul.f32 	%f3782, %f9395, %f3780;
	sub.f32 	%f3783, %f3781, %f3782;
	mul.f32 	%f3784, %f9396, %f3780;
	fma.rn.f32 	%f3785, %f9395, %f3779, %f3784;
	add.f32 	%f517, %f449, %f3783;
	add.f32 	%f518, %f450, %f3785;
	mul.f32 	%f3788, %f9396, %f3786;
	mul.f32 	%f3789, %f9395, %f3787;
	sub.f32 	%f3790, %f3788, %f3789;
	mul.f32 	%f3791, %f9396, %f3787;
	fma.rn.f32 	%f3792, %f9395, %f3786, %f3791;
	add.f32 	%f519, %f451, %f3790;
	add.f32 	%f520, %f452, %f3792;
	mul.f32 	%f3795, %f9396, %f3793;
	mul.f32 	%f3796, %f9395, %f3794;
	sub.f32 	%f3797, %f3795, %f3796;
	mul.f32 	%f3798, %f9396, %f3794;
	fma.rn.f32 	%f3799, %f9395, %f3793, %f3798;
	add.f32 	%f521, %f453, %f3797;
	add.f32 	%f522, %f454, %f3799;
	mul.f32 	%f3802, %f9396, %f3800;
	mul.f32 	%f3803, %f9395, %f3801;
	sub.f32 	%f3804, %f3802, %f3803;
	mul.f32 	%f3805, %f9396, %f3801;
	fma.rn.f32 	%f3806, %f9395, %f3800, %f3805;
	add.f32 	%f523, %f455, %f3804;
	add.f32 	%f524, %f456, %f3806;
	mul.f32 	%f3809, %f9396, %f3807;
	mul.f32 	%f3810, %f9395, %f3808;
	sub.f32 	%f3811, %f3809, %f3810;
	mul.f32 	%f3812, %f9396, %f3808;
	fma.rn.f32 	%f3813, %f9395, %f3807, %f3812;
	add.f32 	%f525, %f457, %f3811;
	add.f32 	%f526, %f458, %f3813;
	mul.f32 	%f3816, %f9396, %f3814;
	mul.f32 	%f3817, %f9395, %f3815;
	sub.f32 	%f3818, %f3816, %f3817;
	mul.f32 	%f3819, %f9396, %f3815;
	fma.rn.f32 	%f3820, %f9395, %f3814, %f3819;
	add.f32 	%f527, %f459, %f3818;
	add.f32 	%f528, %f460, %f3820;
	mul.f32 	%f3823, %f9396, %f3821;
	mul.f32 	%f3824, %f9395, %f3822;
	sub.f32 	%f3825, %f3823, %f3824;
	mul.f32 	%f3826, %f9396, %f3822;
	fma.rn.f32 	%f3827, %f9395, %f3821, %f3826;
	add.f32 	%f529, %f461, %f3825;
	add.f32 	%f530, %f462, %f3827;
	mul.f32 	%f3830, %f9396, %f3828;
	mul.f32 	%f3831, %f9395, %f3829;
	sub.f32 	%f3832, %f3830, %f3831;
	mul.f32 	%f3833, %f9396, %f3829;
	fma.rn.f32 	%f3834, %f9395, %f3828, %f3833;
	add.f32 	%f531, %f463, %f3832;
	add.f32 	%f532, %f464, %f3834;
	mul.f32 	%f3837, %f9396, %f3835;
	mul.f32 	%f3838, %f9395, %f3836;
	sub.f32 	%f3839, %f3837, %f3838;
	mul.f32 	%f3840, %f9396, %f3836;
	fma.rn.f32 	%f3841, %f9395, %f3835, %f3840;
	add.f32 	%f533, %f465, %f3839;
	add.f32 	%f534, %f466, %f3841;
	mul.f32 	%f3844, %f9396, %f3842;
	mul.f32 	%f3845, %f9395, %f3843;
	sub.f32 	%f3846, %f3844, %f3845;
	mul.f32 	%f3847, %f9396, %f3843;
	fma.rn.f32 	%f3848, %f9395, %f3842, %f3847;
	add.f32 	%f535, %f467, %f3846;
	add.f32 	%f536, %f468, %f3848;
	mul.f32 	%f3851, %f9396, %f3849;
	mul.f32 	%f3852, %f9395, %f3850;
	sub.f32 	%f3853, %f3851, %f3852;
	mul.f32 	%f3854, %f9396, %f3850;
	fma.rn.f32 	%f3855, %f9395, %f3849, %f3854;
	add.f32 	%f537, %f469, %f3853;
	add.f32 	%f538, %f470, %f3855;
	mul.f32 	%f3858, %f9396, %f3856;
	mul.f32 	%f3859, %f9395, %f3857;
	sub.f32 	%f3860, %f3858, %f3859;
	mul.f32 	%f3861, %f9396, %f3857;
	fma.rn.f32 	%f3862, %f9395, %f3856, %f3861;
	add.f32 	%f539, %f471, %f3860;
	add.f32 	%f540, %f472, %f3862;
	mul.f32 	%f3865, %f9396, %f3863;
	mul.f32 	%f3866, %f9395, %f3864;
	sub.f32 	%f3867, %f3865, %f3866;
	mul.f32 	%f3868, %f9396, %f3864;
	fma.rn.f32 	%f3869, %f9395, %f3863, %f3868;
	add.f32 	%f541, %f473, %f3867;
	add.f32 	%f542, %f474, %f3869;
	mul.f32 	%f3872, %f9396, %f3870;
	mul.f32 	%f3873, %f9395, %f3871;
	sub.f32 	%f3874, %f3872, %f3873;
	mul.f32 	%f3875, %f9396, %f3871;
	fma.rn.f32 	%f3876, %f9395, %f3870, %f3875;
	add.f32 	%f543, %f475, %f3874;
	add.f32 	%f544, %f476, %f3876;
	mul.f32 	%f3879, %f9396, %f3877;
	mul.f32 	%f3880, %f9395, %f3878;
	sub.f32 	%f3881, %f3879, %f3880;
	mul.f32 	%f3882, %f9396, %f3878;
	fma.rn.f32 	%f3883, %f9395, %f3877, %f3882;
	add.f32 	%f545, %f477, %f3881;
	add.f32 	%f546, %f478, %f3883;
	mul.f32 	%f3886, %f9396, %f3884;
	mul.f32 	%f3887, %f9395, %f3885;
	sub.f32 	%f3888, %f3886, %f3887;
	mul.f32 	%f3889, %f9396, %f3885;
	fma.rn.f32 	%f3890, %f9395, %f3884, %f3889;
	add.f32 	%f547, %f479, %f3888;
	add.f32 	%f548, %f480, %f3890;
	mul.f32 	%f3893, %f9396, %f3891;
	mul.f32 	%f3894, %f9395, %f3892;
	sub.f32 	%f3895, %f3893, %f3894;
	mul.f32 	%f3896, %f9396, %f3892;
	fma.rn.f32 	%f3897, %f9395, %f3891, %f3896;
	add.f32 	%f549, %f481, %f3895;
	add.f32 	%f550, %f482, %f3897;
	mul.f32 	%f3900, %f9396, %f3898;
	mul.f32 	%f3901, %f9395, %f3899;
	sub.f32 	%f3902, %f3900, %f3901;
	mul.f32 	%f3903, %f9396, %f3899;
	fma.rn.f32 	%f3904, %f9395, %f3898, %f3903;
	add.f32 	%f551, %f483, %f3902;
	add.f32 	%f552, %f484, %f3904;
	mul.f32 	%f3907, %f9396, %f3905;
	mul.f32 	%f3908, %f9395, %f3906;
	sub.f32 	%f3909, %f3907, %f3908;
	mul.f32 	%f3910, %f9396, %f3906;
	fma.rn.f32 	%f3911, %f9395, %f3905, %f3910;
	add.f32 	%f553, %f485, %f3909;
	add.f32 	%f554, %f486, %f3911;
	mul.f32 	%f3914, %f9396, %f3912;
	mul.f32 	%f3915, %f9395, %f3913;
	sub.f32 	%f3916, %f3914, %f3915;
	mul.f32 	%f3917, %f9396, %f3913;
	fma.rn.f32 	%f3918, %f9395, %f3912, %f3917;
	add.f32 	%f555, %f487, %f3916;
	add.f32 	%f556, %f488, %f3918;
	mul.f32 	%f3921, %f9396, %f3919;
	mul.f32 	%f3922, %f9395, %f3920;
	sub.f32 	%f3923, %f3921, %f3922;
	mul.f32 	%f3924, %f9396, %f3920;
	fma.rn.f32 	%f3925, %f9395, %f3919, %f3924;
	add.f32 	%f557, %f489, %f3923;
	add.f32 	%f558, %f490, %f3925;
	mul.f32 	%f3928, %f9396, %f3926;
	mul.f32 	%f3929, %f9395, %f3927;
	sub.f32 	%f3930, %f3928, %f3929;
	mul.f32 	%f3931, %f9396, %f3927;
	fma.rn.f32 	%f3932, %f9395, %f3926, %f3931;
	add.f32 	%f559, %f491, %f3930;
	add.f32 	%f560, %f492, %f3932;
	mul.f32 	%f3935, %f9396, %f3933;
	mul.f32 	%f3936, %f9395, %f3934;
	sub.f32 	%f3937, %f3935, %f3936;
	mul.f32 	%f3938, %f9396, %f3934;
	fma.rn.f32 	%f3939, %f9395, %f3933, %f3938;
	add.f32 	%f561, %f493, %f3937;
	add.f32 	%f562, %f494, %f3939;
	mul.f32 	%f3942, %f9396, %f3940;
	mul.f32 	%f3943, %f9395, %f3941;
	sub.f32 	%f3944, %f3942, %f3943;
	mul.f32 	%f3945, %f9396, %f3941;
	fma.rn.f32 	%f3946, %f9395, %f3940, %f3945;
	add.f32 	%f563, %f495, %f3944;
	add.f32 	%f564, %f496, %f3946;
	mul.f32 	%f3949, %f9396, %f3947;
	mul.f32 	%f3950, %f9395, %f3948;
	sub.f32 	%f3951, %f3949, %f3950;
	mul.f32 	%f3952, %f9396, %f3948;
	fma.rn.f32 	%f3953, %f9395, %f3947, %f3952;
	add.f32 	%f565, %f497, %f3951;
	add.f32 	%f566, %f498, %f3953;
	mul.f32 	%f3956, %f9396, %f3954;
	mul.f32 	%f3957, %f9395, %f3955;
	sub.f32 	%f3958, %f3956, %f3957;
	mul.f32 	%f3959, %f9396, %f3955;
	fma.rn.f32 	%f3960, %f9395, %f3954, %f3959;
	add.f32 	%f567, %f499, %f3958;
	add.f32 	%f568, %f500, %f3960;
	mul.f32 	%f3963, %f9396, %f3961;
	mul.f32 	%f3964, %f9395, %f3962;
	sub.f32 	%f3965, %f3963, %f3964;
	mul.f32 	%f3966, %f9396, %f3962;
	fma.rn.f32 	%f3967, %f9395, %f3961, %f3966;
	add.f32 	%f569, %f501, %f3965;
	add.f32 	%f570, %f502, %f3967;
	mul.f32 	%f3970, %f9396, %f3968;
	mul.f32 	%f3971, %f9395, %f3969;
	sub.f32 	%f3972, %f3970, %f3971;
	mul.f32 	%f3973, %f9396, %f3969;
	fma.rn.f32 	%f3974, %f9395, %f3968, %f3973;
	add.f32 	%f571, %f503, %f3972;
	add.f32 	%f572, %f504, %f3974;
	mul.f32 	%f3977, %f9396, %f3975;
	mul.f32 	%f3978, %f9395, %f3976;
	sub.f32 	%f3979, %f3977, %f3978;
	mul.f32 	%f3980, %f9396, %f3976;
	fma.rn.f32 	%f3981, %f9395, %f3975, %f3980;
	add.f32 	%f573, %f505, %f3979;
	add.f32 	%f574, %f506, %f3981;
	add.s32 	%r20, %r12, %r10;
	setp.ge.s32 	%p10, %r20, %r108;
	mul.wide.s32 	%rd43, %r10, 8;
	add.s64 	%rd10, %rd2, %rd43;
	mov.f32 	%f9397, 0f00000000;
	mov.f32 	%f9398, %f9397;
	@%p10 bra 	$L__BB0_20;
	ld.global.v2.f32 	{%f9398, %f9397}, [%rd10];
$L__BB0_20:
	ld.param.u32 	%r109, [_Z17five_qubit_kernelP6float2iiiiiii_param_1];
	mul.f32 	%f3985, %f9398, %f3983;
	mul.f32 	%f3986, %f9397, %f3984;
	sub.f32 	%f3987, %f3985, %f3986;
	mul.f32 	%f3988, %f9398, %f3984;
	fma.rn.f32 	%f3989, %f9397, %f3983, %f3988;
	add.f32 	%f579, %f511, %f3987;
	add.f32 	%f580, %f512, %f3989;
	mul.f32 	%f3992, %f9398, %f3990;
	mul.f32 	%f3993, %f9397, %f3991;
	sub.f32 	%f3994, %f3992, %f3993;
	mul.f32 	%f3995, %f9398, %f3991;
	fma.rn.f32 	%f3996, %f9397, %f3990, %f3995;
	add.f32 	%f581, %f513, %f3994;
	add.f32 	%f582, %f514, %f3996;
	mul.f32 	%f3999, %f9398, %f3997;
	mul.f32 	%f4000, %f9397, %f3998;
	sub.f32 	%f4001, %f3999, %f4000;
	mul.f32 	%f4002, %f9398, %f3998;
	fma.rn.f32 	%f4003, %f9397, %f3997, %f4002;
	add.f32 	%f583, %f515, %f4001;
	add.f32 	%f584, %f516, %f4003;
	mul.f32 	%f4006, %f9398, %f4004;
	mul.f32 	%f4007, %f9397, %f4005;
	sub.f32 	%f4008, %f4006, %f4007;
	mul.f32 	%f4009, %f9398, %f4005;
	fma.rn.f32 	%f4010, %f9397, %f4004, %f4009;
	add.f32 	%f585, %f517, %f4008;
	add.f32 	%f586, %f518, %f4010;
	mul.f32 	%f4013, %f9398, %f4011;
	mul.f32 	%f4014, %f9397, %f4012;
	sub.f32 	%f4015, %f4013, %f4014;
	mul.f32 	%f4016, %f9398, %f4012;
	fma.rn.f32 	%f4017, %f9397, %f4011, %f4016;
	add.f32 	%f587, %f519, %f4015;
	add.f32 	%f588, %f520, %f4017;
	mul.f32 	%f4020, %f9398, %f4018;
	mul.f32 	%f4021, %f9397, %f4019;
	sub.f32 	%f4022, %f4020, %f4021;
	mul.f32 	%f4023, %f9398, %f4019;
	fma.rn.f32 	%f4024, %f9397, %f4018, %f4023;
	add.f32 	%f589, %f521, %f4022;
	add.f32 	%f590, %f522, %f4024;
	mul.f32 	%f4027, %f9398, %f4025;
	mul.f32 	%f4028, %f9397, %f4026;
	sub.f32 	%f4029, %f4027, %f4028;
	mul.f32 	%f4030, %f9398, %f4026;
	fma.rn.f32 	%f4031, %f9397, %f4025, %f4030;
	add.f32 	%f591, %f523, %f4029;
	add.f32 	%f592, %f524, %f4031;
	mul.f32 	%f4034, %f9398, %f4032;
	mul.f32 	%f4035, %f9397, %f4033;
	sub.f32 	%f4036, %f4034, %f4035;
	mul.f32 	%f4037, %f9398, %f4033;
	fma.rn.f32 	%f4038, %f9397, %f4032, %f4037;
	add.f32 	%f593, %f525, %f4036;
	add.f32 	%f594, %f526, %f4038;
	mul.f32 	%f4041, %f9398, %f4039;
	mul.f32 	%f4042, %f9397, %f4040;
	sub.f32 	%f4043, %f4041, %f4042;
	mul.f32 	%f4044, %f9398, %f4040;
	fma.rn.f32 	%f4045, %f9397, %f4039, %f4044;
	add.f32 	%f595, %f527, %f4043;
	add.f32 	%f596, %f528, %f4045;
	mul.f32 	%f4048, %f9398, %f4046;
	mul.f32 	%f4049, %f9397, %f4047;
	sub.f32 	%f4050, %f4048, %f4049;
	mul.f32 	%f4051, %f9398, %f4047;
	fma.rn.f32 	%f4052, %f9397, %f4046, %f4051;
	add.f32 	%f597, %f529, %f4050;
	add.f32 	%f598, %f530, %f4052;
	mul.f32 	%f4055, %f9398, %f4053;
	mul.f32 	%f4056, %f9397, %f4054;
	sub.f32 	%f4057, %f4055, %f4056;
	mul.f32 	%f4058, %f9398, %f4054;
	fma.rn.f32 	%f4059, %f9397, %f4053, %f4058;
	add.f32 	%f599, %f531, %f4057;
	add.f32 	%f600, %f532, %f4059;
	mul.f32 	%f4062, %f9398, %f4060;
	mul.f32 	%f4063, %f9397, %f4061;
	sub.f32 	%f4064, %f4062, %f4063;
	mul.f32 	%f4065, %f9398, %f4061;
	fma.rn.f32 	%f4066, %f9397, %f4060, %f4065;
	add.f32 	%f601, %f533, %f4064;
	add.f32 	%f602, %f534, %f4066;
	mul.f32 	%f4069, %f9398, %f4067;
	mul.f32 	%f4070, %f9397, %f4068;
	sub.f32 	%f4071, %f4069, %f4070;
	mul.f32 	%f4072, %f9398, %f4068;
	fma.rn.f32 	%f4073, %f9397, %f4067, %f4072;
	add.f32 	%f603, %f535, %f4071;
	add.f32 	%f604, %f536, %f4073;
	mul.f32 	%f4076, %f9398, %f4074;
	mul.f32 	%f4077, %f9397, %f4075;
	sub.f32 	%f4078, %f4076, %f4077;
	mul.f32 	%f4079, %f9398, %f4075;
	fma.rn.f32 	%f4080, %f9397, %f4074, %f4079;
	add.f32 	%f605, %f537, %f4078;
	add.f32 	%f606, %f538, %f4080;
	mul.f32 	%f4083, %f9398, %f4081;
	mul.f32 	%f4084, %f9397, %f4082;
	sub.f32 	%f4085, %f4083, %f4084;
	mul.f32 	%f4086, %f9398, %f4082;
	fma.rn.f32 	%f4087, %f9397, %f4081, %f4086;
	add.f32 	%f607, %f539, %f4085;
	add.f32 	%f608, %f540, %f4087;
	mul.f32 	%f4090, %f9398, %f4088;
	mul.f32 	%f4091, %f9397, %f4089;
	sub.f32 	%f4092, %f4090, %f4091;
	mul.f32 	%f4093, %f9398, %f4089;
	fma.rn.f32 	%f4094, %f9397, %f4088, %f4093;
	add.f32 	%f609, %f541, %f4092;
	add.f32 	%f610, %f542, %f4094;
	mul.f32 	%f4097, %f9398, %f4095;
	mul.f32 	%f4098, %f9397, %f4096;
	sub.f32 	%f4099, %f4097, %f4098;
	mul.f32 	%f4100, %f9398, %f4096;
	fma.rn.f32 	%f4101, %f9397, %f4095, %f4100;
	add.f32 	%f611, %f543, %f4099;
	add.f32 	%f612, %f544, %f4101;
	mul.f32 	%f4104, %f9398, %f4102;
	mul.f32 	%f4105, %f9397, %f4103;
	sub.f32 	%f4106, %f4104, %f4105;
	mul.f32 	%f4107, %f9398, %f4103;
	fma.rn.f32 	%f4108, %f9397, %f4102, %f4107;
	add.f32 	%f613, %f545, %f4106;
	add.f32 	%f614, %f546, %f4108;
	mul.f32 	%f4111, %f9398, %f4109;
	mul.f32 	%f4112, %f9397, %f4110;
	sub.f32 	%f4113, %f4111, %f4112;
	mul.f32 	%f4114, %f9398, %f4110;
	fma.rn.f32 	%f4115, %f9397, %f4109, %f4114;
	add.f32 	%f615, %f547, %f4113;
	add.f32 	%f616, %f548, %f4115;
	mul.f32 	%f4118, %f9398, %f4116;
	mul.f32 	%f4119, %f9397, %f4117;
	sub.f32 	%f4120, %f4118, %f4119;
	mul.f32 	%f4121, %f9398, %f4117;
	fma.rn.f32 	%f4122, %f9397, %f4116, %f4121;
	add.f32 	%f617, %f549, %f4120;
	add.f32 	%f618, %f550, %f4122;
	mul.f32 	%f4125, %f9398, %f4123;
	mul.f32 	%f4126, %f9397, %f4124;
	sub.f32 	%f4127, %f4125, %f4126;
	mul.f32 	%f4128, %f9398, %f4124;
	fma.rn.f32 	%f4129, %f9397, %f4123, %f4128;
	add.f32 	%f619, %f551, %f4127;
	add.f32 	%f620, %f552, %f4129;
	mul.f32 	%f4132, %f9398, %f4130;
	mul.f32 	%f4133, %f9397, %f4131;
	sub.f32 	%f4134, %f4132, %f4133;
	mul.f32 	%f4135, %f9398, %f4131;
	fma.rn.f32 	%f4136, %f9397, %f4130, %f4135;
	add.f32 	%f621, %f553, %f4134;
	add.f32 	%f622, %f554, %f4136;
	mul.f32 	%f4139, %f9398, %f4137;
	mul.f32 	%f4140, %f9397, %f4138;
	sub.f32 	%f4141, %f4139, %f4140;
	mul.f32 	%f4142, %f9398, %f4138;
	fma.rn.f32 	%f4143, %f9397, %f4137, %f4142;
	add.f32 	%f623, %f555, %f4141;
	add.f32 	%f624, %f556, %f4143;
	mul.f32 	%f4146, %f9398, %f4144;
	mul.f32 	%f4147, %f9397, %f4145;
	sub.f32 	%f4148, %f4146, %f4147;
	mul.f32 	%f4149, %f9398, %f4145;
	fma.rn.f32 	%f4150, %f9397, %f4144, %f4149;
	add.f32 	%f625, %f557, %f4148;
	add.f32 	%f626, %f558, %f4150;
	mul.f32 	%f4153, %f9398, %f4151;
	mul.f32 	%f4154, %f9397, %f4152;
	sub.f32 	%f4155, %f4153, %f4154;
	mul.f32 	%f4156, %f9398, %f4152;
	fma.rn.f32 	%f4157, %f9397, %f4151, %f4156;
	add.f32 	%f627, %f559, %f4155;
	add.f32 	%f628, %f560, %f4157;
	mul.f32 	%f4160, %f9398, %f4158;
	mul.f32 	%f4161, %f9397, %f4159;
	sub.f32 	%f4162, %f4160, %f4161;
	mul.f32 	%f4163, %f9398, %f4159;
	fma.rn.f32 	%f4164, %f9397, %f4158, %f4163;
	add.f32 	%f629, %f561, %f4162;
	add.f32 	%f630, %f562, %f4164;
	mul.f32 	%f4167, %f9398, %f4165;
	mul.f32 	%f4168, %f9397, %f4166;
	sub.f32 	%f4169, %f4167, %f4168;
	mul.f32 	%f4170, %f9398, %f4166;
	fma.rn.f32 	%f4171, %f9397, %f4165, %f4170;
	add.f32 	%f631, %f563, %f4169;
	add.f32 	%f632, %f564, %f4171;
	mul.f32 	%f4174, %f9398, %f4172;
	mul.f32 	%f4175, %f9397, %f4173;
	sub.f32 	%f4176, %f4174, %f4175;
	mul.f32 	%f4177, %f9398, %f4173;
	fma.rn.f32 	%f4178, %f9397, %f4172, %f4177;
	add.f32 	%f633, %f565, %f4176;
	add.f32 	%f634, %f566, %f4178;
	mul.f32 	%f4181, %f9398, %f4179;
	mul.f32 	%f4182, %f9397, %f4180;
	sub.f32 	%f4183, %f4181, %f4182;
	mul.f32 	%f4184, %f9398, %f4180;
	fma.rn.f32 	%f4185, %f9397, %f4179, %f4184;
	add.f32 	%f635, %f567, %f4183;
	add.f32 	%f636, %f568, %f4185;
	mul.f32 	%f4188, %f9398, %f4186;
	mul.f32 	%f4189, %f9397, %f4187;
	sub.f32 	%f4190, %f4188, %f4189;
	mul.f32 	%f4191, %f9398, %f4187;
	fma.rn.f32 	%f4192, %f9397, %f4186, %f4191;
	add.f32 	%f637, %f569, %f4190;
	add.f32 	%f638, %f570, %f4192;
	mul.f32 	%f4195, %f9398, %f4193;
	mul.f32 	%f4196, %f9397, %f4194;
	sub.f32 	%f4197, %f4195, %f4196;
	mul.f32 	%f4198, %f9398, %f4194;
	fma.rn.f32 	%f4199, %f9397, %f4193, %f4198;
	add.f32 	%f639, %f571, %f4197;
	add.f32 	%f640, %f572, %f4199;
	mul.f32 	%f4202, %f9398, %f4200;
	mul.f32 	%f4203, %f9397, %f4201;
	sub.f32 	%f4204, %f4202, %f4203;
	mul.f32 	%f4205, %f9398, %f4201;
	fma.rn.f32 	%f4206, %f9397, %f4200, %f4205;
	add.f32 	%f641, %f573, %f4204;
	add.f32 	%f642, %f574, %f4206;
	add.s32 	%r21, %r20, %r7;
	setp.ge.s32 	%p11, %r21, %r109;
	mul.wide.s32 	%rd44, %r21, 8;
	add.s64 	%rd11, %rd1, %rd44;
	mov.f32 	%f9399, 0f00000000;
	mov.f32 	%f9400, %f9399;
	@%p11 bra 	$L__BB0_22;
	ld.global.v2.f32 	{%f9400, %f9399}, [%rd11];
$L__BB0_22:
	ld.param.u32 	%r110, [_Z17five_qubit_kernelP6float2iiiiiii_param_1];
	mul.f32 	%f4210, %f9400, %f4208;
	mul.f32 	%f4211, %f9399, %f4209;
	sub.f32 	%f4212, %f4210, %f4211;
	mul.f32 	%f4213, %f9400, %f4209;
	fma.rn.f32 	%f4214, %f9399, %f4208, %f4213;
	add.f32 	%f647, %f579, %f4212;
	add.f32 	%f648, %f580, %f4214;
	mul.f32 	%f4217, %f9400, %f4215;
	mul.f32 	%f4218, %f9399, %f4216;
	sub.f32 	%f4219, %f4217, %f4218;
	mul.f32 	%f4220, %f9400, %f4216;
	fma.rn.f32 	%f4221, %f9399, %f4215, %f4220;
	add.f32 	%f649, %f581, %f4219;
	add.f32 	%f650, %f582, %f4221;
	mul.f32 	%f4224, %f9400, %f4222;
	mul.f32 	%f4225, %f9399, %f4223;
	sub.f32 	%f4226, %f4224, %f4225;
	mul.f32 	%f4227, %f9400, %f4223;
	fma.rn.f32 	%f4228, %f9399, %f4222, %f4227;
	add.f32 	%f651, %f583, %f4226;
	add.f32 	%f652, %f584, %f4228;
	mul.f32 	%f4231, %f9400, %f4229;
	mul.f32 	%f4232, %f9399, %f4230;
	sub.f32 	%f4233, %f4231, %f4232;
	mul.f32 	%f4234, %f9400, %f4230;
	fma.rn.f32 	%f4235, %f9399, %f4229, %f4234;
	add.f32 	%f653, %f585, %f4233;
	add.f32 	%f654, %f586, %f4235;
	mul.f32 	%f4238, %f9400, %f4236;
	mul.f32 	%f4239, %f9399, %f4237;
	sub.f32 	%f4240, %f4238, %f4239;
	mul.f32 	%f4241, %f9400, %f4237;
	fma.rn.f32 	%f4242, %f9399, %f4236, %f4241;
	add.f32 	%f655, %f587, %f4240;
	add.f32 	%f656, %f588, %f4242;
	mul.f32 	%f4245, %f9400, %f4243;
	mul.f32 	%f4246, %f9399, %f4244;
	sub.f32 	%f4247, %f4245, %f4246;
	mul.f32 	%f4248, %f9400, %f4244;
	fma.rn.f32 	%f4249, %f9399, %f4243, %f4248;
	add.f32 	%f657, %f589, %f4247;
	add.f32 	%f658, %f590, %f4249;
	mul.f32 	%f4252, %f9400, %f4250;
	mul.f32 	%f4253, %f9399, %f4251;
	sub.f32 	%f4254, %f4252, %f4253;
	mul.f32 	%f4255, %f9400, %f4251;
	fma.rn.f32 	%f4256, %f9399, %f4250, %f4255;
	add.f32 	%f659, %f591, %f4254;
	add.f32 	%f660, %f592, %f4256;
	mul.f32 	%f4259, %f9400, %f4257;
	mul.f32 	%f4260, %f9399, %f4258;
	sub.f32 	%f4261, %f4259, %f4260;
	mul.f32 	%f4262, %f9400, %f4258;
	fma.rn.f32 	%f4263, %f9399, %f4257, %f4262;
	add.f32 	%f661, %f593, %f4261;
	add.f32 	%f662, %f594, %f4263;
	mul.f32 	%f4266, %f9400, %f4264;
	mul.f32 	%f4267, %f9399, %f4265;
	sub.f32 	%f4268, %f4266, %f4267;
	mul.f32 	%f4269, %f9400, %f4265;
	fma.rn.f32 	%f4270, %f9399, %f4264, %f4269;
	add.f32 	%f663, %f595, %f4268;
	add.f32 	%f664, %f596, %f4270;
	mul.f32 	%f4273, %f9400, %f4271;
	mul.f32 	%f4274, %f9399, %f4272;
	sub.f32 	%f4275, %f4273, %f4274;
	mul.f32 	%f4276, %f9400, %f4272;
	fma.rn.f32 	%f4277, %f9399, %f4271, %f4276;
	add.f32 	%f665, %f597, %f4275;
	add.f32 	%f666, %f598, %f4277;
	mul.f32 	%f4280, %f9400, %f4278;
	mul.f32 	%f4281, %f9399, %f4279;
	sub.f32 	%f4282, %f4280, %f4281;
	mul.f32 	%f4283, %f9400, %f4279;
	fma.rn.f32 	%f4284, %f9399, %f4278, %f4283;
	add.f32 	%f667, %f599, %f4282;
	add.f32 	%f668, %f600, %f4284;
	mul.f32 	%f4287, %f9400, %f4285;
	mul.f32 	%f4288, %f9399, %f4286;
	sub.f32 	%f4289, %f4287, %f4288;
	mul.f32 	%f4290, %f9400, %f4286;
	fma.rn.f32 	%f4291, %f9399, %f4285, %f4290;
	add.f32 	%f669, %f601, %f4289;
	add.f32 	%f670, %f602, %f4291;
	mul.f32 	%f4294, %f9400, %f4292;
	mul.f32 	%f4295, %f9399, %f4293;
	sub.f32 	%f4296, %f4294, %f4295;
	mul.f32 	%f4297, %f9400, %f4293;
	fma.rn.f32 	%f4298, %f9399, %f4292, %f4297;
	add.f32 	%f671, %f603, %f4296;
	add.f32 	%f672, %f604, %f4298;
	mul.f32 	%f4301, %f9400, %f4299;
	mul.f32 	%f4302, %f9399, %f4300;
	sub.f32 	%f4303, %f4301, %f4302;
	mul.f32 	%f4304, %f9400, %f4300;
	fma.rn.f32 	%f4305, %f9399, %f4299, %f4304;
	add.f32 	%f673, %f605, %f4303;
	add.f32 	%f674, %f606, %f4305;
	mul.f32 	%f4308, %f9400, %f4306;
	mul.f32 	%f4309, %f9399, %f4307;
	sub.f32 	%f4310, %f4308, %f4309;
	mul.f32 	%f4311, %f9400, %f4307;
	fma.rn.f32 	%f4312, %f9399, %f4306, %f4311;
	add.f32 	%f675, %f607, %f4310;
	add.f32 	%f676, %f608, %f4312;
	mul.f32 	%f4315, %f9400, %f4313;
	mul.f32 	%f4316, %f9399, %f4314;
	sub.f32 	%f4317, %f4315, %f4316;
	mul.f32 	%f4318, %f9400, %f4314;
	fma.rn.f32 	%f4319, %f9399, %f4313, %f4318;
	add.f32 	%f677, %f609, %f4317;
	add.f32 	%f678, %f610, %f4319;
	mul.f32 	%f4322, %f9400, %f4320;
	mul.f32 	%f4323, %f9399, %f4321;
	sub.f32 	%f4324, %f4322, %f4323;
	mul.f32 	%f4325, %f9400, %f4321;
	fma.rn.f32 	%f4326, %f9399, %f4320, %f4325;
	add.f32 	%f679, %f611, %f4324;
	add.f32 	%f680, %f612, %f4326;
	mul.f32 	%f4329, %f9400, %f4327;
	mul.f32 	%f4330, %f9399, %f4328;
	sub.f32 	%f4331, %f4329, %f4330;
	mul.f32 	%f4332, %f9400, %f4328;
	fma.rn.f32 	%f4333, %f9399, %f4327, %f4332;
	add.f32 	%f681, %f613, %f4331;
	add.f32 	%f682, %f614, %f4333;
	mul.f32 	%f4336, %f9400, %f4334;
	mul.f32 	%f4337, %f9399, %f4335;
	sub.f32 	%f4338, %f4336, %f4337;
	mul.f32 	%f4339, %f9400, %f4335;
	fma.rn.f32 	%f4340, %f9399, %f4334, %f4339;
	add.f32 	%f683, %f615, %f4338;
	add.f32 	%f684, %f616, %f4340;
	mul.f32 	%f4343, %f9400, %f4341;
	mul.f32 	%f4344, %f9399, %f4342;
	sub.f32 	%f4345, %f4343, %f4344;
	mul.f32 	%f4346, %f9400, %f4342;
	fma.rn.f32 	%f4347, %f9399, %f4341, %f4346;
	add.f32 	%f685, %f617, %f4345;
	add.f32 	%f686, %f618, %f4347;
	mul.f32 	%f4350, %f9400, %f4348;
	mul.f32 	%f4351, %f9399, %f4349;
	sub.f32 	%f4352, %f4350, %f4351;
	mul.f32 	%f4353, %f9400, %f4349;
	fma.rn.f32 	%f4354, %f9399, %f4348, %f4353;
	add.f32 	%f687, %f619, %f4352;
	add.f32 	%f688, %f620, %f4354;
	mul.f32 	%f4357, %f9400, %f4355;
	mul.f32 	%f4358, %f9399, %f4356;
	sub.f32 	%f4359, %f4357, %f4358;
	mul.f32 	%f4360, %f9400, %f4356;
	fma.rn.f32 	%f4361, %f9399, %f4355, %f4360;
	add.f32 	%f689, %f621, %f4359;
	add.f32 	%f690, %f622, %f4361;
	mul.f32 	%f4364, %f9400, %f4362;
	mul.f32 	%f4365, %f9399, %f4363;
	sub.f32 	%f4366, %f4364, %f4365;
	mul.f32 	%f4367, %f9400, %f4363;
	fma.rn.f32 	%f4368, %f9399, %f4362, %f4367;
	add.f32 	%f691, %f623, %f4366;
	add.f32 	%f692, %f624, %f4368;
	mul.f32 	%f4371, %f9400, %f4369;
	mul.f32 	%f4372, %f9399, %f4370;
	sub.f32 	%f4373, %f4371, %f4372;
	mul.f32 	%f4374, %f9400, %f4370;
	fma.rn.f32 	%f4375, %f9399, %f4369, %f4374;
	add.f32 	%f693, %f625, %f4373;
	add.f32 	%f694, %f626, %f4375;
	mul.f32 	%f4378, %f9400, %f4376;
	mul.f32 	%f4379, %f9399, %f4377;
	sub.f32 	%f4380, %f4378, %f4379;
	mul.f32 	%f4381, %f9400, %f4377;
	fma.rn.f32 	%f4382, %f9399, %f4376, %f4381;
	add.f32 	%f695, %f627, %f4380;
	add.f32 	%f696, %f628, %f4382;
	mul.f32 	%f4385, %f9400, %f4383;
	mul.f32 	%f4386, %f9399, %f4384;
	sub.f32 	%f4387, %f4385, %f4386;
	mul.f32 	%f4388, %f9400, %f4384;
	fma.rn.f32 	%f4389, %f9399, %f4383, %f4388;
	add.f32 	%f697, %f629, %f4387;
	add.f32 	%f698, %f630, %f4389;
	mul.f32 	%f4392, %f9400, %f4390;
	mul.f32 	%f4393, %f9399, %f4391;
	sub.f32 	%f4394, %f4392, %f4393;
	mul.f32 	%f4395, %f9400, %f4391;
	fma.rn.f32 	%f4396, %f9399, %f4390, %f4395;
	add.f32 	%f699, %f631, %f4394;
	add.f32 	%f700, %f632, %f4396;
	mul.f32 	%f4399, %f9400, %f4397;
	mul.f32 	%f4400, %f9399, %f4398;
	sub.f32 	%f4401, %f4399, %f4400;
	mul.f32 	%f4402, %f9400, %f4398;
	fma.rn.f32 	%f4403, %f9399, %f4397, %f4402;
	add.f32 	%f701, %f633, %f4401;
	add.f32 	%f702, %f634, %f4403;
	mul.f32 	%f4406, %f9400, %f4404;
	mul.f32 	%f4407, %f9399, %f4405;
	sub.f32 	%f4408, %f4406, %f4407;
	mul.f32 	%f4409, %f9400, %f4405;
	fma.rn.f32 	%f4410, %f9399, %f4404, %f4409;
	add.f32 	%f703, %f635, %f4408;
	add.f32 	%f704, %f636, %f4410;
	mul.f32 	%f4413, %f9400, %f4411;
	mul.f32 	%f4414, %f9399, %f4412;
	sub.f32 	%f4415, %f4413, %f4414;
	mul.f32 	%f4416, %f9400, %f4412;
	fma.rn.f32 	%f4417, %f9399, %f4411, %f4416;
	add.f32 	%f705, %f637, %f4415;
	add.f32 	%f706, %f638, %f4417;
	mul.f32 	%f4420, %f9400, %f4418;
	mul.f32 	%f4421, %f9399, %f4419;
	sub.f32 	%f4422, %f4420, %f4421;
	mul.f32 	%f4423, %f9400, %f4419;
	fma.rn.f32 	%f4424, %f9399, %f4418, %f4423;
	add.f32 	%f707, %f639, %f4422;
	add.f32 	%f708, %f640, %f4424;
	mul.f32 	%f4427, %f9400, %f4425;
	mul.f32 	%f4428, %f9399, %f4426;
	sub.f32 	%f4429, %f4427, %f4428;
	mul.f32 	%f4430, %f9400, %f4426;
	fma.rn.f32 	%f4431, %f9399, %f4425, %f4430;
	add.f32 	%f709, %f641, %f4429;
	add.f32 	%f710, %f642, %f4431;
	add.s32 	%r22, %r20, %r8;
	setp.ge.s32 	%p12, %r22, %r110;
	mul.wide.s32 	%rd45, %r22, 8;
	add.s64 	%rd12, %rd1, %rd45;
	mov.f32 	%f9401, 0f00000000;
	mov.f32 	%f9402, %f9401;
	@%p12 bra 	$L__BB0_24;
	ld.global.v2.f32 	{%f9402, %f9401}, [%rd12];
$L__BB0_24:
	ld.param.u32 	%r111, [_Z17five_qubit_kernelP6float2iiiiiii_param_1];
	mul.f32 	%f4435, %f9402, %f4433;
	mul.f32 	%f4436, %f9401, %f4434;
	sub.f32 	%f4437, %f4435, %f4436;
	mul.f32 	%f4438, %f9402, %f4434;
	fma.rn.f32 	%f4439, %f9401, %f4433, %f4438;
	add.f32 	%f715, %f647, %f4437;
	add.f32 	%f716, %f648, %f4439;
	mul.f32 	%f4442, %f9402, %f4440;
	mul.f32 	%f4443, %f9401, %f4441;
	sub.f32 	%f4444, %f4442, %f4443;
	mul.f32 	%f4445, %f9402, %f4441;
	fma.rn.f32 	%f4446, %f9401, %f4440, %f4445;
	add.f32 	%f717, %f649, %f4444;
	add.f32 	%f718, %f650, %f4446;
	mul.f32 	%f4449, %f9402, %f4447;
	mul.f32 	%f4450, %f9401, %f4448;
	sub.f32 	%f4451, %f4449, %f4450;
	mul.f32 	%f4452, %f9402, %f4448;
	fma.rn.f32 	%f4453, %f9401, %f4447, %f4452;
	add.f32 	%f719, %f651, %f4451;
	add.f32 	%f720, %f652, %f4453;
	mul.f32 	%f4456, %f9402, %f4454;
	mul.f32 	%f4457, %f9401, %f4455;
	sub.f32 	%f4458, %f4456, %f4457;
	mul.f32 	%f4459, %f9402, %f4455;
	fma.rn.f32 	%f4460, %f9401, %f4454, %f4459;
	add.f32 	%f721, %f653, %f4458;
	add.f32 	%f722, %f654, %f4460;
	mul.f32 	%f4463, %f9402, %f4461;
	mul.f32 	%f4464, %f9401, %f4462;
	sub.f32 	%f4465, %f4463, %f4464;
	mul.f32 	%f4466, %f9402, %f4462;
	fma.rn.f32 	%f4467, %f9401, %f4461, %f4466;
	add.f32 	%f723, %f655, %f4465;
	add.f32 	%f724, %f656, %f4467;
	mul.f32 	%f4470, %f9402, %f4468;
	mul.f32 	%f4471, %f9401, %f4469;
	sub.f32 	%f4472, %f4470, %f4471;
	mul.f32 	%f4473, %f9402, %f4469;
	fma.rn.f32 	%f4474, %f9401, %f4468, %f4473;
	add.f32 	%f725, %f657, %f4472;
	add.f32 	%f726, %f658, %f4474;
	mul.f32 	%f4477, %f9402, %f4475;
	mul.f32 	%f4478, %f9401, %f4476;
	sub.f32 	%f4479, %f4477, %f4478;
	mul.f32 	%f4480, %f9402, %f4476;
	fma.rn.f32 	%f4481, %f9401, %f4475, %f4480;
	add.f32 	%f727, %f659, %f4479;
	add.f32 	%f728, %f660, %f4481;
	mul.f32 	%f4484, %f9402, %f4482;
	mul.f32 	%f4485, %f9401, %f4483;
	sub.f32 	%f4486, %f4484, %f4485;
	mul.f32 	%f4487, %f9402, %f4483;
	fma.rn.f32 	%f4488, %f9401, %f4482, %f4487;
	add.f32 	%f729, %f661, %f4486;
	add.f32 	%f730, %f662, %f4488;
	mul.f32 	%f4491, %f9402, %f4489;
	mul.f32 	%f4492, %f9401, %f4490;
	sub.f32 	%f4493, %f4491, %f4492;
	mul.f32 	%f4494, %f9402, %f4490;
	fma.rn.f32 	%f4495, %f9401, %f4489, %f4494;
	add.f32 	%f731, %f663, %f4493;
	add.f32 	%f732, %f664, %f4495;
	mul.f32 	%f4498, %f9402, %f4496;
	mul.f32 	%f4499, %f9401, %f4497;
	sub.f32 	%f4500, %f4498, %f4499;
	mul.f32 	%f4501, %f9402, %f4497;
	fma.rn.f32 	%f4502, %f9401, %f4496, %f4501;
	add.f32 	%f733, %f665, %f4500;
	add.f32 	%f734, %f666, %f4502;
	mul.f32 	%f4505, %f9402, %f4503;
	mul.f32 	%f4506, %f9401, %f4504;
	sub.f32 	%f4507, %f4505, %f4506;
	mul.f32 	%f4508, %f9402, %f4504;
	fma.rn.f32 	%f4509, %f9401, %f4503, %f4508;
	add.f32 	%f735, %f667, %f4507;
	add.f32 	%f736, %f668, %f4509;
	mul.f32 	%f4512, %f9402, %f4510;
	mul.f32 	%f4513, %f9401, %f4511;
	sub.f32 	%f4514, %f4512, %f4513;
	mul.f32 	%f4515, %f9402, %f4511;
	fma.rn.f32 	%f4516, %f9401, %f4510, %f4515;
	add.f32 	%f737, %f669, %f4514;
	add.f32 	%f738, %f670, %f4516;
	mul.f32 	%f4519, %f9402, %f4517;
	mul.f32 	%f4520, %f9401, %f4518;
	sub.f32 	%f4521, %f4519, %f4520;
	mul.f32 	%f4522, %f9402, %f4518;
	fma.rn.f32 	%f4523, %f9401, %f4517, %f4522;
	add.f32 	%f739, %f671, %f4521;
	add.f32 	%f740, %f672, %f4523;
	mul.f32 	%f4526, %f9402, %f4524;
	mul.f32 	%f4527, %f9401, %f4525;
	sub.f32 	%f4528, %f4526, %f4527;
	mul.f32 	%f4529, %f9402, %f4525;
	fma.rn.f32 	%f4530, %f9401, %f4524, %f4529;
	add.f32 	%f741, %f673, %f4528;
	add.f32 	%f742, %f674, %f4530;
	mul.f32 	%f4533, %f9402, %f4531;
	mul.f32 	%f4534, %f9401, %f4532;
	sub.f32 	%f4535, %f4533, %f4534;
	mul.f32 	%f4536, %f9402, %f4532;
	fma.rn.f32 	%f4537, %f9401, %f4531, %f4536;
	add.f32 	%f743, %f675, %f4535;
	add.f32 	%f744, %f676, %f4537;
	mul.f32 	%f4540, %f9402, %f4538;
	mul.f32 	%f4541, %f9401, %f4539;
	sub.f32 	%f4542, %f4540, %f4541;
	mul.f32 	%f4543, %f9402, %f4539;
	fma.rn.f32 	%f4544, %f9401, %f4538, %f4543;
	add.f32 	%f745, %f677, %f4542;
	add.f32 	%f746, %f678, %f4544;
	mul.f32 	%f4547, %f9402, %f4545;
	mul.f32 	%f4548, %f9401, %f4546;
	sub.f32 	%f4549, %f4547, %f4548;
	mul.f32 	%f4550, %f9402, %f4546;
	fma.rn.f32 	%f4551, %f9401, %f4545, %f4550;
	add.f32 	%f747, %f679, %f4549;
	add.f32 	%f748, %f680, %f4551;
	mul.f32 	%f4554, %f9402, %f4552;
	mul.f32 	%f4555, %f9401, %f4553;
	sub.f32 	%f4556, %f4554, %f4555;
	mul.f32 	%f4557, %f9402, %f4553;
	fma.rn.f32 	%f4558, %f9401, %f4552, %f4557;
	add.f32 	%f749, %f681, %f4556;
	add.f32 	%f750, %f682, %f4558;
	mul.f32 	%f4561, %f9402, %f4559;
	mul.f32 	%f4562, %f9401, %f4560;
	sub.f32 	%f4563, %f4561, %f4562;
	mul.f32 	%f4564, %f9402, %f4560;
	fma.rn.f32 	%f4565, %f9401, %f4559, %f4564;
	add.f32 	%f751, %f683, %f4563;
	add.f32 	%f752, %f684, %f4565;
	mul.f32 	%f4568, %f9402, %f4566;
	mul.f32 	%f4569, %f9401, %f4567;
	sub.f32 	%f4570, %f4568, %f4569;
	mul.f32 	%f4571, %f9402, %f4567;
	fma.rn.f32 	%f4572, %f9401, %f4566, %f4571;
	add.f32 	%f753, %f685, %f4570;
	add.f32 	%f754, %f686, %f4572;
	mul.f32 	%f4575, %f9402, %f4573;
	mul.f32 	%f4576, %f9401, %f4574;
	sub.f32 	%f4577, %f4575, %f4576;
	mul.f32 	%f4578, %f9402, %f4574;
	fma.rn.f32 	%f4579, %f9401, %f4573, %f4578;
	add.f32 	%f755, %f687, %f4577;
	add.f32 	%f756, %f688, %f4579;
	mul.f32 	%f4582, %f9402, %f4580;
	mul.f32 	%f4583, %f9401, %f4581;
	sub.f32 	%f4584, %f4582, %f4583;
	mul.f32 	%f4585, %f9402, %f4581;
	fma.rn.f32 	%f4586, %f9401, %f4580, %f4585;
	add.f32 	%f757, %f689, %f4584;
	add.f32 	%f758, %f690, %f4586;
	mul.f32 	%f4589, %f9402, %f4587;
	mul.f32 	%f4590, %f9401, %f4588;
	sub.f32 	%f4591, %f4589, %f4590;
	mul.f32 	%f4592, %f9402, %f4588;
	fma.rn.f32 	%f4593, %f9401, %f4587, %f4592;
	add.f32 	%f759, %f691, %f4591;
	add.f32 	%f760, %f692, %f4593;
	mul.f32 	%f4596, %f9402, %f4594;
	mul.f32 	%f4597, %f9401, %f4595;
	sub.f32 	%f4598, %f4596, %f4597;
	mul.f32 	%f4599, %f9402, %f4595;
	fma.rn.f32 	%f4600, %f9401, %f4594, %f4599;
	add.f32 	%f761, %f693, %f4598;
	add.f32 	%f762, %f694, %f4600;
	mul.f32 	%f4603, %f9402, %f4601;
	mul.f32 	%f4604, %f9401, %f4602;
	sub.f32 	%f4605, %f4603, %f4604;
	mul.f32 	%f4606, %f9402, %f4602;
	fma.rn.f32 	%f4607, %f9401, %f4601, %f4606;
	add.f32 	%f763, %f695, %f4605;
	add.f32 	%f764, %f696, %f4607;
	mul.f32 	%f4610, %f9402, %f4608;
	mul.f32 	%f4611, %f9401, %f4609;
	sub.f32 	%f4612, %f4610, %f4611;
	mul.f32 	%f4613, %f9402, %f4609;
	fma.rn.f32 	%f4614, %f9401, %f4608, %f4613;
	add.f32 	%f765, %f697, %f4612;
	add.f32 	%f766, %f698, %f4614;
	mul.f32 	%f4617, %f9402, %f4615;
	mul.f32 	%f4618, %f9401, %f4616;
	sub.f32 	%f4619, %f4617, %f4618;
	mul.f32 	%f4620, %f9402, %f4616;
	fma.rn.f32 	%f4621, %f9401, %f4615, %f4620;
	add.f32 	%f767, %f699, %f4619;
	add.f32 	%f768, %f700, %f4621;
	mul.f32 	%f4624, %f9402, %f4622;
	mul.f32 	%f4625, %f9401, %f4623;
	sub.f32 	%f4626, %f4624, %f4625;
	mul.f32 	%f4627, %f9402, %f4623;
	fma.rn.f32 	%f4628, %f9401, %f4622, %f4627;
	add.f32 	%f769, %f701, %f4626;
	add.f32 	%f770, %f702, %f4628;
	mul.f32 	%f4631, %f9402, %f4629;
	mul.f32 	%f4632, %f9401, %f4630;
	sub.f32 	%f4633, %f4631, %f4632;
	mul.f32 	%f4634, %f9402, %f4630;
	fma.rn.f32 	%f4635, %f9401, %f4629, %f4634;
	add.f32 	%f771, %f703, %f4633;
	add.f32 	%f772, %f704, %f4635;
	mul.f32 	%f4638, %f9402, %f4636;
	mul.f32 	%f4639, %f9401, %f4637;
	sub.f32 	%f4640, %f4638, %f4639;
	mul.f32 	%f4641, %f9402, %f4637;
	fma.rn.f32 	%f4642, %f9401, %f4636, %f4641;
	add.f32 	%f773, %f705, %f4640;
	add.f32 	%f774, %f706, %f4642;
	mul.f32 	%f4645, %f9402, %f4643;
	mul.f32 	%f4646, %f9401, %f4644;
	sub.f32 	%f4647, %f4645, %f4646;
	mul.f32 	%f4648, %f9402, %f4644;
	fma.rn.f32 	%f4649, %f9401, %f4643, %f4648;
	add.f32 	%f775, %f707, %f4647;
	add.f32 	%f776, %f708, %f4649;
	mul.f32 	%f4652, %f9402, %f4650;
	mul.f32 	%f4653, %f9401, %f4651;
	sub.f32 	%f4654, %f4652, %f4653;
	mul.f32 	%f4655, %f9402, %f4651;
	fma.rn.f32 	%f4656, %f9401, %f4650, %f4655;
	add.f32 	%f777, %f709, %f4654;
	add.f32 	%f778, %f710, %f4656;
	add.s32 	%r23, %r22, %r7;
	setp.ge.s32 	%p13, %r23, %r111;
	mul.wide.s32 	%rd46, %r23, 8;
	add.s64 	%rd13, %rd1, %rd46;
	mov.f32 	%f9403, 0f00000000;
	mov.f32 	%f9404, %f9403;
	@%p13 bra 	$L__BB0_26;
	ld.global.v2.f32 	{%f9404, %f9403}, [%rd13];
$L__BB0_26:
	ld.param.u32 	%r112, [_Z17five_qubit_kernelP6float2iiiiiii_param_1];
	mul.f32 	%f4660, %f9404, %f4658;
	mul.f32 	%f4661, %f9403, %f4659;
	sub.f32 	%f4662, %f4660, %f4661;
	mul.f32 	%f4663, %f9404, %f4659;
	fma.rn.f32 	%f4664, %f9403, %f4658, %f4663;
	add.f32 	%f783, %f715, %f4662;
	add.f32 	%f784, %f716, %f4664;
	mul.f32 	%f4667, %f9404, %f4665;
	mul.f32 	%f4668, %f9403, %f4666;
	sub.f32 	%f4669, %f4667, %f4668;
	mul.f32 	%f4670, %f9404, %f4666;
	fma.rn.f32 	%f4671, %f9403, %f4665, %f4670;
	add.f32 	%f785, %f717, %f4669;
	add.f32 	%f786, %f718, %f4671;
	mul.f32 	%f4674, %f9404, %f4672;
	mul.f32 	%f4675, %f9403, %f4673;
	sub.f32 	%f4676, %f4674, %f4675;
	mul.f32 	%f4677, %f9404, %f4673;
	fma.rn.f32 	%f4678, %f9403, %f4672, %f4677;
	add.f32 	%f787, %f719, %f4676;
	add.f32 	%f788, %f720, %f4678;
	mul.f32 	%f4681, %f9404, %f4679;
	mul.f32 	%f4682, %f9403, %f4680;
	sub.f32 	%f4683, %f4681, %f4682;
	mul.f32 	%f4684, %f9404, %f4680;
	fma.rn.f32 	%f4685, %f9403, %f4679, %f4684;
	add.f32 	%f789, %f721, %f4683;
	add.f32 	%f790, %f722, %f4685;
	mul.f32 	%f4688, %f9404, %f4686;
	mul.f32 	%f4689, %f9403, %f4687;
	sub.f32 	%f4690, %f4688, %f4689;
	mul.f32 	%f4691, %f9404, %f4687;
	fma.rn.f32 	%f4692, %f9403, %f4686, %f4691;
	add.f32 	%f791, %f723, %f4690;
	add.f32 	%f792, %f724, %f4692;
	mul.f32 	%f4695, %f9404, %f4693;
	mul.f32 	%f4696, %f9403, %f4694;
	sub.f32 	%f4697, %f4695, %f4696;
	mul.f32 	%f4698, %f9404, %f4694;
	fma.rn.f32 	%f4699, %f9403, %f4693, %f4698;
	add.f32 	%f793, %f725, %f4697;
	add.f32 	%f794, %f726, %f4699;
	mul.f32 	%f4702, %f9404, %f4700;
	mul.f32 	%f4703, %f9403, %f4701;
	sub.f32 	%f4704, %f4702, %f4703;
	mul.f32 	%f4705, %f9404, %f4701;
	fma.rn.f32 	%f4706, %f9403, %f4700, %f4705;
	add.f32 	%f795, %f727, %f4704;
	add.f32 	%f796, %f728, %f4706;
	mul.f32 	%f4709, %f9404, %f4707;
	mul.f32 	%f4710, %f9403, %f4708;
	sub.f32 	%f4711, %f4709, %f4710;
	mul.f32 	%f4712, %f9404, %f4708;
	fma.rn.f32 	%f4713, %f9403, %f4707, %f4712;
	add.f32 	%f797, %f729, %f4711;
	add.f32 	%f798, %f730, %f4713;
	mul.f32 	%f4716, %f9404, %f4714;
	mul.f32 	%f4717, %f9403, %f4715;
	sub.f32 	%f4718, %f4716, %f4717;
	mul.f32 	%f4719, %f9404, %f4715;
	fma.rn.f32 	%f4720, %f9403, %f4714, %f4719;
	add.f32 	%f799, %f731, %f4718;
	add.f32 	%f800, %f732, %f4720;
	mul.f32 	%f4723, %f9404, %f4721;
	mul.f32 	%f4724, %f9403, %f4722;
	sub.f32 	%f4725, %f4723, %f4724;
	mul.f32 	%f4726, %f9404, %f4722;
	fma.rn.f32 	%f4727, %f9403, %f4721, %f4726;
	add.f32 	%f801, %f733, %f4725;
	add.f32 	%f802, %f734, %f4727;
	mul.f32 	%f4730, %f9404, %f4728;
	mul.f32 	%f4731, %f9403, %f4729;
	sub.f32 	%f4732, %f4730, %f4731;
	mul.f32 	%f4733, %f9404, %f4729;
	fma.rn.f32 	%f4734, %f9403, %f4728, %f4733;
	add.f32 	%f803, %f735, %f4732;
	add.f32 	%f804, %f736, %f4734;
	mul.f32 	%f4737, %f9404, %f4735;
	mul.f32 	%f4738, %f9403, %f4736;
	sub.f32 	%f4739, %f4737, %f4738;
	mul.f32 	%f4740, %f9404, %f4736;
	fma.rn.f32 	%f4741, %f9403, %f4735, %f4740;
	add.f32 	%f805, %f737, %f4739;
	add.f32 	%f806, %f738, %f4741;
	mul.f32 	%f4744, %f9404, %f4742;
	mul.f32 	%f4745, %f9403, %f4743;
	sub.f32 	%f4746, %f4744, %f4745;
	mul.f32 	%f4747, %f9404, %f4743;
	fma.rn.f32 	%f4748, %f9403, %f4742, %f4747;
	add.f32 	%f807, %f739, %f4746;
	add.f32 	%f808, %f740, %f4748;
	mul.f32 	%f4751, %f9404, %f4749;
	mul.f32 	%f4752, %f9403, %f4750;
	sub.f32 	%f4753, %f4751, %f4752;
	mul.f32 	%f4754, %f9404, %f4750;
	fma.rn.f32 	%f4755, %f9403, %f4749, %f4754;
	add.f32 	%f809, %f741, %f4753;
	add.f32 	%f810, %f742, %f4755;
	mul.f32 	%f4758, %f9404, %f4756;
	mul.f32 	%f4759, %f9403, %f4757;
	sub.f32 	%f4760, %f4758, %f4759;
	mul.f32 	%f4761, %f9404, %f4757;
	fma.rn.f32 	%f4762, %f9403, %f4756, %f4761;
	add.f32 	%f811, %f743, %f4760;
	add.f32 	%f812, %f744, %f4762;
	mul.f32 	%f4765, %f9404, %f4763;
	mul.f32 	%f4766, %f9403, %f4764;
	sub.f32 	%f4767, %f4765, %f4766;
	mul.f32 	%f4768, %f9404, %f4764;
	fma.rn.f32 	%f4769, %f9403, %f4763, %f4768;
	add.f32 	%f813, %f745, %f4767;
	add.f32 	%f814, %f746, %f4769;
	mul.f32 	%f4772, %f9404, %f4770;
	mul.f32 	%f4773, %f9403, %f4771;
	sub.f32 	%f4774, %f4772, %f4773;
	mul.f32 	%f4775, %f9404, %f4771;
	fma.rn.f32 	%f4776, %f9403, %f4770, %f4775;
	add.f32 	%f815, %f747, %f4774;
	add.f32 	%f816, %f748, %f4776;
	mul.f32 	%f4779, %f9404, %f4777;
	mul.f32 	%f4780, %f9403, %f4778;
	sub.f32 	%f4781, %f4779, %f4780;
	mul.f32 	%f4782, %f9404, %f4778;
	fma.rn.f32 	%f4783, %f9403, %f4777, %f4782;
	add.f32 	%f817, %f749, %f4781;
	add.f32 	%f818, %f750, %f4783;
	mul.f32 	%f4786, %f9404, %f4784;
	mul.f32 	%f4787, %f9403, %f4785;
	sub.f32 	%f4788, %f4786, %f4787;
	mul.f32 	%f4789, %f9404, %f4785;
	fma.rn.f32 	%f4790, %f9403, %f4784, %f4789;
	add.f32 	%f819, %f751, %f4788;
	add.f32 	%f820, %f752, %f4790;
	mul.f32 	%f4793, %f9404, %f4791;
	mul.f32 	%f4794, %f9403, %f4792;
	sub.f32 	%f4795, %f4793, %f4794;
	mul.f32 	%f4796, %f9404, %f4792;
	fma.rn.f32 	%f4797, %f9403, %f4791, %f4796;
	add.f32 	%f821, %f753, %f4795;
	add.f32 	%f822, %f754, %f4797;
	mul.f32 	%f4800, %f9404, %f4798;
	mul.f32 	%f4801, %f9403, %f4799;
	sub.f32 	%f4802, %f4800, %f4801;
	mul.f32 	%f4803, %f9404, %f4799;
	fma.rn.f32 	%f4804, %f9403, %f4798, %f4803;
	add.f32 	%f823, %f755, %f4802;
	add.f32 	%f824, %f756, %f4804;
	mul.f32 	%f4807, %f9404, %f4805;
	mul.f32 	%f4808, %f9403, %f4806;
	sub.f32 	%f4809, %f4807, %f4808;
	mul.f32 	%f4810, %f9404, %f4806;
	fma.rn.f32 	%f4811, %f9403, %f4805, %f4810;
	add.f32 	%f825, %f757, %f4809;
	add.f32 	%f826, %f758, %f4811;
	mul.f32 	%f4814, %f9404, %f4812;
	mul.f32 	%f4815, %f9403, %f4813;
	sub.f32 	%f4816, %f4814, %f4815;
	mul.f32 	%f4817, %f9404, %f4813;
	fma.rn.f32 	%f4818, %f9403, %f4812, %f4817;
	add.f32 	%f827, %f759, %f4816;
	add.f32 	%f828, %f760, %f4818;
	mul.f32 	%f4821, %f9404, %f4819;
	mul.f32 	%f4822, %f9403, %f4820;
	sub.f32 	%f4823, %f4821, %f4822;
	mul.f32 	%f4824, %f9404, %f4820;
	fma.rn.f32 	%f4825, %f9403, %f4819, %f4824;
	add.f32 	%f829, %f761, %f4823;
	add.f32 	%f830, %f762, %f4825;
	mul.f32 	%f4828, %f9404, %f4826;
	mul.f32 	%f4829, %f9403, %f4827;
	sub.f32 	%f4830, %f4828, %f4829;
	mul.f32 	%f4831, %f9404, %f4827;
	fma.rn.f32 	%f4832, %f9403, %f4826, %f4831;
	add.f32 	%f831, %f763, %f4830;
	add.f32 	%f832, %f764, %f4832;
	mul.f32 	%f4835, %f9404, %f4833;
	mul.f32 	%f4836, %f9403, %f4834;
	sub.f32 	%f4837, %f4835, %f4836;
	mul.f32 	%f4838, %f9404, %f4834;
	fma.rn.f32 	%f4839, %f9403, %f4833, %f4838;
	add.f32 	%f833, %f765, %f4837;
	add.f32 	%f834, %f766, %f4839;
	mul.f32 	%f4842, %f9404, %f4840;
	mul.f32 	%f4843, %f9403, %f4841;
	sub.f32 	%f4844, %f4842, %f4843;
	mul.f32 	%f4845, %f9404, %f4841;
	fma.rn.f32 	%f4846, %f9403, %f4840, %f4845;
	add.f32 	%f835, %f767, %f4844;
	add.f32 	%f836, %f768, %f4846;
	mul.f32 	%f4849, %f9404, %f4847;
	mul.f32 	%f4850, %f9403, %f4848;
	sub.f32 	%f4851, %f4849, %f4850;
	mul.f32 	%f4852, %f9404, %f4848;
	fma.rn.f32 	%f4853, %f9403, %f4847, %f4852;
	add.f32 	%f837, %f769, %f4851;
	add.f32 	%f838, %f770, %f4853;
	mul.f32 	%f4856, %f9404, %f4854;
	mul.f32 	%f4857, %f9403, %f4855;
	sub.f32 	%f4858, %f4856, %f4857;
	mul.f32 	%f4859, %f9404, %f4855;
	fma.rn.f32 	%f4860, %f9403, %f4854, %f4859;
	add.f32 	%f839, %f771, %f4858;
	add.f32 	%f840, %f772, %f4860;
	mul.f32 	%f4863, %f9404, %f4861;
	mul.f32 	%f4864, %f9403, %f4862;
	sub.f32 	%f4865, %f4863, %f4864;
	mul.f32 	%f4866, %f9404, %f4862;
	fma.rn.f32 	%f4867, %f9403, %f4861, %f4866;
	add.f32 	%f841, %f773, %f4865;
	add.f32 	%f842, %f774, %f4867;
	mul.f32 	%f4870, %f9404, %f4868;
	mul.f32 	%f4871, %f9403, %f4869;
	sub.f32 	%f4872, %f4870, %f4871;
	mul.f32 	%f4873, %f9404, %f4869;
	fma.rn.f32 	%f4874, %f9403, %f4868, %f4873;
	add.f32 	%f843, %f775, %f4872;
	add.f32 	%f844, %f776, %f4874;
	mul.f32 	%f4877, %f9404, %f4875;
	mul.f32 	%f4878, %f9403, %f4876;
	sub.f32 	%f4879, %f4877, %f4878;
	mul.f32 	%f4880, %f9404, %f4876;
	fma.rn.f32 	%f4881, %f9403, %f4875, %f4880;
	add.f32 	%f845, %f777, %f4879;
	add.f32 	%f846, %f778, %f4881;
	add.s32 	%r24, %r20, %r9;
	setp.ge.s32 	%p14, %r24, %r112;
	mul.wide.s32 	%rd47, %r24, 8;
	add.s64 	%rd14, %rd1, %rd47;
	mov.f32 	%f9405, 0f00000000;
	mov.f32 	%f9406, %f9405;
	@%p14 bra 	$L__BB0_28;
	ld.global.v2.f32 	{%f9406, %f9405}, [%rd14];
$L__BB0_28:
	ld.param.u32 	%r113, [_Z17five_qubit_kernelP6float2iiiiiii_param_1];
	mul.f32 	%f4885, %f9406, %f4883;
	mul.f32 	%f4886, %f9405, %f4884;
	sub.f32 	%f4887, %f4885, %f4886;
	mul.f32 	%f4888, %f9406, %f4884;
	fma.rn.f32 	%f4889, %f9405, %f4883, %f4888;
	add.f32 	%f851, %f783, %f4887;
	add.f32 	%f852, %f784, %f4889;
	mul.f32 	%f4892, %f9406, %f4890;
	mul.f32 	%f4893, %f9405, %f4891;
	sub.f32 	%f4894, %f4892, %f4893;
	mul.f32 	%f4895, %f9406, %f4891;
	fma.rn.f32 	%f4896, %f9405, %f4890, %f4895;
	add.f32 	%f853, %f785, %f4894;
	add.f32 	%f854, %f786, %f4896;
	mul.f32 	%f4899, %f9406, %f4897;
	mul.f32 	%f4900, %f9405, %f4898;
	sub.f32 	%f4901, %f4899, %f4900;
	mul.f32 	%f4902, %f9406, %f4898;
	fma.rn.f32 	%f4903, %f9405, %f4897, %f4902;
	add.f32 	%f855, %f787, %f4901;
	add.f32 	%f856, %f788, %f4903;
	mul.f32 	%f4906, %f9406, %f4904;
	mul.f32 	%f4907, %f9405, %f4905;
	sub.f32 	%f4908, %f4906, %f4907;
	mul.f32 	%f4909, %f9406, %f4905;
	fma.rn.f32 	%f4910, %f9405, %f4904, %f4909;
	add.f32 	%f857, %f789, %f4908;
	add.f32 	%f858, %f790, %f4910;
	mul.f32 	%f4913, %f9406, %f4911;
	mul.f32 	%f4914, %f9405, %f4912;
	sub.f32 	%f4915, %f4913, %f4914;
	mul.f32 	%f4916, %f9406, %f4912;
	fma.rn.f32 	%f4917, %f9405, %f4911, %f4916;
	add.f32 	%f859, %f791, %f4915;
	add.f32 	%f860, %f792, %f4917;
	mul.f32 	%f4920, %f9406, %f4918;
	mul.f32 	%f4921, %f9405, %f4919;
	sub.f32 	%f4922, %f4920, %f4921;
	mul.f32 	%f4923, %f9406, %f4919;
	fma.rn.f32 	%f4924, %f9405, %f4918, %f4923;
	add.f32 	%f861, %f793, %f4922;
	add.f32 	%f862, %f794, %f4924;
	mul.f32 	%f4927, %f9406, %f4925;
	mul.f32 	%f4928, %f9405, %f4926;
	sub.f32 	%f4929, %f4927, %f4928;
	mul.f32 	%f4930, %f9406, %f4926;
	fma.rn.f32 	%f4931, %f9405, %f4925, %f4930;
	add.f32 	%f863, %f795, %f4929;
	add.f32 	%f864, %f796, %f4931;
	mul.f32 	%f4934, %f9406, %f4932;
	mul.f32 	%f4935, %f9405, %f4933;
	sub.f32 	%f4936, %f4934, %f4935;
	mul.f32 	%f4937, %f9406, %f4933;
	fma.rn.f32 	%f4938, %f9405, %f4932, %f4937;
	add.f32 	%f865, %f797, %f4936;
	add.f32 	%f866, %f798, %f4938;
	mul.f32 	%f4941, %f9406, %f4939;
	mul.f32 	%f4942, %f9405, %f4940;
	sub.f32 	%f4943, %f4941, %f4942;
	mul.f32 	%f4944, %f9406, %f4940;
	fma.rn.f32 	%f4945, %f9405, %f4939, %f4944;
	add.f32 	%f867, %f799, %f4943;
	add.f32 	%f868, %f800, %f4945;
	mul.f32 	%f4948, %f9406, %f4946;
	mul.f32 	%f4949, %f9405, %f4947;
	sub.f32 	%f4950, %f4948, %f4949;
	mul.f32 	%f4951, %f9406, %f4947;
	fma.rn.f32 	%f4952, %f9405, %f4946, %f4951;
	add.f32 	%f869, %f801, %f4950;
	add.f32 	%f870, %f802, %f4952;
	mul.f32 	%f4955, %f9406, %f4953;
	mul.f32 	%f4956, %f9405, %f4954;
	sub.f32 	%f4957, %f4955, %f4956;
	mul.f32 	%f4958, %f9406, %f4954;
	fma.rn.f32 	%f4959, %f9405, %f4953, %f4958;
	add.f32 	%f871, %f803, %f4957;
	add.f32 	%f872, %f804, %f4959;
	mul.f32 	%f4962, %f9406, %f4960;
	mul.f32 	%f4963, %f9405, %f4961;
	sub.f32 	%f4964, %f4962, %f4963;
	mul.f32 	%f4965, %f9406, %f4961;
	fma.rn.f32 	%f4966, %f9405, %f4960, %f4965;
	add.f32 	%f873, %f805, %f4964;
	add.f32 	%f874, %f806, %f4966;
	mul.f32 	%f4969, %f9406, %f4967;
	mul.f32 	%f4970, %f9405, %f4968;
	sub.f32 	%f4971, %f4969, %f4970;
	mul.f32 	%f4972, %f9406, %f4968;
	fma.rn.f32 	%f4973, %f9405, %f4967, %f4972;
	add.f32 	%f875, %f807, %f4971;
	add.f32 	%f876, %f808, %f4973;
	mul.f32 	%f4976, %f9406, %f4974;
	mul.f32 	%f4977, %f9405, %f4975;
	sub.f32 	%f4978, %f4976, %f4977;
	mul.f32 	%f4979, %f9406, %f4975;
	fma.rn.f32 	%f4980, %f9405, %f4974, %f4979;
	add.f32 	%f877, %f809, %f4978;
	add.f32 	%f878, %f810, %f4980;
	mul.f32 	%f4983, %f9406, %f4981;
	mul.f32 	%f4984, %f9405, %f4982;
	sub.f32 	%f4985, %f4983, %f4984;
	mul.f32 	%f4986, %f9406, %f4982;
	fma.rn.f32 	%f4987, %f9405, %f4981, %f4986;
	add.f32 	%f879, %f811, %f4985;
	add.f32 	%f880, %f812, %f4987;
	mul.f32 	%f4990, %f9406, %f4988;
	mul.f32 	%f4991, %f9405, %f4989;
	sub.f32 	%f4992, %f4990, %f4991;
	mul.f32 	%f4993, %f9406, %f4989;
	fma.rn.f32 	%f4994, %f9405, %f4988, %f4993;
	add.f32 	%f881, %f813, %f4992;
	add.f32 	%f882, %f814, %f4994;
	mul.f32 	%f4997, %f9406, %f4995;
	mul.f32 	%f4998, %f9405, %f4996;
	sub.f32 	%f4999, %f4997, %f4998;
	mul.f32 	%f5000, %f9406, %f4996;
	fma.rn.f32 	%f5001, %f9405, %f4995, %f5000;
	add.f32 	%f883, %f815, %f4999;
	add.f32 	%f884, %f816, %f5001;
	mul.f32 	%f5004, %f9406, %f5002;
	mul.f32 	%f5005, %f9405, %f5003;
	sub.f32 	%f5006, %f5004, %f5005;
	mul.f32 	%f5007, %f9406, %f5003;
	fma.rn.f32 	%f5008, %f9405, %f5002, %f5007;
	add.f32 	%f885, %f817, %f5006;
	add.f32 	%f886, %f818, %f5008;
	mul.f32 	%f5011, %f9406, %f5009;
	mul.f32 	%f5012, %f9405, %f5010;
	sub.f32 	%f5013, %f5011, %f5012;
	mul.f32 	%f5014, %f9406, %f5010;
	fma.rn.f32 	%f5015, %f9405, %f5009, %f5014;
	add.f32 	%f887, %f819, %f5013;
	add.f32 	%f888, %f820, %f5015;
	mul.f32 	%f5018, %f9406, %f5016;
	mul.f32 	%f5019, %f9405, %f5017;
	sub.f32 	%f5020, %f5018, %f5019;
	mul.f32 	%f5021, %f9406, %f5017;
	fma.rn.f32 	%f5022, %f9405, %f5016, %f5021;
	add.f32 	%f889, %f821, %f5020;
	add.f32 	%f890, %f822, %f5022;
	mul.f32 	%f5025, %f9406, %f5023;
	mul.f32 	%f5026, %f9405, %f5024;
	sub.f32 	%f5027, %f5025, %f5026;
	mul.f32 	%f5028, %f9406, %f5024;
	fma.rn.f32 	%f5029, %f9405, %f5023, %f5028;
	add.f32 	%f891, %f823, %f5027;
	add.f32 	%f892, %f824, %f5029;
	mul.f32 	%f5032, %f9406, %f5030;
	mul.f32 	%f5033, %f9405, %f5031;
	sub.f32 	%f5034, %f5032, %f5033;
	mul.f32 	%f5035, %f9406, %f5031;
	fma.rn.f32 	%f5036, %f9405, %f5030, %f5035;
	add.f32 	%f893, %f825, %f5034;
	add.f32 	%f894, %f826, %f5036;
	mul.f32 	%f5039, %f9406, %f5037;
	mul.f32 	%f5040, %f9405, %f5038;
	sub.f32 	%f5041, %f5039, %f5040;
	mul.f32 	%f5042, %f9406, %f5038;
	fma.rn.f32 	%f5043, %f9405, %f5037, %f5042;
	add.f32 	%f895, %f827, %f5041;
	add.f32 	%f896, %f828, %f5043;
	mul.f32 	%f5046, %f9406, %f5044;
	mul.f32 	%f5047, %f9405, %f5045;
	sub.f32 	%f5048, %f5046, %f5047;
	mul.f32 	%f5049, %f9406, %f5045;
	fma.rn.f32 	%f5050, %f9405, %f5044, %f5049;
	add.f32 	%f897, %f829, %f5048;
	add.f32 	%f898, %f830, %f5050;
	mul.f32 	%f5053, %f9406, %f5051;
	mul.f32 	%f5054, %f9405, %f5052;
	sub.f32 	%f5055, %f5053, %f5054;
	mul.f32 	%f5056, %f9406, %f5052;
	fma.rn.f32 	%f5057, %f9405, %f5051, %f5056;
	add.f32 	%f899, %f831, %f5055;
	add.f32 	%f900, %f832, %f5057;
	mul.f32 	%f5060, %f9406, %f5058;
	mul.f32 	%f5061, %f9405, %f5059;
	sub.f32 	%f5062, %f5060, %f5061;
	mul.f32 	%f5063, %f9406, %f5059;
	fma.rn.f32 	%f5064, %f9405, %f5058, %f5063;
	add.f32 	%f901, %f833, %f5062;
	add.f32 	%f902, %f834, %f5064;
	mul.f32 	%f5067, %f9406, %f5065;
	mul.f32 	%f5068, %f9405, %f5066;
	sub.f32 	%f5069, %f5067, %f5068;
	mul.f32 	%f5070, %f9406, %f5066;
	fma.rn.f32 	%f5071, %f9405, %f5065, %f5070;
	add.f32 	%f903, %f835, %f5069;
	add.f32 	%f904, %f836, %f5071;
	mul.f32 	%f5074, %f9406, %f5072;
	mul.f32 	%f5075, %f9405, %f5073;
	sub.f32 	%f5076, %f5074, %f5075;
	mul.f32 	%f5077, %f9406, %f5073;
	fma.rn.f32 	%f5078, %f9405, %f5072, %f5077;
	add.f32 	%f905, %f837, %f5076;
	add.f32 	%f906, %f838, %f5078;
	mul.f32 	%f5081, %f9406, %f5079;
	mul.f32 	%f5082, %f9405, %f5080;
	sub.f32 	%f5083, %f5081, %f5082;
	mul.f32 	%f5084, %f9406, %f5080;
	fma.rn.f32 	%f5085, %f9405, %f5079, %f5084;
	add.f32 	%f907, %f839, %f5083;
	add.f32 	%f908, %f840, %f5085;
	mul.f32 	%f5088, %f9406, %f5086;
	mul.f32 	%f5089, %f9405, %f5087;
	sub.f32 	%f5090, %f5088, %f5089;
	mul.f32 	%f5091, %f9406, %f5087;
	fma.rn.f32 	%f5092, %f9405, %f5086, %f5091;
	add.f32 	%f909, %f841, %f5090;
	add.f32 	%f910, %f842, %f5092;
	mul.f32 	%f5095, %f9406, %f5093;
	mul.f32 	%f5096, %f9405, %f5094;
	sub.f32 	%f5097, %f5095, %f5096;
	mul.f32 	%f5098, %f9406, %f5094;
	fma.rn.f32 	%f5099, %f9405, %f5093, %f5098;
	add.f32 	%f911, %f843, %f5097;
	add.f32 	%f912, %f844, %f5099;
	mul.f32 	%f5102, %f9406, %f5100;
	mul.f32 	%f5103, %f9405, %f5101;
	sub.f32 	%f5104, %f5102, %f5103;
	mul.f32 	%f5105, %f9406, %f5101;
	fma.rn.f32 	%f5106, %f9405, %f5100, %f5105;
	add.f32 	%f913, %f845, %f5104;
	add.f32 	%f914, %f846, %f5106;
	add.s32 	%r25, %r24, %r7;
	setp.ge.s32 	%p15, %r25, %r113;
	mul.wide.s32 	%rd48, %r25, 8;
	add.s64 	%rd15, %rd1, %rd48;
	mov.f32 	%f9407, 0f00000000;
	mov.f32 	%f9408, %f9407;
	@%p15 bra 	$L__BB0_30;
	ld.global.v2.f32 	{%f9408, %f9407}, [%rd15];
$L__BB0_30:
	ld.param.u32 	%r114, [_Z17five_qubit_kernelP6float2iiiiiii_param_1];
	mul.f32 	%f5110, %f9408, %f5108;
	mul.f32 	%f5111, %f9407, %f5109;
	sub.f32 	%f5112, %f5110, %f5111;
	mul.f32 	%f5113, %f9408, %f5109;
	fma.rn.f32 	%f5114, %f9407, %f5108, %f5113;
	add.f32 	%f919, %f851, %f5112;
	add.f32 	%f920, %f852, %f5114;
	mul.f32 	%f5117, %f9408, %f5115;
	mul.f32 	%f5118, %f9407, %f5116;
	sub.f32 	%f5119, %f5117, %f5118;
	mul.f32 	%f5120, %f9408, %f5116;
	fma.rn.f32 	%f5121, %f9407, %f5115, %f5120;
	add.f32 	%f921, %f853, %f5119;
	add.f32 	%f922, %f854, %f5121;
	mul.f32 	%f5124, %f9408, %f5122;
	mul.f32 	%f5125, %f9407, %f5123;
	sub.f32 	%f5126, %f5124, %f5125;
	mul.f32 	%f5127, %f9408, %f5123;
	fma.rn.f32 	%f5128, %f9407, %f5122, %f5127;
	add.f32 	%f923, %f855, %f5126;
	add.f32 	%f924, %f856, %f5128;
	mul.f32 	%f5131, %f9408, %f5129;
	mul.f32 	%f5132, %f9407, %f5130;
	sub.f32 	%f5133, %f5131, %f5132;
	mul.f32 	%f5134, %f9408, %f5130;
	fma.rn.f32 	%f5135, %f9407, %f5129, %f5134;
	add.f32 	%f925, %f857, %f5133;
	add.f32 	%f926, %f858, %f5135;
	mul.f32 	%f5138, %f9408, %f5136;
	mul.f32 	%f5139, %f9407, %f5137;
	sub.f32 	%f5140, %f5138, %f5139;
	mul.f32 	%f5141, %f9408, %f5137;
	fma.rn.f32 	%f5142, %f9407, %f5136, %f5141;
	add.f32 	%f927, %f859, %f5140;
	add.f32 	%f928, %f860, %f5142;
	mul.f32 	%f5145, %f9408, %f5143;
	mul.f32 	%f5146, %f9407, %f5144;
	sub.f32 	%f5147, %f5145, %f5146;
	mul.f32 	%f5148, %f9408, %f5144;
	fma.rn.f32 	%f5149, %f9407, %f5143, %f5148;
	add.f32 	%f929, %f861, %f5147;
	add.f32 	%f930, %f862, %f5149;
	mul.f32 	%f5152, %f9408, %f5150;
	mul.f32 	%f5153, %f9407, %f5151;
	sub.f32 	%f5154, %f5152, %f5153;
	mul.f32 	%f5155, %f9408, %f5151;
	fma.rn.f32 	%f5156, %f9407, %f5150, %f5155;
	add.f32 	%f931, %f863, %f5154;
	add.f32 	%f932, %f864, %f5156;
	mul.f32 	%f5159, %f9408, %f5157;
	mul.f32 	%f5160, %f9407, %f5158;
	sub.f32 	%f5161, %f5159, %f5160;
	mul.f32 	%f5162, %f9408, %f5158;
	fma.rn.f32 	%f5163, %f9407, %f5157, %f5162;
	add.f32 	%f933, %f865, %f5161;
	add.f32 	%f934, %f866, %f5163;
	mul.f32 	%f5166, %f9408, %f5164;
	mul.f32 	%f5167, %f9407, %f5165;
	sub.f32 	%f5168, %f5166, %f5167;
	mul.f32 	%f5169, %f9408, %f5165;
	fma.rn.f32 	%f5170, %f9407, %f5164, %f5169;
	add.f32 	%f935, %f867, %f5168;
	add.f32 	%f936, %f868, %f5170;
	mul.f32 	%f5173, %f9408, %f5171;
	mul.f32 	%f5174, %f9407, %f5172;
	sub.f32 	%f5175, %f5173, %f5174;
	mul.f32 	%f5176, %f9408, %f5172;
	fma.rn.f32 	%f5177, %f9407, %f5171, %f5176;
	add.f32 	%f937, %f869, %f5175;
	add.f32 	%f938, %f870, %f5177;
	mul.f32 	%f5180, %f9408, %f5178;
	mul.f32 	%f5181, %f9407, %f5179;
	sub.f32 	%f5182, %f5180, %f5181;
	mul.f32 	%f5183, %f9408, %f5179;
	fma.rn.f32 	%f5184, %f9407, %f5178, %f5183;
	add.f32 	%f939, %f871, %f5182;
	add.f32 	%f940, %f872, %f5184;
	mul.f32 	%f5187, %f9408, %f5185;
	mul.f32 	%f5188, %f9407, %f5186;
	sub.f32 	%f5189, %f5187, %f5188;
	mul.f32 	%f5190, %f9408, %f5186;
	fma.rn.f32 	%f5191, %f9407, %f5185, %f5190;
	add.f32 	%f941, %f873, %f5189;
	add.f32 	%f942, %f874, %f5191;
	mul.f32 	%f5194, %f9408, %f5192;
	mul.f32 	%f5195, %f9407, %f5193;
	sub.f32 	%f5196, %f5194, %f5195;
	mul.f32 	%f5197, %f9408, %f5193;
	fma.rn.f32 	%f5198, %f9407, %f5192, %f5197;
	add.f32 	%f943, %f875, %f5196;
	add.f32 	%f944, %f876, %f5198;
	mul.f32 	%f5201, %f9408, %f5199;
	mul.f32 	%f5202, %f9407, %f5200;
	sub.f32 	%f5203, %f5201, %f5202;
	mul.f32 	%f5204, %f9408, %f5200;
	fma.rn.f32 	%f5205, %f9407, %f5199, %f5204;
	add.f32 	%f945, %f877, %f5203;
	add.f32 	%f946, %f878, %f5205;
	mul.f32 	%f5208, %f9408, %f5206;
	mul.f32 	%f5209, %f9407, %f5207;
	sub.f32 	%f5210, %f5208, %f5209;
	mul.f32 	%f5211, %f9408, %f5207;
	fma.rn.f32 	%f5212, %f9407, %f5206, %f5211;
	add.f32 	%f947, %f879, %f5210;
	add.f32 	%f948, %f880, %f5212;
	mul.f32 	%f5215, %f9408, %f5213;
	mul.f32 	%f5216, %f9407, %f5214;
	sub.f32 	%f5217, %f5215, %f5216;
	mul.f32 	%f5218, %f9408, %f5214;
	fma.rn.f32 	%f5219, %f9407, %f5213, %f5218;
	add.f32 	%f949, %f881, %f5217;
	add.f32 	%f950, %f882, %f5219;
	mul.f32 	%f5222, %f9408, %f5220;
	mul.f32 	%f5223, %f9407, %f5221;
	sub.f32 	%f5224, %f5222, %f5223;
	mul.f32 	%f5225, %f9408, %f5221;
	fma.rn.f32 	%f5226, %f9407, %f5220, %f5225;
	add.f32 	%f951, %f883, %f5224;
	add.f32 	%f952, %f884, %f5226;
	mul.f32 	%f5229, %f9408, %f5227;
	mul.f32 	%f5230, %f9407, %f5228;
	sub.f32 	%f5231, %f5229, %f5230;
	mul.f32 	%f5232, %f9408, %f5228;
	fma.rn.f32 	%f5233, %f9407, %f5227, %f5232;
	add.f32 	%f953, %f885, %f5231;
	add.f32 	%f954, %f886, %f5233;
	mul.f32 	%f5236, %f9408, %f5234;
	mul.f32 	%f5237, %f9407, %f5235;
	sub.f32 	%f5238, %f5236, %f5237;
	mul.f32 	%f5239, %f9408, %f5235;
	fma.rn.f32 	%f5240, %f9407, %f5234, %f5239;
	add.f32 	%f955, %f887, %f5238;
	add.f32 	%f956, %f888, %f5240;
	mul.f32 	%f5243, %f9408, %f5241;
	mul.f32 	%f5244, %f9407, %f5242;
	sub.f32 	%f5245, %f5243, %f5244;
	mul.f32 	%f5246, %f9408, %f5242;
	fma.rn.f32 	%f5247, %f9407, %f5241, %f5246;
	add.f32 	%f957, %f889, %f5245;
	add.f32 	%f958, %f890, %f5247;
	mul.f32 	%f5250, %f9408, %f5248;
	mul.f32 	%f5251, %f9407, %f5249;
	sub.f32 	%f5252, %f5250, %f5251;
	mul.f32 	%f5253, %f9408, %f5249;
	fma.rn.f32 	%f5254, %f9407, %f5248, %f5253;
	add.f32 	%f959, %f891, %f5252;
	add.f32 	%f960, %f892, %f5254;
	mul.f32 	%f5257, %f9408, %f5255;
	mul.f32 	%f5258, %f9407, %f5256;
	sub.f32 	%f5259, %f5257, %f5258;
	mul.f32 	%f5260, %f9408, %f5256;
	fma.rn.f32 	%f5261, %f9407, %f5255, %f5260;
	add.f32 	%f961, %f893, %f5259;
	add.f32 	%f962, %f894, %f5261;
	mul.f32 	%f5264, %f9408, %f5262;
	mul.f32 	%f5265, %f9407, %f5263;
	sub.f32 	%f5266, %f5264, %f5265;
	mul.f32 	%f5267, %f9408, %f5263;
	fma.rn.f32 	%f5268, %f9407, %f5262, %f5267;
	add.f32 	%f963, %f895, %f5266;
	add.f32 	%f964, %f896, %f5268;
	mul.f32 	%f5271, %f9408, %f5269;
	mul.f32 	%f5272, %f9407, %f5270;
	sub.f32 	%f5273, %f5271, %f5272;
	mul.f32 	%f5274, %f9408, %f5270;
	fma.rn.f32 	%f5275, %f9407, %f5269, %f5274;
	add.f32 	%f965, %f897, %f5273;
	add.f32 	%f966, %f898, %f5275;
	mul.f32 	%f5278, %f9408, %f5276;
	mul.f32 	%f5279, %f9407, %f5277;
	sub.f32 	%f5280, %f5278, %f5279;
	mul.f32 	%f5281, %f9408, %f5277;
	fma.rn.f32 	%f5282, %f9407, %f5276, %f5281;
	add.f32 	%f967, %f899, %f5280;
	add.f32 	%f968, %f900, %f5282;
	mul.f32 	%f5285, %f9408, %f5283;
	mul.f32 	%f5286, %f9407, %f5284;
	sub.f32 	%f5287, %f5285, %f5286;
	mul.f32 	%f5288, %f9408, %f5284;
	fma.rn.f32 	%f5289, %f9407, %f5283, %f5288;
	add.f32 	%f969, %f901, %f5287;
	add.f32 	%f970, %f902, %f5289;
	mul.f32 	%f5292, %f9408, %f5290;
	mul.f32 	%f5293, %f9407, %f5291;
	sub.f32 	%f5294, %f5292, %f5293;
	mul.f32 	%f5295, %f9408, %f5291;
	fma.rn.f32 	%f5296, %f9407, %f5290, %f5295;
	add.f32 	%f971, %f903, %f5294;
	add.f32 	%f972, %f904, %f5296;
	mul.f32 	%f5299, %f9408, %f5297;
	mul.f32 	%f5300, %f9407, %f5298;
	sub.f32 	%f5301, %f5299, %f5300;
	mul.f32 	%f5302, %f9408, %f5298;
	fma.rn.f32 	%f5303, %f9407, %f5297, %f5302;
	add.f32 	%f973, %f905, %f5301;
	add.f32 	%f974, %f906, %f5303;
	mul.f32 	%f5306, %f9408, %f5304;
	mul.f32 	%f5307, %f9407, %f5305;
	sub.f32 	%f5308, %f5306, %f5307;
	mul.f32 	%f5309, %f9408, %f5305;
	fma.rn.f32 	%f5310, %f9407, %f5304, %f5309;
	add.f32 	%f975, %f907, %f5308;
	add.f32 	%f976, %f908, %f5310;
	mul.f32 	%f5313, %f9408, %f5311;
	mul.f32 	%f5314, %f9407, %f5312;
	sub.f32 	%f5315, %f5313, %f5314;
	mul.f32 	%f5316, %f9408, %f5312;
	fma.rn.f32 	%f5317, %f9407, %f5311, %f5316;
	add.f32 	%f977, %f909, %f5315;
	add.f32 	%f978, %f910, %f5317;
	mul.f32 	%f5320, %f9408, %f5318;
	mul.f32 	%f5321, %f9407, %f5319;
	sub.f32 	%f5322, %f5320, %f5321;
	mul.f32 	%f5323, %f9408, %f5319;
	fma.rn.f32 	%f5324, %f9407, %f5318, %f5323;
	add.f32 	%f979, %f911, %f5322;
	add.f32 	%f980, %f912, %f5324;
	mul.f32 	%f5327, %f9408, %f5325;
	mul.f32 	%f5328, %f9407, %f5326;
	sub.f32 	%f5329, %f5327, %f5328;
	mul.f32 	%f5330, %f9408, %f5326;
	fma.rn.f32 	%f5331, %f9407, %f5325, %f5330;
	add.f32 	%f981, %f913, %f5329;
	add.f32 	%f982, %f914, %f5331;
	add.s32 	%r26, %r24, %r8;
	setp.ge.s32 	%p16, %r26, %r114;
	mul.wide.s32 	%rd49, %r26, 8;
	add.s64 	%rd16, %rd1, %rd49;
	mov.f32 	%f9409, 0f00000000;
	mov.f32 	%f9410, %f9409;
	@%p16 bra 	$L__BB0_32;
	ld.global.v2.f32 	{%f9410, %f9409}, [%rd16];
$L__BB0_32:
	ld.param.u32 	%r115, [_Z17five_qubit_kernelP6float2iiiiiii_param_1];
	mul.f32 	%f5335, %f9410, %f5333;
	mul.f32 	%f5336, %f9409, %f5334;
	sub.f32 	%f5337, %f5335, %f5336;
	mul.f32 	%f5338, %f9410, %f5334;
	fma.rn.f32 	%f5339, %f9409, %f5333, %f5338;
	add.f32 	%f987, %f919, %f5337;
	add.f32 	%f988, %f920, %f5339;
	mul.f32 	%f5342, %f9410, %f5340;
	mul.f32 	%f5343, %f9409, %f5341;
	sub.f32 	%f5344, %f5342, %f5343;
	mul.f32 	%f5345, %f9410, %f5341;
	fma.rn.f32 	%f5346, %f9409, %f5340, %f5345;
	add.f32 	%f989, %f921, %f5344;
	add.f32 	%f990, %f922, %f5346;
	mul.f32 	%f5349, %f9410, %f5347;
	mul.f32 	%f5350, %f9409, %f5348;
	sub.f32 	%f5351, %f5349, %f5350;
	mul.f32 	%f5352, %f9410, %f5348;
	fma.rn.f32 	%f5353, %f9409, %f5347, %f5352;
	add.f32 	%f991, %f923, %f5351;
	add.f32 	%f992, %f924, %f5353;
	mul.f32 	%f5356, %f9410, %f5354;
	mul.f32 	%f5357, %f9409, %f5355;
	sub.f32 	%f5358, %f5356, %f5357;
	mul.f32 	%f5359, %f9410, %f5355;
	fma.rn.f32 	%f5360, %f9409, %f5354, %f5359;
	add.f32 	%f993, %f925, %f5358;
	add.f32 	%f994, %f926, %f5360;
	mul.f32 	%f5363, %f9410, %f5361;
	mul.f32 	%f5364, %f9409, %f5362;
	sub.f32 	%f5365, %f5363, %f5364;
	mul.f32 	%f5366, %f9410, %f5362;
	fma.rn.f32 	%f5367, %f9409, %f5361, %f5366;
	add.f32 	%f995, %f927, %f5365;
	add.f32 	%f996, %f928, %f5367;
	mul.f32 	%f5370, %f9410, %f5368;
	mul.f32 	%f5371, %f9409, %f5369;
	sub.f32 	%f5372, %f5370, %f5371;
	mul.f32 	%f5373, %f9410, %f5369;
	fma.rn.f32 	%f5374, %f9409, %f5368, %f5373;
	add.f32 	%f997, %f929, %f5372;
	add.f32 	%f998, %f930, %f5374;
	mul.f32 	%f5377, %f9410, %f5375;
	mul.f32 	%f5378, %f9409, %f5376;
	sub.f32 	%f5379, %f5377, %f5378;
	mul.f32 	%f5380, %f9410, %f5376;
	fma.rn.f32 	%f5381, %f9409, %f5375, %f5380;
	add.f32 	%f999, %f931, %f5379;
	add.f32 	%f1000, %f932, %f5381;
	mul.f32 	%f5384, %f9410, %f5382;
	mul.f32 	%f5385, %f9409, %f5383;
	sub.f32 	%f5386, %f5384, %f5385;
	mul.f32 	%f5387, %f9410, %f5383;
	fma.rn.f32 	%f5388, %f9409, %f5382, %f5387;
	add.f32 	%f1001, %f933, %f5386;
	add.f32 	%f1002, %f934, %f5388;
	mul.f32 	%f5391, %f9410, %f5389;
	mul.f32 	%f5392, %f9409, %f5390;
	sub.f32 	%f5393, %f5391, %f5392;
	mul.f32 	%f5394, %f9410, %f5390;
	fma.rn.f32 	%f5395, %f9409, %f5389, %f5394;
	add.f32 	%f1003, %f935, %f5393;
	add.f32 	%f1004, %f936, %f5395;
	mul.f32 	%f5398, %f9410, %f5396;
	mul.f32 	%f5399, %f9409, %f5397;
	sub.f32 	%f5400, %f5398, %f5399;
	mul.f32 	%f5401, %f9410, %f5397;
	fma.rn.f32 	%f5402, %f9409, %f5396, %f5401;
	add.f32 	%f1005, %f937, %f5400;
	add.f32 	%f1006, %f938, %f5402;
	mul.f32 	%f5405, %f9410, %f5403;
	mul.f32 	%f5406, %f9409, %f5404;
	sub.f32 	%f5407, %f5405, %f5406;
	mul.f32 	%f5408, %f9410, %f5404;
	fma.rn.f32 	%f5409, %f9409, %f5403, %f5408;
	add.f32 	%f1007, %f939, %f5407;
	add.f32 	%f1008, %f940, %f5409;
	mul.f32 	%f5412, %f9410, %f5410;
	mul.f32 	%f5413, %f9409, %f5411;
	sub.f32 	%f5414, %f5412, %f5413;
	mul.f32 	%f5415, %f9410, %f5411;
	fma.rn.f32 	%f5416, %f9409, %f5410, %f5415;
	add.f32 	%f1009, %f941, %f5414;
	add.f32 	%f1010, %f942, %f5416;
	mul.f32 	%f5419, %f9410, %f5417;
	mul.f32 	%f5420, %f9409, %f5418;
	sub.f32 	%f5421, %f5419, %f5420;
	mul.f32 	%f5422, %f9410, %f5418;
	fma.rn.f32 	%f5423, %f9409, %f5417, %f5422;
	add.f32 	%f1011, %f943, %f5421;
	add.f32 	%f1012, %f944, %f5423;
	mul.f32 	%f5426, %f9410, %f5424;
	mul.f32 	%f5427, %f9409, %f5425;
	sub.f32 	%f5428, %f5426, %f5427;
	mul.f32 	%f5429, %f9410, %f5425;
	fma.rn.f32 	%f5430, %f9409, %f5424, %f5429;
	add.f32 	%f1013, %f945, %f5428;
	add.f32 	%f1014, %f946, %f5430;
	mul.f32 	%f5433, %f9410, %f5431;
	mul.f32 	%f5434, %f9409, %f5432;
	sub.f32 	%f5435, %f5433, %f5434;
	mul.f32 	%f5436, %f9410, %f5432;
	fma.rn.f32 	%f5437, %f9409, %f5431, %f5436;
	add.f32 	%f1015, %f947, %f5435;
	add.f32 	%f1016, %f948, %f5437;
	mul.f32 	%f5440, %f9410, %f5438;
	mul.f32 	%f5441, %f9409, %f5439;
	sub.f32 	%f5442, %f5440, %f5441;
	mul.f32 	%f5443, %f9410, %f5439;
	fma.rn.f32 	%f5444, %f9409, %f5438, %f5443;
	add.f32 	%f1017, %f949, %f5442;
	add.f32 	%f1018, %f950, %f5444;
	mul.f32 	%f5447, %f9410, %f5445;
	mul.f32 	%f5448, %f9409, %f5446;
	sub.f32 	%f5449, %f5447, %f5448;
	mul.f32 	%f5450, %f9410, %f5446;
	fma.rn.f32 	%f5451, %f9409, %f5445, %f5450;
	add.f32 	%f1019, %f951, %f5449;
	add.f32 	%f1020, %f952, %f5451;
	mul.f32 	%f5454, %f9410, %f5452;
	mul.f32 	%f5455, %f9409, %f5453;
	sub.f32 	%f5456, %f5454, %f5455;
	mul.f32 	%f5457, %f9410, %f5453;
	fma.rn.f32 	%f5458, %f9409, %f5452, %f5457;
	add.f32 	%f1021, %f953, %f5456;
	add.f32 	%f1022, %f954, %f5458;
	mul.f32 	%f5461, %f9410, %f5459;
	mul.f32 	%f5462, %f9409, %f5460;
	sub.f32 	%f5463, %f5461, %f5462;
	mul.f32 	%f5464, %f9410, %f5460;
	fma.rn.f32 	%f5465, %f9409, %f5459, %f5464;
	add.f32 	%f1023, %f955, %f5463;
	add.f32 	%f1024, %f956, %f5465;
	mul.f32 	%f5468, %f9410, %f5466;
	mul.f32 	%f5469, %f9409, %f5467;
	sub.f32 	%f5470, %f5468, %f5469;
	mul.f32 	%f5471, %f9410, %f5467;
	fma.rn.f32 	%f5472, %f9409, %f5466, %f5471;
	add.f32 	%f1025, %f957, %f5470;
	add.f32 	%f1026, %f958, %f5472;
	mul.f32 	%f5475, %f9410, %f5473;
	mul.f32 	%f5476, %f9409, %f5474;
	sub.f32 	%f5477, %f5475, %f5476;
	mul.f32 	%f5478, %f9410, %f5474;
	fma.rn.f32 	%f5479, %f9409, %f5473, %f5478;
	add.f32 	%f1027, %f959, %f5477;
	add.f32 	%f1028, %f960, %f5479;
	mul.f32 	%f5482, %f9410, %f5480;
	mul.f32 	%f5483, %f9409, %f5481;
	sub.f32 	%f5484, %f5482, %f5483;
	mul.f32 	%f5485, %f9410, %f5481;
	fma.rn.f32 	%f5486, %f9409, %f5480, %f5485;
	add.f32 	%f1029, %f961, %f5484;
	add.f32 	%f1030, %f962, %f5486;
	mul.f32 	%f5489, %f9410, %f5487;
	mul.f32 	%f5490, %f9409, %f5488;
	sub.f32 	%f5491, %f5489, %f5490;
	mul.f32 	%f5492, %f9410, %f5488;
	fma.rn.f32 	%f5493, %f9409, %f5487, %f5492;
	add.f32 	%f1031, %f963, %f5491;
	add.f32 	%f1032, %f964, %f5493;
	mul.f32 	%f5496, %f9410, %f5494;
	mul.f32 	%f5497, %f9409, %f5495;
	sub.f32 	%f5498, %f5496, %f5497;
	mul.f32 	%f5499, %f9410, %f5495;
	fma.rn.f32 	%f5500, %f9409, %f5494, %f5499;
	add.f32 	%f1033, %f965, %f5498;
	add.f32 	%f1034, %f966, %f5500;
	mul.f32 	%f5503, %f9410, %f5501;
	mul.f32 	%f5504, %f9409, %f5502;
	sub.f32 	%f5505, %f5503, %f5504;
	mul.f32 	%f5506, %f9410, %f5502;
	fma.rn.f32 	%f5507, %f9409, %f5501, %f5506;
	add.f32 	%f1035, %f967, %f5505;
	add.f32 	%f1036, %f968, %f5507;
	mul.f32 	%f5510, %f9410, %f5508;
	mul.f32 	%f5511, %f9409, %f5509;
	sub.f32 	%f5512, %f5510, %f5511;
	mul.f32 	%f5513, %f9410, %f5509;
	fma.rn.f32 	%f5514, %f9409, %f5508, %f5513;
	add.f32 	%f1037, %f969, %f5512;
	add.f32 	%f1038, %f970, %f5514;
	mul.f32 	%f5517, %f9410, %f5515;
	mul.f32 	%f5518, %f9409, %f5516;
	sub.f32 	%f5519, %f5517, %f5518;
	mul.f32 	%f5520, %f9410, %f5516;
	fma.rn.f32 	%f5521, %f9409, %f5515, %f5520;
	add.f32 	%f1039, %f971, %f5519;
	add.f32 	%f1040, %f972, %f5521;
	mul.f32 	%f5524, %f9410, %f5522;
	mul.f32 	%f5525, %f9409, %f5523;
	sub.f32 	%f5526, %f5524, %f5525;
	mul.f32 	%f5527, %f9410, %f5523;
	fma.rn.f32 	%f5528, %f9409, %f5522, %f5527;
	add.f32 	%f1041, %f973, %f5526;
	add.f32 	%f1042, %f974, %f5528;
	mul.f32 	%f5531, %f9410, %f5529;
	mul.f32 	%f5532, %f9409, %f5530;
	sub.f32 	%f5533, %f5531, %f5532;
	mul.f32 	%f5534, %f9410, %f5530;
	fma.rn.f32 	%f5535, %f9409, %f5529, %f5534;
	add.f32 	%f1043, %f975, %f5533;
	add.f32 	%f1044, %f976, %f5535;
	mul.f32 	%f5538, %f9410, %f5536;
	mul.f32 	%f5539, %f9409, %f5537;
	sub.f32 	%f5540, %f5538, %f5539;
	mul.f32 	%f5541, %f9410, %f5537;
	fma.rn.f32 	%f5542, %f9409, %f5536, %f5541;
	add.f32 	%f1045, %f977, %f5540;
	add.f32 	%f1046, %f978, %f5542;
	mul.f32 	%f5545, %f9410, %f5543;
	mul.f32 	%f5546, %f9409, %f5544;
	sub.f32 	%f5547, %f5545, %f5546;
	mul.f32 	%f5548, %f9410, %f5544;
	fma.rn.f32 	%f5549, %f9409, %f5543, %f5548;
	add.f32 	%f1047, %f979, %f5547;
	add.f32 	%f1048, %f980, %f5549;
	mul.f32 	%f5552, %f9410, %f5550;
	mul.f32 	%f5553, %f9409, %f5551;
	sub.f32 	%f5554, %f5552, %f5553;
	mul.f32 	%f5555, %f9410, %f5551;
	fma.rn.f32 	%f5556, %f9409, %f5550, %f5555;
	add.f32 	%f1049, %f981, %f5554;
	add.f32 	%f1050, %f982, %f5556;
	add.s32 	%r27, %r26, %r7;
	setp.ge.s32 	%p17, %r27, %r115;
	mul.wide.s32 	%rd50, %r27, 8;
	add.s64 	%rd17, %rd1, %rd50;
	mov.f32 	%f9411, 0f00000000;
	mov.f32 	%f9412, %f9411;
	@%p17 bra 	$L__BB0_34;
	ld.global.v2.f32 	{%f9412, %f9411}, [%rd17];
$L__BB0_34:
	ld.param.u32 	%r174, [_Z17five_qubit_kernelP6float2iiiiiii_param_6];
	ld.param.u32 	%r116, [_Z17five_qubit_kernelP6float2iiiiiii_param_1];
	mul.f32 	%f5560, %f9412, %f5558;
	mul.f32 	%f5561, %f9411, %f5559;
	sub.f32 	%f5562, %f5560, %f5561;
	mul.f32 	%f5563, %f9412, %f5559;
	fma.rn.f32 	%f5564, %f9411, %f5558, %f5563;
	add.f32 	%f1055, %f987, %f5562;
	add.f32 	%f1056, %f988, %f5564;
	mul.f32 	%f5567, %f9412, %f5565;
	mul.f32 	%f5568, %f9411, %f5566;
	sub.f32 	%f5569, %f5567, %f5568;
	mul.f32 	%f5570, %f9412, %f5566;
	fma.rn.f32 	%f5571, %f9411, %f5565, %f5570;
	add.f32 	%f1057, %f989, %f5569;
	add.f32 	%f1058, %f990, %f5571;
	mul.f32 	%f5574, %f9412, %f5572;
	mul.f32 	%f5575, %f9411, %f5573;
	sub.f32 	%f5576, %f5574, %f5575;
	mul.f32 	%f5577, %f9412, %f5573;
	fma.rn.f32 	%f5578, %f9411, %f5572, %f5577;
	add.f32 	%f1059, %f991, %f5576;
	add.f32 	%f1060, %f992, %f5578;
	mul.f32 	%f5581, %f9412, %f5579;
	mul.f32 	%f5582, %f9411, %f5580;
	sub.f32 	%f5583, %f5581, %f5582;
	mul.f32 	%f5584, %f9412, %f5580;
	fma.rn.f32 	%f5585, %f9411, %f5579, %f5584;
	add.f32 	%f1061, %f993, %f5583;
	add.f32 	%f1062, %f994, %f5585;
	mul.f32 	%f5588, %f9412, %f5586;
	mul.f32 	%f5589, %f9411, %f5587;
	sub.f32 	%f5590, %f5588, %f5589;
	mul.f32 	%f5591, %f9412, %f5587;
	fma.rn.f32 	%f5592, %f9411, %f5586, %f5591;
	add.f32 	%f1063, %f995, %f5590;
	add.f32 	%f1064, %f996, %f5592;
	mul.f32 	%f5595, %f9412, %f5593;
	mul.f32 	%f5596, %f9411, %f5594;
	sub.f32 	%f5597, %f5595, %f5596;
	mul.f32 	%f5598, %f9412, %f5594;
	fma.rn.f32 	%f5599, %f9411, %f5593, %f5598;
	add.f32 	%f1065, %f997, %f5597;
	add.f32 	%f1066, %f998, %f5599;
	mul.f32 	%f5602, %f9412, %f5600;
	mul.f32 	%f5603, %f9411, %f5601;
	sub.f32 	%f5604, %f5602, %f5603;
	mul.f32 	%f5605, %f9412, %f5601;
	fma.rn.f32 	%f5606, %f9411, %f5600, %f5605;
	add.f32 	%f1067, %f999, %f5604;
	add.f32 	%f1068, %f1000, %f5606;
	mul.f32 	%f5609, %f9412, %f5607;
	mul.f32 	%f5610, %f9411, %f5608;
	sub.f32 	%f5611, %f5609, %f5610;
	mul.f32 	%f5612, %f9412, %f5608;
	fma.rn.f32 	%f5613, %f9411, %f5607, %f5612;
	add.f32 	%f1069, %f1001, %f5611;
	add.f32 	%f1070, %f1002, %f5613;
	mul.f32 	%f5616, %f9412, %f5614;
	mul.f32 	%f5617, %f9411, %f5615;
	sub.f32 	%f5618, %f5616, %f5617;
	mul.f32 	%f5619, %f9412, %f5615;
	fma.rn.f32 	%f5620, %f9411, %f5614, %f5619;
	add.f32 	%f1071, %f1003, %f5618;
	add.f32 	%f1072, %f1004, %f5620;
	mul.f32 	%f5623, %f9412, %f5621;
	mul.f32 	%f5624, %f9411, %f5622;
	sub.f32 	%f5625, %f5623, %f5624;
	mul.f32 	%f5626, %f9412, %f5622;
	fma.rn.f32 	%f5627, %f9411, %f5621, %f5626;
	add.f32 	%f1073, %f1005, %f5625;
	add.f32 	%f1074, %f1006, %f5627;
	mul.f32 	%f5630, %f9412, %f5628;
	mul.f32 	%f5631, %f9411, %f5629;
	sub.f32 	%f5632, %f5630, %f5631;
	mul.f32 	%f5633, %f9412, %f5629;
	fma.rn.f32 	%f5634, %f9411, %f5628, %f5633;
	add.f32 	%f1075, %f1007, %f5632;
	add.f32 	%f1076, %f1008, %f5634;
	mul.f32 	%f5637, %f9412, %f5635;
	mul.f32 	%f5638, %f9411, %f5636;
	sub.f32 	%f5639, %f5637, %f5638;
	mul.f32 	%f5640, %f9412, %f5636;
	fma.rn.f32 	%f5641, %f9411, %f5635, %f5640;
	add.f32 	%f1077, %f1009, %f5639;
	add.f32 	%f1078, %f1010, %f5641;
	mul.f32 	%f5644, %f9412, %f5642;
	mul.f32 	%f5645, %f9411, %f5643;
	sub.f32 	%f5646, %f5644, %f5645;
	mul.f32 	%f5647, %f9412, %f5643;
	fma.rn.f32 	%f5648, %f9411, %f5642, %f5647;
	add.f32 	%f1079, %f1011, %f5646;
	add.f32 	%f1080, %f1012, %f5648;
	mul.f32 	%f5651, %f9412, %f5649;
	mul.f32 	%f5652, %f9411, %f5650;
	sub.f32 	%f5653, %f5651, %f5652;
	mul.f32 	%f5654, %f9412, %f5650;
	fma.rn.f32 	%f5655, %f9411, %f5649, %f5654;
	add.f32 	%f1081, %f1013, %f5653;
	add.f32 	%f1082, %f1014, %f5655;
	mul.f32 	%f5658, %f9412, %f5656;
	mul.f32 	%f5659, %f9411, %f5657;
	sub.f32 	%f5660, %f5658, %f5659;
	mul.f32 	%f5661, %f9412, %f5657;
	fma.rn.f32 	%f5662, %f9411, %f5656, %f5661;
	add.f32 	%f1083, %f1015, %f5660;
	add.f32 	%f1084, %f1016, %f5662;
	mul.f32 	%f5665, %f9412, %f5663;
	mul.f32 	%f5666, %f9411, %f5664;
	sub.f32 	%f5667, %f5665, %f5666;
	mul.f32 	%f5668, %f9412, %f5664;
	fma.rn.f32 	%f5669, %f9411, %f5663, %f5668;
	add.f32 	%f1085, %f1017, %f5667;
	add.f32 	%f1086, %f1018, %f5669;
	mul.f32 	%f5672, %f9412, %f5670;
	mul.f32 	%f5673, %f9411, %f5671;
	sub.f32 	%f5674, %f5672, %f5673;
	mul.f32 	%f5675, %f9412, %f5671;
	fma.rn.f32 	%f5676, %f9411, %f5670, %f5675;
	add.f32 	%f1087, %f1019, %f5674;
	add.f32 	%f1088, %f1020, %f5676;
	mul.f32 	%f5679, %f9412, %f5677;
	mul.f32 	%f5680, %f9411, %f5678;
	sub.f32 	%f5681, %f5679, %f5680;
	mul.f32 	%f5682, %f9412, %f5678;
	fma.rn.f32 	%f5683, %f9411, %f5677, %f5682;
	add.f32 	%f1089, %f1021, %f5681;
	add.f32 	%f1090, %f1022, %f5683;
	mul.f32 	%f5686, %f9412, %f5684;
	mul.f32 	%f5687, %f9411, %f5685;
	sub.f32 	%f5688, %f5686, %f5687;
	mul.f32 	%f5689, %f9412, %f5685;
	fma.rn.f32 	%f5690, %f9411, %f5684, %f5689;
	add.f32 	%f1091, %f1023, %f5688;
	add.f32 	%f1092, %f1024, %f5690;
	mul.f32 	%f5693, %f9412, %f5691;
	mul.f32 	%f5694, %f9411, %f5692;
	sub.f32 	%f5695, %f5693, %f5694;
	mul.f32 	%f5696, %f9412, %f5692;
	fma.rn.f32 	%f5697, %f9411, %f5691, %f5696;
	add.f32 	%f1093, %f1025, %f5695;
	add.f32 	%f1094, %f1026, %f5697;
	mul.f32 	%f5700, %f9412, %f5698;
	mul.f32 	%f5701, %f9411, %f5699;
	sub.f32 	%f5702, %f5700, %f5701;
	mul.f32 	%f5703, %f9412, %f5699;
	fma.rn.f32 	%f5704, %f9411, %f5698, %f5703;
	add.f32 	%f1095, %f1027, %f5702;
	add.f32 	%f1096, %f1028, %f5704;
	mul.f32 	%f5707, %f9412, %f5705;
	mul.f32 	%f5708, %f9411, %f5706;
	sub.f32 	%f5709, %f5707, %f5708;
	mul.f32 	%f5710, %f9412, %f5706;
	fma.rn.f32 	%f5711, %f9411, %f5705, %f5710;
	add.f32 	%f1097, %f1029, %f5709;
	add.f32 	%f1098, %f1030, %f5711;
	mul.f32 	%f5714, %f9412, %f5712;
	mul.f32 	%f5715, %f9411, %f5713;
	sub.f32 	%f5716, %f5714, %f5715;
	mul.f32 	%f5717, %f9412, %f5713;
	fma.rn.f32 	%f5718, %f9411, %f5712, %f5717;
	add.f32 	%f1099, %f1031, %f5716;
	add.f32 	%f1100, %f1032, %f5718;
	mul.f32 	%f5721, %f9412, %f5719;
	mul.f32 	%f5722, %f9411, %f5720;
	sub.f32 	%f5723, %f5721, %f5722;
	mul.f32 	%f5724, %f9412, %f5720;
	fma.rn.f32 	%f5725, %f9411, %f5719, %f5724;
	add.f32 	%f1101, %f1033, %f5723;
	add.f32 	%f1102, %f1034, %f5725;
	mul.f32 	%f5728, %f9412, %f5726;
	mul.f32 	%f5729, %f9411, %f5727;
	sub.f32 	%f5730, %f5728, %f5729;
	mul.f32 	%f5731, %f9412, %f5727;
	fma.rn.f32 	%f5732, %f9411, %f5726, %f5731;
	add.f32 	%f1103, %f1035, %f5730;
	add.f32 	%f1104, %f1036, %f5732;
	mul.f32 	%f5735, %f9412, %f5733;
	mul.f32 	%f5736, %f9411, %f5734;
	sub.f32 	%f5737, %f5735, %f5736;
	mul.f32 	%f5738, %f9412, %f5734;
	fma.rn.f32 	%f5739, %f9411, %f5733, %f5738;
	add.f32 	%f1105, %f1037, %f5737;
	add.f32 	%f1106, %f1038, %f5739;
	mul.f32 	%f5742, %f9412, %f5740;
	mul.f32 	%f5743, %f9411, %f5741;
	sub.f32 	%f5744, %f5742, %f5743;
	mul.f32 	%f5745, %f9412, %f5741;
	fma.rn.f32 	%f5746, %f9411, %f5740, %f5745;
	add.f32 	%f1107, %f1039, %f5744;
	add.f32 	%f1108, %f1040, %f5746;
	mul.f32 	%f5749, %f9412, %f5747;
	mul.f32 	%f5750, %f9411, %f5748;
	sub.f32 	%f5751, %f5749, %f5750;
	mul.f32 	%f5752, %f9412, %f5748;
	fma.rn.f32 	%f5753, %f9411, %f5747, %f5752;
	add.f32 	%f1109, %f1041, %f5751;
	add.f32 	%f1110, %f1042, %f5753;
	mul.f32 	%f5756, %f9412, %f5754;
	mul.f32 	%f5757, %f9411, %f5755;
	sub.f32 	%f5758, %f5756, %f5757;
	mul.f32 	%f5759, %f9412, %f5755;
	fma.rn.f32 	%f5760, %f9411, %f5754, %f5759;
	add.f32 	%f1111, %f1043, %f5758;
	add.f32 	%f1112, %f1044, %f5760;
	mul.f32 	%f5763, %f9412, %f5761;
	mul.f32 	%f5764, %f9411, %f5762;
	sub.f32 	%f5765, %f5763, %f5764;
	mul.f32 	%f5766, %f9412, %f5762;
	fma.rn.f32 	%f5767, %f9411, %f5761, %f5766;
	add.f32 	%f1113, %f1045, %f5765;
	add.f32 	%f1114, %f1046, %f5767;
	mul.f32 	%f5770, %f9412, %f5768;
	mul.f32 	%f5771, %f9411, %f5769;
	sub.f32 	%f5772, %f5770, %f5771;
	mul.f32 	%f5773, %f9412, %f5769;
	fma.rn.f32 	%f5774, %f9411, %f5768, %f5773;
	add.f32 	%f1115, %f1047, %f5772;
	add.f32 	%f1116, %f1048, %f5774;
	mul.f32 	%f5777, %f9412, %f5775;
	mul.f32 	%f5778, %f9411, %f5776;
	sub.f32 	%f5779, %f5777, %f5778;
	mul.f32 	%f5780, %f9412, %f5776;
	fma.rn.f32 	%f5781, %f9411, %f5775, %f5780;
	add.f32 	%f1117, %f1049, %f5779;
	add.f32 	%f1118, %f1050, %f5781;
	mov.b32 	%r97, 1;
	shl.b32 	%r98, %r97, %r174;
	add.s32 	%r28, %r12, %r98;
	setp.ge.s32 	%p18, %r28, %r116;
	mul.wide.s32 	%rd51, %r98, 8;
	add.s64 	%rd18, %rd2, %rd51;
	mov.f32 	%f9413, 0f00000000;
	mov.f32 	%f9414, %f9413;
	@%p18 bra 	$L__BB0_36;
	ld.global.v2.f32 	{%f9414, %f9413}, [%rd18];
$L__BB0_36:
	ld.param.u32 	%r117, [_Z17five_qubit_kernelP6float2iiiiiii_param_1];
	mul.f32 	%f5785, %f9414, %f5783;
	mul.f32 	%f5786, %f9413, %f5784;
	sub.f32 	%f5787, %f5785, %f5786;
	mul.f32 	%f5788, %f9414, %f5784;
	fma.rn.f32 	%f5789, %f9413, %f5783, %f5788;
	add.f32 	%f1123, %f1055, %f5787;
	add.f32 	%f1124, %f1056, %f5789;
	mul.f32 	%f5792, %f9414, %f5790;
	mul.f32 	%f5793, %f9413, %f5791;
	sub.f32 	%f5794, %f5792, %f5793;
	mul.f32 	%f5795, %f9414, %f5791;
	fma.rn.f32 	%f5796, %f9413, %f5790, %f5795;
	add.f32 	%f1125, %f1057, %f5794;
	add.f32 	%f1126, %f1058, %f5796;
	mul.f32 	%f5799, %f9414, %f5797;
	mul.f32 	%f5800, %f9413, %f5798;
	sub.f32 	%f5801, %f5799, %f5800;
	mul.f32 	%f5802, %f9414, %f5798;
	fma.rn.f32 	%f5803, %f9413, %f5797, %f5802;
	add.f32 	%f1127, %f1059, %f5801;
	add.f32 	%f1128, %f1060, %f5803;
	mul.f32 	%f5806, %f9414, %f5804;
	mul.f32 	%f5807, %f9413, %f5805;
	sub.f32 	%f5808, %f5806, %f5807;
	mul.f32 	%f5809, %f9414, %f5805;
	fma.rn.f32 	%f5810, %f9413, %f5804, %f5809;
	add.f32 	%f1129, %f1061, %f5808;
	add.f32 	%f1130, %f1062, %f5810;
	mul.f32 	%f5813, %f9414, %f5811;
	mul.f32 	%f5814, %f9413, %f5812;
	sub.f32 	%f5815, %f5813, %f5814;
	mul.f32 	%f5816, %f9414, %f5812;
	fma.rn.f32 	%f5817, %f9413, %f5811, %f5816;
	add.f32 	%f1131, %f1063, %f5815;
	add.f32 	%f1132, %f1064, %f5817;
	mul.f32 	%f5820, %f9414, %f5818;
	mul.f32 	%f5821, %f9413, %f5819;
	sub.f32 	%f5822, %f5820, %f5821;
	mul.f32 	%f5823, %f9414, %f5819;
	fma.rn.f32 	%f5824, %f9413, %f5818, %f5823;
	add.f32 	%f1133, %f1065, %f5822;
	add.f32 	%f1134, %f1066, %f5824;
	mul.f32 	%f5827, %f9414, %f5825;
	mul.f32 	%f5828, %f9413, %f5826;
	sub.f32 	%f5829, %f5827, %f5828;
	mul.f32 	%f5830, %f9414, %f5826;
	fma.rn.f32 	%f5831, %f9413, %f5825, %f5830;
	add.f32 	%f1135, %f1067, %f5829;
	add.f32 	%f1136, %f1068, %f5831;
	mul.f32 	%f5834, %f9414, %f5832;
	mul.f32 	%f5835, %f9413, %f5833;
	sub.f32 	%f5836, %f5834, %f5835;
	mul.f32 	%f5837, %f9414, %f5833;
	fma.rn.f32 	%f5838, %f9413, %f5832, %f5837;
	add.f32 	%f1137, %f1069, %f5836;
	add.f32 	%f1138, %f1070, %f5838;
	mul.f32 	%f5841, %f9414, %f5839;
	mul.f32 	%f5842, %f9413, %f5840;
	sub.f32 	%f5843, %f5841, %f5842;
	mul.f32 	%f5844, %f9414, %f5840;
	fma.rn.f32 	%f5845, %f9413, %f5839, %f5844;
	add.f32 	%f1139, %f1071, %f5843;
	add.f32 	%f1140, %f1072, %f5845;
	mul.f32 	%f5848, %f9414, %f5846;
	mul.f32 	%f5849, %f9413, %f5847;
	sub.f32 	%f5850, %f5848, %f5849;
	mul.f32 	%f5851, %f9414, %f5847;
	fma.rn.f32 	%f5852, %f9413, %f5846, %f5851;
	add.f32 	%f1141, %f1073, %f5850;
	add.f32 	%f1142, %f1074, %f5852;
	mul.f32 	%f5855, %f9414, %f5853;
	mul.f32 	%f5856, %f9413, %f5854;
	sub.f32 	%f5857, %f5855, %f5856;
	mul.f32 	%f5858, %f9414, %f5854;
	fma.rn.f32 	%f5859, %f9413, %f5853, %f5858;
	add.f32 	%f1143, %f1075, %f5857;
	add.f32 	%f1144, %f1076, %f5859;
	mul.f32 	%f5862, %f9414, %f5860;
	mul.f32 	%f5863, %f9413, %f5861;
	sub.f32 	%f5864, %f5862, %f5863;
	mul.f32 	%f5865, %f9414, %f5861;
	fma.rn.f32 	%f5866, %f9413, %f5860, %f5865;
	add.f32 	%f1145, %f1077, %f5864;
	add.f32 	%f1146, %f1078, %f5866;
	mul.f32 	%f5869, %f9414, %f5867;
	mul.f32 	%f5870, %f9413, %f5868;
	sub.f32 	%f5871, %f5869, %f5870;
	mul.f32 	%f5872, %f9414, %f5868;
	fma.rn.f32 	%f5873, %f9413, %f5867, %f5872;
	add.f32 	%f1147, %f1079, %f5871;
	add.f32 	%f1148, %f1080, %f5873;
	mul.f32 	%f5876, %f9414, %f5874;
	mul.f32 	%f5877, %f9413, %f5875;
	sub.f32 	%f5878, %f5876, %f5877;
	mul.f32 	%f5879, %f9414, %f5875;
	fma.rn.f32 	%f5880, %f9413, %f5874, %f5879;
	add.f32 	%f1149, %f1081, %f5878;
	add.f32 	%f1150, %f1082, %f5880;
	mul.f32 	%f5883, %f9414, %f5881;
	mul.f32 	%f5884, %f9413, %f5882;
	sub.f32 	%f5885, %f5883, %f5884;
	mul.f32 	%f5886, %f9414, %f5882;
	fma.rn.f32 	%f5887, %f9413, %f5881, %f5886;
	add.f32 	%f1151, %f1083, %f5885;
	add.f32 	%f1152, %f1084, %f5887;
	mul.f32 	%f5890, %f9414, %f5888;
	mul.f32 	%f5891, %f9413, %f5889;
	sub.f32 	%f5892, %f5890, %f5891;
	mul.f32 	%f5893, %f9414, %f5889;
	fma.rn.f32 	%f5894, %f9413, %f5888, %f5893;
	add.f32 	%f1153, %f1085, %f5892;
	add.f32 	%f1154, %f1086, %f5894;
	mul.f32 	%f5897, %f9414, %f5895;
	mul.f32 	%f5898, %f9413, %f5896;
	sub.f32 	%f5899, %f5897, %f5898;
	mul.f32 	%f5900, %f9414, %f5896;
	fma.rn.f32 	%f5901, %f9413, %f5895, %f5900;
	add.f32 	%f1155, %f1087, %f5899;
	add.f32 	%f1156, %f1088, %f5901;
	mul.f32 	%f5904, %f9414, %f5902;
	mul.f32 	%f5905, %f9413, %f5903;
	sub.f32 	%f5906, %f5904, %f5905;
	mul.f32 	%f5907, %f9414, %f5903;
	fma.rn.f32 	%f5908, %f9413, %f5902, %f5907;
	add.f32 	%f1157, %f1089, %f5906;
	add.f32 	%f1158, %f1090, %f5908;
	mul.f32 	%f5911, %f9414, %f5909;
	mul.f32 	%f5912, %f9413, %f5910;
	sub.f32 	%f5913, %f5911, %f5912;
	mul.f32 	%f5914, %f9414, %f5910;
	fma.rn.f32 	%f5915, %f9413, %f5909, %f5914;
	add.f32 	%f1159, %f1091, %f5913;
	add.f32 	%f1160, %f1092, %f5915;
	mul.f32 	%f5918, %f9414, %f5916;
	mul.f32 	%f5919, %f9413, %f5917;
	sub.f32 	%f5920, %f5918, %f5919;
	mul.f32 	%f5921, %f9414, %f5917;
	fma.rn.f32 	%f5922, %f9413, %f5916, %f5921;
	add.f32 	%f1161, %f1093, %f5920;
	add.f32 	%f1162, %f1094, %f5922;
	mul.f32 	%f5925, %f9414, %f5923;
	mul.f32 	%f5926, %f9413, %f5924;
	sub.f32 	%f5927, %f5925, %f5926;
	mul.f32 	%f5928, %f9414, %f5924;
	fma.rn.f32 	%f5929, %f9413, %f5923, %f5928;
	add.f32 	%f1163, %f1095, %f5927;
	add.f32 	%f1164, %f1096, %f5929;
	mul.f32 	%f5932, %f9414, %f5930;
	mul.f32 	%f5933, %f9413, %f5931;
	sub.f32 	%f5934, %f5932, %f5933;
	mul.f32 	%f5935, %f9414, %f5931;
	fma.rn.f32 	%f5936, %f9413, %f5930, %f5935;
	add.f32 	%f1165, %f1097, %f5934;
	add.f32 	%f1166, %f1098, %f5936;
	mul.f32 	%f5939, %f9414, %f5937;
	mul.f32 	%f5940, %f9413, %f5938;
	sub.f32 	%f5941, %f5939, %f5940;
	mul.f32 	%f5942, %f9414, %f5938;
	fma.rn.f32 	%f5943, %f9413, %f5937, %f5942;
	add.f32 	%f1167, %f1099, %f5941;
	add.f32 	%f1168, %f1100, %f5943;
	mul.f32 	%f5946, %f9414, %f5944;
	mul.f32 	%f5947, %f9413, %f5945;
	sub.f32 	%f5948, %f5946, %f5947;
	mul.f32 	%f5949, %f9414, %f5945;
	fma.rn.f32 	%f5950, %f9413, %f5944, %f5949;
	add.f32 	%f1169, %f1101, %f5948;
	add.f32 	%f1170, %f1102, %f5950;
	mul.f32 	%f5953, %f9414, %f5951;
	mul.f32 	%f5954, %f9413, %f5952;
	sub.f32 	%f5955, %f5953, %f5954;
	mul.f32 	%f5956, %f9414, %f5952;
	fma.rn.f32 	%f5957, %f9413, %f5951, %f5956;
	add.f32 	%f1171, %f1103, %f5955;
	add.f32 	%f1172, %f1104, %f5957;
	mul.f32 	%f5960, %f9414, %f5958;
	mul.f32 	%f5961, %f9413, %f5959;
	sub.f32 	%f5962, %f5960, %f5961;
	mul.f32 	%f5963, %f9414, %f5959;
	fma.rn.f32 	%f5964, %f9413, %f5958, %f5963;
	add.f32 	%f1173, %f1105, %f5962;
	add.f32 	%f1174, %f1106, %f5964;
	mul.f32 	%f5967, %f9414, %f5965;
	mul.f32 	%f5968, %f9413, %f5966;
	sub.f32 	%f5969, %f5967, %f5968;
	mul.f32 	%f5970, %f9414, %f5966;
	fma.rn.f32 	%f5971, %f9413, %f5965, %f5970;
	add.f32 	%f1175, %f1107, %f5969;
	add.f32 	%f1176, %f1108, %f5971;
	mul.f32 	%f5974, %f9414, %f5972;
	mul.f32 	%f5975, %f9413, %f5973;
	sub.f32 	%f5976, %f5974, %f5975;
	mul.f32 	%f5977, %f9414, %f5973;
	fma.rn.f32 	%f5978, %f9413, %f5972, %f5977;
	add.f32 	%f1177, %f1109, %f5976;
	add.f32 	%f1178, %f1110, %f5978;
	mul.f32 	%f5981, %f9414, %f5979;
	mul.f32 	%f5982, %f9413, %f5980;
	sub.f32 	%f5983, %f5981, %f5982;
	mul.f32 	%f5984, %f9414, %f5980;
	fma.rn.f32 	%f5985, %f9413, %f5979, %f5984;
	add.f32 	%f1179, %f1111, %f5983;
	add.f32 	%f1180, %f1112, %f5985;
	mul.f32 	%f5988, %f9414, %f5986;
	mul.f32 	%f5989, %f9413, %f5987;
	sub.f32 	%f5990, %f5988, %f5989;
	mul.f32 	%f5991, %f9414, %f5987;
	fma.rn.f32 	%f5992, %f9413, %f5986, %f5991;
	add.f32 	%f1181, %f1113, %f5990;
	add.f32 	%f1182, %f1114, %f5992;
	mul.f32 	%f5995, %f9414, %f5993;
	mul.f32 	%f5996, %f9413, %f5994;
	sub.f32 	%f5997, %f5995, %f5996;
	mul.f32 	%f5998, %f9414, %f5994;
	fma.rn.f32 	%f5999, %f9413, %f5993, %f5998;
	add.f32 	%f1183, %f1115, %f5997;
	add.f32 	%f1184, %f1116, %f5999;
	mul.f32 	%f6002, %f9414, %f6000;
	mul.f32 	%f6003, %f9413, %f6001;
	sub.f32 	%f6004, %f6002, %f6003;
	mul.f32 	%f6005, %f9414, %f6001;
	fma.rn.f32 	%f6006, %f9413, %f6000, %f6005;
	add.f32 	%f1185, %f1117, %f6004;
	add.f32 	%f1186, %f1118, %f6006;
	add.s32 	%r29, %r28, %r7;
	setp.ge.s32 	%p19, %r29, %r117;
	mul.wide.s32 	%rd52, %r29, 8;
	add.s64 	%rd19, %rd1, %rd52;
	mov.f32 	%f9415, 0f00000000;
	mov.f32 	%f9416, %f9415;
	@%p19 bra 	$L__BB0_38;
	ld.global.v2.f32 	{%f9416, %f9415}, [%rd19];
$L__BB0_38:
	ld.param.u32 	%r118, [_Z17five_qubit_kernelP6float2iiiiiii_param_1];
	mul.f32 	%f6010, %f9416, %f6008;
	mul.f32 	%f6011, %f9415, %f6009;
	sub.f32 	%f6012, %f6010, %f6011;
	mul.f32 	%f6013, %f9416, %f6009;
	fma.rn.f32 	%f6014, %f9415, %f6008, %f6013;
	add.f32 	%f1191, %f1123, %f6012;
	add.f32 	%f1192, %f1124, %f6014;
	mul.f32 	%f6017, %f9416, %f6015;
	mul.f32 	%f6018, %f9415, %f6016;
	sub.f32 	%f6019, %f6017, %f6018;
	mul.f32 	%f6020, %f9416, %f6016;
	fma.rn.f32 	%f6021, %f9415, %f6015, %f6020;
	add.f32 	%f1193, %f1125, %f6019;
	add.f32 	%f1194, %f1126, %f6021;
	mul.f32 	%f6024, %f9416, %f6022;
	mul.f32 	%f6025, %f9415, %f6023;
	sub.f32 	%f6026, %f6024, %f6025;
	mul.f32 	%f6027, %f9416, %f6023;
	fma.rn.f32 	%f6028, %f9415, %f6022, %f6027;
	add.f32 	%f1195, %f1127, %f6026;
	add.f32 	%f1196, %f1128, %f6028;
	mul.f32 	%f6031, %f9416, %f6029;
	mul.f32 	%f6032, %f9415, %f6030;
	sub.f32 	%f6033, %f6031, %f6032;
	mul.f32 	%f6034, %f9416, %f6030;
	fma.rn.f32 	%f6035, %f9415, %f6029, %f6034;
	add.f32 	%f1197, %f1129, %f6033;
	add.f32 	%f1198, %f1130, %f6035;
	mul.f32 	%f6038, %f9416, %f6036;
	mul.f32 	%f6039, %f9415, %f6037;
	sub.f32 	%f6040, %f6038, %f6039;
	mul.f32 	%f6041, %f9416, %f6037;
	fma.rn.f32 	%f6042, %f9415, %f6036, %f6041;
	add.f32 	%f1199, %f1131, %f6040;
	add.f32 	%f1200, %f1132, %f6042;
	mul.f32 	%f6045, %f9416, %f6043;
	mul.f32 	%f6046, %f9415, %f6044;
	sub.f32 	%f6047, %f6045, %f6046;
	mul.f32 	%f6048, %f9416, %f6044;
	fma.rn.f32 	%f6049, %f9415, %f6043, %f6048;
	add.f32 	%f1201, %f1133, %f6047;
	add.f32 	%f1202, %f1134, %f6049;
	mul.f32 	%f6052, %f9416, %f6050;
	mul.f32 	%f6053, %f9415, %f6051;
	sub.f32 	%f6054, %f6052, %f6053;
	mul.f32 	%f6055, %f9416, %f6051;
	fma.rn.f32 	%f6056, %f9415, %f6050, %f6055;
	add.f32 	%f1203, %f1135, %f6054;
	add.f32 	%f1204, %f1136, %f6056;
	mul.f32 	%f6059, %f9416, %f6057;
	mul.f32 	%f6060, %f9415, %f6058;
	sub.f32 	%f6061, %f6059, %f6060;
	mul.f32 	%f6062, %f9416, %f6058;
	fma.rn.f32 	%f6063, %f9415, %f6057, %f6062;
	add.f32 	%f1205, %f1137, %f6061;
	add.f32 	%f1206, %f1138, %f6063;
	mul.f32 	%f6066, %f9416, %f6064;
	mul.f32 	%f6067, %f9415, %f6065;
	sub.f32 	%f6068, %f6066, %f6067;
	mul.f32 	%f6069, %f9416, %f6065;
	fma.rn.f32 	%f6070, %f9415, %f6064, %f6069;
	add.f32 	%f1207, %f1139, %f6068;
	add.f32 	%f1208, %f1140, %f6070;
	mul.f32 	%f6073, %f9416, %f6071;
	mul.f32 	%f6074, %f9415, %f6072;
	sub.f32 	%f6075, %f6073, %f6074;
	mul.f32 	%f6076, %f9416, %f6072;
	fma.rn.f32 	%f6077, %f9415, %f6071, %f6076;
	add.f32 	%f1209, %f1141, %f6075;
	add.f32 	%f1210, %f1142, %f6077;
	mul.f32 	%f6080, %f9416, %f6078;
	mul.f32 	%f6081, %f9415, %f6079;
	sub.f32 	%f6082, %f6080, %f6081;
	mul.f32 	%f6083, %f9416, %f6079;
	fma.rn.f32 	%f6084, %f9415, %f6078, %f6083;
	add.f32 	%f1211, %f1143, %f6082;
	add.f32 	%f1212, %f1144, %f6084;
	mul.f32 	%f6087, %f9416, %f6085;
	mul.f32 	%f6088, %f9415, %f6086;
	sub.f32 	%f6089, %f6087, %f6088;
	mul.f32 	%f6090, %f9416, %f6086;
	fma.rn.f32 	%f6091, %f9415, %f6085, %f6090;
	add.f32 	%f1213, %f1145, %f6089;
	add.f32 	%f1214, %f1146, %f6091;
	mul.f32 	%f6094, %f9416, %f6092;
	mul.f32 	%f6095, %f9415, %f6093;
	sub.f32 	%f6096, %f6094, %f6095;
	mul.f32 	%f6097, %f9416, %f6093;
	fma.rn.f32 	%f6098, %f9415, %f6092, %f6097;
	add.f32 	%f1215, %f1147, %f6096;
	add.f32 	%f1216, %f1148, %f6098;
	mul.f32 	%f6101, %f9416, %f6099;
	mul.f32 	%f6102, %f9415, %f6100;
	sub.f32 	%f6103, %f6101, %f6102;
	mul.f32 	%f6104, %f9416, %f6100;
	fma.rn.f32 	%f6105, %f9415, %f6099, %f6104;
	add.f32 	%f1217, %f1149, %f6103;
	add.f32 	%f1218, %f1150, %f6105;
	mul.f32 	%f6108, %f9416, %f6106;
	mul.f32 	%f6109, %f9415, %f6107;
	sub.f32 	%f6110, %f6108, %f6109;
	mul.f32 	%f6111, %f9416, %f6107;
	fma.rn.f32 	%f6112, %f9415, %f6106, %f6111;
	add.f32 	%f1219, %f1151, %f6110;
	add.f32 	%f1220, %f1152, %f6112;
	mul.f32 	%f6115, %f9416, %f6113;
	mul.f32 	%f6116, %f9415, %f6114;
	sub.f32 	%f6117, %f6115, %f6116;
	mul.f32 	%f6118, %f9416, %f6114;
	fma.rn.f32 	%f6119, %f9415, %f6113, %f6118;
	add.f32 	%f1221, %f1153, %f6117;
	add.f32 	%f1222, %f1154, %f6119;
	mul.f32 	%f6122, %f9416, %f6120;
	mul.f32 	%f6123, %f9415, %f6121;
	sub.f32 	%f6124, %f6122, %f6123;
	mul.f32 	%f6125, %f9416, %f6121;
	fma.rn.f32 	%f6126, %f9415, %f6120, %f6125;
	add.f32 	%f1223, %f1155, %f6124;
	add.f32 	%f1224, %f1156, %f6126;
	mul.f32 	%f6129, %f9416, %f6127;
	mul.f32 	%f6130, %f9415, %f6128;
	sub.f32 	%f6131, %f6129, %f6130;
	mul.f32 	%f6132, %f9416, %f6128;
	fma.rn.f32 	%f6133, %f9415, %f6127, %f6132;
	add.f32 	%f1225, %f1157, %f6131;
	add.f32 	%f1226, %f1158, %f6133;
	mul.f32 	%f6136, %f9416, %f6134;
	mul.f32 	%f6137, %f9415, %f6135;
	sub.f32 	%f6138, %f6136, %f6137;
	mul.f32 	%f6139, %f9416, %f6135;
	fma.rn.f32 	%f6140, %f9415, %f6134, %f6139;
	add.f32 	%f1227, %f1159, %f6138;
	add.f32 	%f1228, %f1160, %f6140;
	mul.f32 	%f6143, %f9416, %f6141;
	mul.f32 	%f6144, %f9415, %f6142;
	sub.f32 	%f6145, %f6143, %f6144;
	mul.f32 	%f6146, %f9416, %f6142;
	fma.rn.f32 	%f6147, %f9415, %f6141, %f6146;
	add.f32 	%f1229, %f1161, %f6145;
	add.f32 	%f1230, %f1162, %f6147;
	mul.f32 	%f6150, %f9416, %f6148;
	mul.f32 	%f6151, %f9415, %f6149;
	sub.f32 	%f6152, %f6150, %f6151;
	mul.f32 	%f6153, %f9416, %f6149;
	fma.rn.f32 	%f6154, %f9415, %f6148, %f6153;
	add.f32 	%f1231, %f1163, %f6152;
	add.f32 	%f1232, %f1164, %f6154;
	mul.f32 	%f6157, %f9416, %f6155;
	mul.f32 	%f6158, %f9415, %f6156;
	sub.f32 	%f6159, %f6157, %f6158;
	mul.f32 	%f6160, %f9416, %f6156;
	fma.rn.f32 	%f6161, %f9415, %f6155, %f6160;
	add.f32 	%f1233, %f1165, %f6159;
	add.f32 	%f1234, %f1166, %f6161;
	mul.f32 	%f6164, %f9416, %f6162;
	mul.f32 	%f6165, %f9415, %f6163;
	sub.f32 	%f6166, %f6164, %f6165;
	mul.f32 	%f6167, %f9416, %f6163;
	fma.rn.f32 	%f6168, %f9415, %f6162, %f6167;
	add.f32 	%f1235, %f1167, %f6166;
	add.f32 	%f1236, %f1168, %f6168;
	mul.f32 	%f6171, %f9416, %f6169;
	mul.f32 	%f6172, %f9415, %f6170;
	sub.f32 	%f6173, %f6171, %f6172;
	mul.f32 	%f6174, %f9416, %f6170;
	fma.rn.f32 	%f6175, %f9415, %f6169, %f6174;
	add.f32 	%f1237, %f1169, %f6173;
	add.f32 	%f1238, %f1170, %f6175;
	mul.f32 	%f6178, %f9416, %f6176;
	mul.f32 	%f6179, %f9415, %f6177;
	sub.f32 	%f6180, %f6178, %f6179;
	mul.f32 	%f6181, %f9416, %f6177;
	fma.rn.f32 	%f6182, %f9415, %f6176, %f6181;
	add.f32 	%f1239, %f1171, %f6180;
	add.f32 	%f1240, %f1172, %f6182;
	mul.f32 	%f6185, %f9416, %f6183;
	mul.f32 	%f6186, %f9415, %f6184;
	sub.f32 	%f6187, %f6185, %f6186;
	mul.f32 	%f6188, %f9416, %f6184;
	fma.rn.f32 	%f6189, %f9415, %f6183, %f6188;
	add.f32 	%f1241, %f1173, %f6187;
	add.f32 	%f1242, %f1174, %f6189;
	mul.f32 	%f6192, %f9416, %f6190;
	mul.f32 	%f6193, %f9415, %f6191;
	sub.f32 	%f6194, %f6192, %f6193;
	mul.f32 	%f6195, %f9416, %f6191;
	fma.rn.f32 	%f6196, %f9415, %f6190, %f6195;
	add.f32 	%f1243, %f1175, %f6194;
	add.f32 	%f1244, %f1176, %f6196;
	mul.f32 	%f6199, %f9416, %f6197;
	mul.f32 	%f6200, %f9415, %f6198;
	sub.f32 	%f6201, %f6199, %f6200;
	mul.f32 	%f6202, %f9416, %f6198;
	fma.rn.f32 	%f6203, %f9415, %f6197, %f6202;
	add.f32 	%f1245, %f1177, %f6201;
	add.f32 	%f1246, %f1178, %f6203;
	mul.f32 	%f6206, %f9416, %f6204;
	mul.f32 	%f6207, %f9415, %f6205;
	sub.f32 	%f6208, %f6206, %f6207;
	mul.f32 	%f6209, %f9416, %f6205;
	fma.rn.f32 	%f6210, %f9415, %f6204, %f6209;
	add.f32 	%f1247, %f1179, %f6208;
	add.f32 	%f1248, %f1180, %f6210;
	mul.f32 	%f6213, %f9416, %f6211;
	mul.f32 	%f6214, %f9415, %f6212;
	sub.f32 	%f6215, %f6213, %f6214;
	mul.f32 	%f6216, %f9416, %f6212;
	fma.rn.f32 	%f6217, %f9415, %f6211, %f6216;
	add.f32 	%f1249, %f1181, %f6215;
	add.f32 	%f1250, %f1182, %f6217;
	mul.f32 	%f6220, %f9416, %f6218;
	mul.f32 	%f6221, %f9415, %f6219;
	sub.f32 	%f6222, %f6220, %f6221;
	mul.f32 	%f6223, %f9416, %f6219;
	fma.rn.f32 	%f6224, %f9415, %f6218, %f6223;
	add.f32 	%f1251, %f1183, %f6222;
	add.f32 	%f1252, %f1184, %f6224;
	mul.f32 	%f6227, %f9416, %f6225;
	mul.f32 	%f6228, %f9415, %f6226;
	sub.f32 	%f6229, %f6227, %f6228;
	mul.f32 	%f6230, %f9416, %f6226;
	fma.rn.f32 	%f6231, %f9415, %f6225, %f6230;
	add.f32 	%f1253, %f1185, %f6229;
	add.f32 	%f1254, %f1186, %f6231;
	add.s32 	%r30, %r28, %r8;
	setp.ge.s32 	%p20, %r30, %r118;
	mul.wide.s32 	%rd53, %r30, 8;
	add.s64 	%rd20, %rd1, %rd53;
	mov.f32 	%f9417, 0f00000000;
	mov.f32 	%f9418, %f9417;
	@%p20 bra 	$L__BB0_40;
	ld.global.v2.f32 	{%f9418, %f9417}, [%rd20];
$L__BB0_40:
	ld.param.u32 	%r119, [_Z17five_qubit_kernelP6float2iiiiiii_param_1];
	mul.f32 	%f6235, %f9418, %f6233;
	mul.f32 	%f6236, %f9417, %f6234;
	sub.f32 	%f6237, %f6235, %f6236;
	mul.f32 	%f6238, %f9418, %f6234;
	fma.rn.f32 	%f6239, %f9417, %f6233, %f6238;
	add.f32 	%f1259, %f1191, %f6237;
	add.f32 	%f1260, %f1192, %f6239;
	mul.f32 	%f6242, %f9418, %f6240;
	mul.f32 	%f6243, %f9417, %f6241;
	sub.f32 	%f6244, %f6242, %f6243;
	mul.f32 	%f6245, %f9418, %f6241;
	fma.rn.f32 	%f6246, %f9417, %f6240, %f6245;
	add.f32 	%f1261, %f1193, %f6244;
	add.f32 	%f1262, %f1194, %f6246;
	mul.f32 	%f6249, %f9418, %f6247;
	mul.f32 	%f6250, %f9417, %f6248;
	sub.f32 	%f6251, %f6249, %f6250;
	mul.f32 	%f6252, %f9418, %f6248;
	fma.rn.f32 	%f6253, %f9417, %f6247, %f6252;
	add.f32 	%f1263, %f1195, %f6251;
	add.f32 	%f1264, %f1196, %f6253;
	mul.f32 	%f6256, %f9418, %f6254;
	mul.f32 	%f6257, %f9417, %f6255;
	sub.f32 	%f6258, %f6256, %f6257;
	mul.f32 	%f6259, %f9418, %f6255;
	fma.rn.f32 	%f6260, %f9417, %f6254, %f6259;
	add.f32 	%f1265, %f1197, %f6258;
	add.f32 	%f1266, %f1198, %f6260;
	mul.f32 	%f6263, %f9418, %f6261;
	mul.f32 	%f6264, %f9417, %f6262;
	sub.f32 	%f6265, %f6263, %f6264;
	mul.f32 	%f6266, %f9418, %f6262;
	fma.rn.f32 	%f6267, %f9417, %f6261, %f6266;
	add.f32 	%f1267, %f1199, %f6265;
	add.f32 	%f1268, %f1200, %f6267;
	mul.f32 	%f6270, %f9418, %f6268;
	mul.f32 	%f6271, %f9417, %f6269;
	sub.f32 	%f6272, %f6270, %f6271;
	mul.f32 	%f6273, %f9418, %f6269;
	fma.rn.f32 	%f6274, %f9417, %f6268, %f6273;
	add.f32 	%f1269, %f1201, %f6272;
	add.f32 	%f1270, %f1202, %f6274;
	mul.f32 	%f6277, %f9418, %f6275;
	mul.f32 	%f6278, %f9417, %f6276;
	sub.f32 	%f6279, %f6277, %f6278;
	mul.f32 	%f6280, %f9418, %f6276;
	fma.rn.f32 	%f6281, %f9417, %f6275, %f6280;
	add.f32 	%f1271, %f1203, %f6279;
	add.f32 	%f1272, %f1204, %f6281;
	mul.f32 	%f6284, %f9418, %f6282;
	mul.f32 	%f6285, %f9417, %f6283;
	sub.f32 	%f6286, %f6284, %f6285;
	mul.f32 	%f6287, %f9418, %f6283;
	fma.rn.f32 	%f6288, %f9417, %f6282, %f6287;
	add.f32 	%f1273, %f1205, %f6286;
	add.f32 	%f1274, %f1206, %f6288;
	mul.f32 	%f6291, %f9418, %f6289;
	mul.f32 	%f6292, %f9417, %f6290;
	sub.f32 	%f6293, %f6291, %f6292;
	mul.f32 	%f6294, %f9418, %f6290;
	fma.rn.f32 	%f6295, %f9417, %f6289, %f6294;
	add.f32 	%f1275, %f1207, %f6293;
	add.f32 	%f1276, %f1208, %f6295;
	mul.f32 	%f6298, %f9418, %f6296;
	mul.f32 	%f6299, %f9417, %f6297;
	sub.f32 	%f6300, %f6298, %f6299;
	mul.f32 	%f6301, %f9418, %f6297;
	fma.rn.f32 	%f6302, %f9417, %f6296, %f6301;
	add.f32 	%f1277, %f1209, %f6300;
	add.f32 	%f1278, %f1210, %f6302;
	mul.f32 	%f6305, %f9418, %f6303;
	mul.f32 	%f6306, %f9417, %f6304;
	sub.f32 	%f6307, %f6305, %f6306;
	mul.f32 	%f6308, %f9418, %f6304;
	fma.rn.f32 	%f6309, %f9417, %f6303, %f6308;
	add.f32 	%f1279, %f1211, %f6307;
	add.f32 	%f1280, %f1212, %f6309;
	mul.f32 	%f6312, %f9418, %f6310;
	mul.f32 	%f6313, %f9417, %f6311;
	sub.f32 	%f6314, %f6312, %f6313;
	mul.f32 	%f6315, %f9418, %f6311;
	fma.rn.f32 	%f6316, %f9417, %f6310, %f6315;
	add.f32 	%f1281, %f1213, %f6314;
	add.f32 	%f1282, %f1214, %f6316;
	mul.f32 	%f6319, %f9418, %f6317;
	mul.f32 	%f6320, %f9417, %f6318;
	sub.f32 	%f6321, %f6319, %f6320;
	mul.f32 	%f6322, %f9418, %f6318;
	fma.rn.f32 	%f6323, %f9417, %f6317, %f6322;
	add.f32 	%f1283, %f1215, %f6321;
	add.f32 	%f1284, %f1216, %f6323;
	mul.f32 	%f6326, %f9418, %f6324;
	mul.f32 	%f6327, %f9417, %f6325;
	sub.f32 	%f6328, %f6326, %f6327;
	mul.f32 	%f6329, %f9418, %f6325;
	fma.rn.f32 	%f6330, %f9417, %f6324, %f6329;
	add.f32 	%f1285, %f1217, %f6328;
	add.f32 	%f1286, %f1218, %f6330;
	mul.f32 	%f6333, %f9418, %f6331;
	mul.f32 	%f6334, %f9417, %f6332;
	sub.f32 	%f6335, %f6333, %f6334;
	mul.f32 	%f6336, %f9418, %f6332;
	fma.rn.f32 	%f6337, %f9417, %f6331, %f6336;
	add.f32 	%f1287, %f1219, %f6335;
	add.f32 	%f1288, %f1220, %f6337;
	mul.f32 	%f6340, %f9418, %f6338;
	mul.f32 	%f6341, %f9417, %f6339;
	sub.f32 	%f6342, %f6340, %f6341;
	mul.f32 	%f6343, %f9418, %f6339;
	fma.rn.f32 	%f6344, %f9417, %f6338, %f6343;
	add.f32 	%f1289, %f1221, %f6342;
	add.f32 	%f1290, %f1222, %f6344;
	mul.f32 	%f6347, %f9418, %f6345;
	mul.f32 	%f6348, %f9417, %f6346;
	sub.f32 	%f6349, %f6347, %f6348;
	mul.f32 	%f6350, %f9418, %f6346;
	fma.rn.f32 	%f6351, %f9417, %f6345, %f6350;
	add.f32 	%f1291, %f1223, %f6349;
	add.f32 	%f1292, %f1224, %f6351;
	mul.f32 	%f6354, %f9418, %f6352;
	mul.f32 	%f6355, %f9417, %f6353;
	sub.f32 	%f6356, %f6354, %f6355;
	mul.f32 	%f6357, %f9418, %f6353;
	fma.rn.f32 	%f6358, %f9417, %f6352, %f6357;
	add.f32 	%f1293, %f1225, %f6356;
	add.f32 	%f1294, %f1226, %f6358;
	mul.f32 	%f6361, %f9418, %f6359;
	mul.f32 	%f6362, %f9417, %f6360;
	sub.f32 	%f6363, %f6361, %f6362;
	mul.f32 	%f6364, %f9418, %f6360;
	fma.rn.f32 	%f6365, %f9417, %f6359, %f6364;
	add.f32 	%f1295, %f1227, %f6363;
	add.f32 	%f1296, %f1228, %f6365;
	mul.f32 	%f6368, %f9418, %f6366;
	mul.f32 	%f6369, %f9417, %f6367;
	sub.f32 	%f6370, %f6368, %f6369;
	mul.f32 	%f6371, %f9418, %f6367;
	fma.rn.f32 	%f6372, %f9417, %f6366, %f6371;
	add.f32 	%f1297, %f1229, %f6370;
	add.f32 	%f1298, %f1230, %f6372;
	mul.f32 	%f6375, %f9418, %f6373;
	mul.f32 	%f6376, %f9417, %f6374;
	sub.f32 	%f6377, %f6375, %f6376;
	mul.f32 	%f6378, %f9418, %f6374;
	fma.rn.f32 	%f6379, %f9417, %f6373, %f6378;
	add.f32 	%f1299, %f1231, %f6377;
	add.f32 	%f1300, %f1232, %f6379;
	mul.f32 	%f6382, %f9418, %f6380;
	mul.f32 	%f6383, %f9417, %f6381;
	sub.f32 	%f6384, %f6382, %f6383;
	mul.f32 	%f6385, %f9418, %f6381;
	fma.rn.f32 	%f6386, %f9417, %f6380, %f6385;
	add.f32 	%f1301, %f1233, %f6384;
	add.f32 	%f1302, %f1234, %f6386;
	mul.f32 	%f6389, %f9418, %f6387;
	mul.f32 	%f6390, %f9417, %f6388;
	sub.f32 	%f6391, %f6389, %f6390;
	mul.f32 	%f6392, %f9418, %f6388;
	fma.rn.f32 	%f6393, %f9417, %f6387, %f6392;
	add.f32 	%f1303, %f1235, %f6391;
	add.f32 	%f1304, %f1236, %f6393;
	mul.f32 	%f6396, %f9418, %f6394;
	mul.f32 	%f6397, %f9417, %f6395;
	sub.f32 	%f6398, %f6396, %f6397;
	mul.f32 	%f6399, %f9418, %f6395;
	fma.rn.f32 	%f6400, %f9417, %f6394, %f6399;
	add.f32 	%f1305, %f1237, %f6398;
	add.f32 	%f1306, %f1238, %f6400;
	mul.f32 	%f6403, %f9418, %f6401;
	mul.f32 	%f6404, %f9417, %f6402;
	sub.f32 	%f6405, %f6403, %f6404;
	mul.f32 	%f6406, %f9418, %f6402;
	fma.rn.f32 	%f6407, %f9417, %f6401, %f6406;
	add.f32 	%f1307, %f1239, %f6405;
	add.f32 	%f1308, %f1240, %f6407;
	mul.f32 	%f6410, %f9418, %f6408;
	mul.f32 	%f6411, %f9417, %f6409;
	sub.f32 	%f6412, %f6410, %f6411;
	mul.f32 	%f6413, %f9418, %f6409;
	fma.rn.f32 	%f6414, %f9417, %f6408, %f6413;
	add.f32 	%f1309, %f1241, %f6412;
	add.f32 	%f1310, %f1242, %f6414;
	mul.f32 	%f6417, %f9418, %f6415;
	mul.f32 	%f6418, %f9417, %f6416;
	sub.f32 	%f6419, %f6417, %f6418;
	mul.f32 	%f6420, %f9418, %f6416;
	fma.rn.f32 	%f6421, %f9417, %f6415, %f6420;
	add.f32 	%f1311, %f1243, %f6419;
	add.f32 	%f1312, %f1244, %f6421;
	mul.f32 	%f6424, %f9418, %f6422;
	mul.f32 	%f6425, %f9417, %f6423;
	sub.f32 	%f6426, %f6424, %f6425;
	mul.f32 	%f6427, %f9418, %f6423;
	fma.rn.f32 	%f6428, %f9417, %f6422, %f6427;
	add.f32 	%f1313, %f1245, %f6426;
	add.f32 	%f1314, %f1246, %f6428;
	mul.f32 	%f6431, %f9418, %f6429;
	mul.f32 	%f6432, %f9417, %f6430;
	sub.f32 	%f6433, %f6431, %f6432;
	mul.f32 	%f6434, %f9418, %f6430;
	fma.rn.f32 	%f6435, %f9417, %f6429, %f6434;
	add.f32 	%f1315, %f1247, %f6433;
	add.f32 	%f1316, %f1248, %f6435;
	mul.f32 	%f6438, %f9418, %f6436;
	mul.f32 	%f6439, %f9417, %f6437;
	sub.f32 	%f6440, %f6438, %f6439;
	mul.f32 	%f6441, %f9418, %f6437;
	fma.rn.f32 	%f6442, %f9417, %f6436, %f6441;
	add.f32 	%f1317, %f1249, %f6440;
	add.f32 	%f1318, %f1250, %f6442;
	mul.f32 	%f6445, %f9418, %f6443;
	mul.f32 	%f6446, %f9417, %f6444;
	sub.f32 	%f6447, %f6445, %f6446;
	mul.f32 	%f6448, %f9418, %f6444;
	fma.rn.f32 	%f6449, %f9417, %f6443, %f6448;
	add.f32 	%f1319, %f1251, %f6447;
	add.f32 	%f1320, %f1252, %f6449;
	mul.f32 	%f6452, %f9418, %f6450;
	mul.f32 	%f6453, %f9417, %f6451;
	sub.f32 	%f6454, %f6452, %f6453;
	mul.f32 	%f6455, %f9418, %f6451;
	fma.rn.f32 	%f6456, %f9417, %f6450, %f6455;
	add.f32 	%f1321, %f1253, %f6454;
	add.f32 	%f1322, %f1254, %f6456;
	add.s32 	%r31, %r30, %r7;
	setp.ge.s32 	%p21, %r31, %r119;
	mul.wide.s32 	%rd54, %r31, 8;
	add.s64 	%rd21, %rd1, %rd54;
	mov.f32 	%f9419, 0f00000000;
	mov.f32 	%f9420, %f9419;
	@%p21 bra 	$L__BB0_42;
	ld.global.v2.f32 	{%f9420, %f9419}, [%rd21];
$L__BB0_42:
	ld.param.u32 	%r120, [_Z17five_qubit_kernelP6float2iiiiiii_param_1];
	mul.f32 	%f6460, %f9420, %f6458;
	mul.f32 	%f6461, %f9419, %f6459;
	sub.f32 	%f6462, %f6460, %f6461;
	mul.f32 	%f6463, %f9420, %f6459;
	fma.rn.f32 	%f6464, %f9419, %f6458, %f6463;
	add.f32 	%f1327, %f1259, %f6462;
	add.f32 	%f1328, %f1260, %f6464;
	mul.f32 	%f6467, %f9420, %f6465;
	mul.f32 	%f6468, %f9419, %f6466;
	sub.f32 	%f6469, %f6467, %f6468;
	mul.f32 	%f6470, %f9420, %f6466;
	fma.rn.f32 	%f6471, %f9419, %f6465, %f6470;
	add.f32 	%f1329, %f1261, %f6469;
	add.f32 	%f1330, %f1262, %f6471;
	mul.f32 	%f6474, %f9420, %f6472;
	mul.f32 	%f6475, %f9419, %f6473;
	sub.f32 	%f6476, %f6474, %f6475;
	mul.f32 	%f6477, %f9420, %f6473;
	fma.rn.f32 	%f6478, %f9419, %f6472, %f6477;
	add.f32 	%f1331, %f1263, %f6476;
	add.f32 	%f1332, %f1264, %f6478;
	mul.f32 	%f6481, %f9420, %f6479;
	mul.f32 	%f6482, %f9419, %f6480;
	sub.f32 	%f6483, %f6481, %f6482;
	mul.f32 	%f6484, %f9420, %f6480;
	fma.rn.f32 	%f6485, %f9419, %f6479, %f6484;
	add.f32 	%f1333, %f1265, %f6483;
	add.f32 	%f1334, %f1266, %f6485;
	mul.f32 	%f6488, %f9420, %f6486;
	mul.f32 	%f6489, %f9419, %f6487;
	sub.f32 	%f6490, %f6488, %f6489;
	mul.f32 	%f6491, %f9420, %f6487;
	fma.rn.f32 	%f6492, %f9419, %f6486, %f6491;
	add.f32 	%f1335, %f1267, %f6490;
	add.f32 	%f1336, %f1268, %f6492;
	mul.f32 	%f6495, %f9420, %f6493;
	mul.f32 	%f6496, %f9419, %f6494;
	sub.f32 	%f6497, %f6495, %f6496;
	mul.f32 	%f6498, %f9420, %f6494;
	fma.rn.f32 	%f6499, %f9419, %f6493, %f6498;
	add.f32 	%f1337, %f1269, %f6497;
	add.f32 	%f1338, %f1270, %f6499;
	mul.f32 	%f6502, %f9420, %f6500;
	mul.f32 	%f6503, %f9419, %f6501;
	sub.f32 	%f6504, %f6502, %f6503;
	mul.f32 	%f6505, %f9420, %f6501;
	fma.rn.f32 	%f6506, %f9419, %f6500, %f6505;
	add.f32 	%f1339, %f1271, %f6504;
	add.f32 	%f1340, %f1272, %f6506;
	mul.f32 	%f6509, %f9420, %f6507;
	mul.f32 	%f6510, %f9419, %f6508;
	sub.f32 	%f6511, %f6509, %f6510;
	mul.f32 	%f6512, %f9420, %f6508;
	fma.rn.f32 	%f6513, %f9419, %f6507, %f6512;
	add.f32 	%f1341, %f1273, %f6511;
	add.f32 	%f1342, %f1274, %f6513;
	mul.f32 	%f6516, %f9420, %f6514;
	mul.f32 	%f6517, %f9419, %f6515;
	sub.f32 	%f6518, %f6516, %f6517;
	mul.f32 	%f6519, %f9420, %f6515;
	fma.rn.f32 	%f6520, %f9419, %f6514, %f6519;
	add.f32 	%f1343, %f1275, %f6518;
	add.f32 	%f1344, %f1276, %f6520;
	mul.f32 	%f6523, %f9420, %f6521;
	mul.f32 	%f6524, %f9419, %f6522;
	sub.f32 	%f6525, %f6523, %f6524;
	mul.f32 	%f6526, %f9420, %f6522;
	fma.rn.f32 	%f6527, %f9419, %f6521, %f6526;
	add.f32 	%f1345, %f1277, %f6525;
	add.f32 	%f1346, %f1278, %f6527;
	mul.f32 	%f6530, %f9420, %f6528;
	mul.f32 	%f6531, %f9419, %f6529;
	sub.f32 	%f6532, %f6530, %f6531;
	mul.f32 	%f6533, %f9420, %f6529;
	fma.rn.f32 	%f6534, %f9419, %f6528, %f6533;
	add.f32 	%f1347, %f1279, %f6532;
	add.f32 	%f1348, %f1280, %f6534;
	mul.f32 	%f6537, %f9420, %f6535;
	mul.f32 	%f6538, %f9419, %f6536;
	sub.f32 	%f6539, %f6537, %f6538;
	mul.f32 	%f6540, %f9420, %f6536;
	fma.rn.f32 	%f6541, %f9419, %f6535, %f6540;
	add.f32 	%f1349, %f1281, %f6539;
	add.f32 	%f1350, %f1282, %f6541;
	mul.f32 	%f6544, %f9420, %f6542;
	mul.f32 	%f6545, %f9419, %f6543;
	sub.f32 	%f6546, %f6544, %f6545;
	mul.f32 	%f6547, %f9420, %f6543;
	fma.rn.f32 	%f6548, %f9419, %f6542, %f6547;
	add.f32 	%f1351, %f1283, %f6546;
	add.f32 	%f1352, %f1284, %f6548;
	mul.f32 	%f6551, %f9420, %f6549;
	mul.f32 	%f6552, %f9419, %f6550;
	sub.f32 	%f6553, %f6551, %f6552;
	mul.f32 	%f6554, %f9420, %f6550;
	fma.rn.f32 	%f6555, %f9419, %f6549, %f6554;
	add.f32 	%f1353, %f1285, %f6553;
	add.f32 	%f1354, %f1286, %f6555;
	mul.f32 	%f6558, %f9420, %f6556;
	mul.f32 	%f6559, %f9419, %f6557;
	sub.f32 	%f6560, %f6558, %f6559;
	mul.f32 	%f6561, %f9420, %f6557;
	fma.rn.f32 	%f6562, %f9419, %f6556, %f6561;
	add.f32 	%f1355, %f1287, %f6560;
	add.f32 	%f1356, %f1288, %f6562;
	mul.f32 	%f6565, %f9420, %f6563;
	mul.f32 	%f6566, %f9419, %f6564;
	sub.f32 	%f6567, %f6565, %f6566;
	mul.f32 	%f6568, %f9420, %f6564;
	fma.rn.f32 	%f6569, %f9419, %f6563, %f6568;
	add.f32 	%f1357, %f1289, %f6567;
	add.f32 	%f1358, %f1290, %f6569;
	mul.f32 	%f6572, %f9420, %f6570;
	mul.f32 	%f6573, %f9419, %f6571;
	sub.f32 	%f6574, %f6572, %f6573;
	mul.f32 	%f6575, %f9420, %f6571;
	fma.rn.f32 	%f6576, %f9419, %f6570, %f6575;
	add.f32 	%f1359, %f1291, %f6574;
	add.f32 	%f1360, %f1292, %f6576;
	mul.f32 	%f6579, %f9420, %f6577;
	mul.f32 	%f6580, %f9419, %f6578;
	sub.f32 	%f6581, %f6579, %f6580;
	mul.f32 	%f6582, %f9420, %f6578;
	fma.rn.f32 	%f6583, %f9419, %f6577, %f6582;
	add.f32 	%f1361, %f1293, %f6581;
	add.f32 	%f1362, %f1294, %f6583;
	mul.f32 	%f6586, %f9420, %f6584;
	mul.f32 	%f6587, %f9419, %f6585;
	sub.f32 	%f6588, %f6586, %f6587;
	mul.f32 	%f6589, %f9420, %f6585;
	fma.rn.f32 	%f6590, %f9419, %f6584, %f6589;
	add.f32 	%f1363, %f1295, %f6588;
	add.f32 	%f1364, %f1296, %f6590;
	mul.f32 	%f6593, %f9420, %f6591;
	mul.f32 	%f6594, %f9419, %f6592;
	sub.f32 	%f6595, %f6593, %f6594;
	mul.f32 	%f6596, %f9420, %f6592;
	fma.rn.f32 	%f6597, %f9419, %f6591, %f6596;
	add.f32 	%f1365, %f1297, %f6595;
	add.f32 	%f1366, %f1298, %f6597;
	mul.f32 	%f6600, %f9420, %f6598;
	mul.f32 	%f6601, %f9419, %f6599;
	sub.f32 	%f6602, %f6600, %f6601;
	mul.f32 	%f6603, %f9420, %f6599;
	fma.rn.f32 	%f6604, %f9419, %f6598, %f6603;
	add.f32 	%f1367, %f1299, %f6602;
	add.f32 	%f1368, %f1300, %f6604;
	mul.f32 	%f6607, %f9420, %f6605;
	mul.f32 	%f6608, %f9419, %f6606;
	sub.f32 	%f6609, %f6607, %f6608;
	mul.f32 	%f6610, %f9420, %f6606;
	fma.rn.f32 	%f6611, %f9419, %f6605, %f6610;
	add.f32 	%f1369, %f1301, %f6609;
	add.f32 	%f1370, %f1302, %f6611;
	mul.f32 	%f6614, %f9420, %f6612;
	mul.f32 	%f6615, %f9419, %f6613;
	sub.f32 	%f6616, %f6614, %f6615;
	mul.f32 	%f6617, %f9420, %f6613;
	fma.rn.f32 	%f6618, %f9419, %f6612, %f6617;
	add.f32 	%f1371, %f1303, %f6616;
	add.f32 	%f1372, %f1304, %f6618;
	mul.f32 	%f6621, %f9420, %f6619;
	mul.f32 	%f6622, %f9419, %f6620;
	sub.f32 	%f6623, %f6621, %f6622;
	mul.f32 	%f6624, %f9420, %f6620;
	fma.rn.f32 	%f6625, %f9419, %f6619, %f6624;
	add.f32 	%f1373, %f1305, %f6623;
	add.f32 	%f1374, %f1306, %f6625;
	mul.f32 	%f6628, %f9420, %f6626;
	mul.f32 	%f6629, %f9419, %f6627;
	sub.f32 	%f6630, %f6628, %f6629;
	mul.f32 	%f6631, %f9420, %f6627;
	fma.rn.f32 	%f6632, %f9419, %f6626, %f6631;
	add.f32 	%f1375, %f1307, %f6630;
	add.f32 	%f1376, %f1308, %f6632;
	mul.f32 	%f6635, %f9420, %f6633;
	mul.f32 	%f6636, %f9419, %f6634;
	sub.f32 	%f6637, %f6635, %f6636;
	mul.f32 	%f6638, %f9420, %f6634;
	fma.rn.f32 	%f6639, %f9419, %f6633, %f6638;
	add.f32 	%f1377, %f1309, %f6637;
	add.f32 	%f1378, %f1310, %f6639;
	mul.f32 	%f6642, %f9420, %f6640;
	mul.f32 	%f6643, %f9419, %f6641;
	sub.f32 	%f6644, %f6642, %f6643;
	mul.f32 	%f6645, %f9420, %f6641;
	fma.rn.f32 	%f6646, %f9419, %f6640, %f6645;
	add.f32 	%f1379, %f1311, %f6644;
	add.f32 	%f1380, %f1312, %f6646;
	mul.f32 	%f6649, %f9420, %f6647;
	mul.f32 	%f6650, %f9419, %f6648;
	sub.f32 	%f6651, %f6649, %f6650;
	mul.f32 	%f6652, %f9420, %f6648;
	fma.rn.f32 	%f6653, %f9419, %f6647, %f6652;
	add.f32 	%f1381, %f1313, %f6651;
	add.f32 	%f1382, %f1314, %f6653;
	mul.f32 	%f6656, %f9420, %f6654;
	mul.f32 	%f6657, %f9419, %f6655;
	sub.f32 	%f6658, %f6656, %f6657;
	mul.f32 	%f6659, %f9420, %f6655;
	fma.rn.f32 	%f6660, %f9419, %f6654, %f6659;
	add.f32 	%f1383, %f1315, %f6658;
	add.f32 	%f1384, %f1316, %f6660;
	mul.f32 	%f6663, %f9420, %f6661;
	mul.f32 	%f6664, %f9419, %f6662;
	sub.f32 	%f6665, %f6663, %f6664;
	mul.f32 	%f6666, %f9420, %f6662;
	fma.rn.f32 	%f6667, %f9419, %f6661, %f6666;
	add.f32 	%f1385, %f1317, %f6665;
	add.f32 	%f1386, %f1318, %f6667;
	mul.f32 	%f6670, %f9420, %f6668;
	mul.f32 	%f6671, %f9419, %f6669;
	sub.f32 	%f6672, %f6670, %f6671;
	mul.f32 	%f6673, %f9420, %f6669;
	fma.rn.f32 	%f6674, %f9419, %f6668, %f6673;
	add.f32 	%f1387, %f1319, %f6672;
	add.f32 	%f1388, %f1320, %f6674;
	mul.f32 	%f6677, %f9420, %f6675;
	mul.f32 	%f6678, %f9419, %f6676;
	sub.f32 	%f6679, %f6677, %f6678;
	mul.f32 	%f6680, %f9420, %f6676;
	fma.rn.f32 	%f6681, %f9419, %f6675, %f6680;
	add.f32 	%f1389, %f1321, %f6679;
	add.f32 	%f1390, %f1322, %f6681;
	add.s32 	%r32, %r28, %r9;
	setp.ge.s32 	%p22, %r32, %r120;
	mul.wide.s32 	%rd55, %r32, 8;
	add.s64 	%rd22, %rd1, %rd55;
	mov.f32 	%f9421, 0f00000000;
	mov.f32 	%f9422, %f9421;
	@%p22 bra 	$L__BB0_44;
	ld.global.v2.f32 	{%f9422, %f9421}, [%rd22];
$L__BB0_44:
	ld.param.u32 	%r121, [_Z17five_qubit_kernelP6float2iiiiiii_param_1];
	mul.f32 	%f6685, %f9422, %f6683;
	mul.f32 	%f6686, %f9421, %f6684;
	sub.f32 	%f6687, %f6685, %f6686;
	mul.f32 	%f6688, %f9422, %f6684;
	fma.rn.f32 	%f6689, %f9421, %f6683, %f6688;
	add.f32 	%f1395, %f1327, %f6687;
	add.f32 	%f1396, %f1328, %f6689;
	mul.f32 	%f6692, %f9422, %f6690;
	mul.f32 	%f6693, %f9421, %f6691;
	sub.f32 	%f6694, %f6692, %f6693;
	mul.f32 	%f6695, %f9422, %f6691;
	fma.rn.f32 	%f6696, %f9421, %f6690, %f6695;
	add.f32 	%f1397, %f1329, %f6694;
	add.f32 	%f1398, %f1330, %f6696;
	mul.f32 	%f6699, %f9422, %f6697;
	mul.f32 	%f6700, %f9421, %f6698;
	sub.f32 	%f6701, %f6699, %f6700;
	mul.f32 	%f6702, %f9422, %f6698;
	fma.rn.f32 	%f6703, %f9421, %f6697, %f6702;
	add.f32 	%f1399, %f1331, %f6701;
	add.f32 	%f1400, %f1332, %f6703;
	mul.f32 	%f6706, %f9422, %f6704;
	mul.f32 	%f6707, %f9421, %f6705;
	sub.f32 	%f6708, %f6706, %f6707;
	mul.f32 	%f6709, %f9422, %f6705;
	fma.rn.f32 	%f6710, %f9421, %f6704, %f6709;
	add.f32 	%f1401, %f1333, %f6708;
	add.f32 	%f1402, %f1334, %f6710;
	mul.f32 	%f6713, %f9422, %f6711;
	mul.f32 	%f6714, %f9421, %f6712;
	sub.f32 	%f6715, %f6713, %f6714;
	mul.f32 	%f6716, %f9422, %f6712;
	fma.rn.f32 	%f6717, %f9421, %f6711, %f6716;
	add.f32 	%f1403, %f1335, %f6715;
	add.f32 	%f1404, %f1336, %f6717;
	mul.f32 	%f6720, %f9422, %f6718;
	mul.f32 	%f6721, %f9421, %f6719;
	sub.f32 	%f6722, %f6720, %f6721;
	mul.f32 	%f6723, %f9422, %f6719;
	fma.rn.f32 	%f6724, %f9421, %f6718, %f6723;
	add.f32 	%f1405, %f1337, %f6722;
	add.f32 	%f1406, %f1338, %f6724;
	mul.f32 	%f6727, %f9422, %f6725;
	mul.f32 	%f6728, %f9421, %f6726;
	sub.f32 	%f6729, %f6727, %f6728;
	mul.f32 	%f6730, %f9422, %f6726;
	fma.rn.f32 	%f6731, %f9421, %f6725, %f6730;
	add.f32 	%f1407, %f1339, %f6729;
	add.f32 	%f1408, %f1340, %f6731;
	mul.f32 	%f6734, %f9422, %f6732;
	mul.f32 	%f6735, %f9421, %f6733;
	sub.f32 	%f6736, %f6734, %f6735;
	mul.f32 	%f6737, %f9422, %f6733;
	fma.rn.f32 	%f6738, %f9421, %f6732, %f6737;
	add.f32 	%f1409, %f1341, %f6736;
	add.f32 	%f1410, %f1342, %f6738;
	mul.f32 	%f6741, %f9422, %f6739;
	mul.f32 	%f6742, %f9421, %f6740;
	sub.f32 	%f6743, %f6741, %f6742;
	mul.f32 	%f6744, %f9422, %f6740;
	fma.rn.f32 	%f6745, %f9421, %f6739, %f6744;
	add.f32 	%f1411, %f1343, %f6743;
	add.f32 	%f1412, %f1344, %f6745;
	mul.f32 	%f6748, %f9422, %f6746;
	mul.f32 	%f6749, %f9421, %f6747;
	sub.f32 	%f6750, %f6748, %f6749;
	mul.f32 	%f6751, %f9422, %f6747;
	fma.rn.f32 	%f6752, %f9421, %f6746, %f6751;
	add.f32 	%f1413, %f1345, %f6750;
	add.f32 	%f1414, %f1346, %f6752;
	mul.f32 	%f6755, %f9422, %f6753;
	mul.f32 	%f6756, %f9421, %f6754;
	sub.f32 	%f6757, %f6755, %f6756;
	mul.f32 	%f6758, %f9422, %f6754;
	fma.rn.f32 	%f6759, %f9421, %f6753, %f6758;
	add.f32 	%f1415, %f1347, %f6757;
	add.f32 	%f1416, %f1348, %f6759;
	mul.f32 	%f6762, %f9422, %f6760;
	mul.f32 	%f6763, %f9421, %f6761;
	sub.f32 	%f6764, %f6762, %f6763;
	mul.f32 	%f6765, %f9422, %f6761;
	fma.rn.f32 	%f6766, %f9421, %f6760, %f6765;
	add.f32 	%f1417, %f1349, %f6764;
	add.f32 	%f1418, %f1350, %f6766;
	mul.f32 	%f6769, %f9422, %f6767;
	mul.f32 	%f6770, %f9421, %f6768;
	sub.f32 	%f6771, %f6769, %f6770;
	mul.f32 	%f6772, %f9422, %f6768;
	fma.rn.f32 	%f6773, %f9421, %f6767, %f6772;
	add.f32 	%f1419, %f1351, %f6771;
	add.f32 	%f1420, %f1352, %f6773;
	mul.f32 	%f6776, %f9422, %f6774;
	mul.f32 	%f6777, %f9421, %f6775;
	sub.f32 	%f6778, %f6776, %f6777;
	mul.f32 	%f6779, %f9422, %f6775;
	fma.rn.f32 	%f6780, %f9421, %f6774, %f6779;
	add.f32 	%f1421, %f1353, %f6778;
	add.f32 	%f1422, %f1354, %f6780;
	mul.f32 	%f6783, %f9422, %f6781;
	mul.f32 	%f6784, %f9421, %f6782;
	sub.f32 	%f6785, %f6783, %f6784;
	mul.f32 	%f6786, %f9422, %f6782;
	fma.rn.f32 	%f6787, %f9421, %f6781, %f6786;
	add.f32 	%f1423, %f1355, %f6785;
	add.f32 	%f1424, %f1356, %f6787;
	mul.f32 	%f6790, %f9422, %f6788;
	mul.f32 	%f6791, %f9421, %f6789;
	sub.f32 	%f6792, %f6790, %f6791;
	mul.f32 	%f6793, %f9422, %f6789;
	fma.rn.f32 	%f6794, %f9421, %f6788, %f6793;
	add.f32 	%f1425, %f1357, %f6792;
	add.f32 	%f1426, %f1358, %f6794;
	mul.f32 	%f6797, %f9422, %f6795;
	mul.f32 	%f6798, %f9421, %f6796;
	sub.f32 	%f6799, %f6797, %f6798;
	mul.f32 	%f6800, %f9422, %f6796;
	fma.rn.f32 	%f6801, %f9421, %f6795, %f6800;
	add.f32 	%f1427, %f1359, %f6799;
	add.f32 	%f1428, %f1360, %f6801;
	mul.f32 	%f6804, %f9422, %f6802;
	mul.f32 	%f6805, %f9421, %f6803;
	sub.f32 	%f6806, %f6804, %f6805;
	mul.f32 	%f6807, %f9422, %f6803;
	fma.rn.f32 	%f6808, %f9421, %f6802, %f6807;
	add.f32 	%f1429, %f1361, %f6806;
	add.f32 	%f1430, %f1362, %f6808;
	mul.f32 	%f6811, %f9422, %f6809;
	mul.f32 	%f6812, %f9421, %f6810;
	sub.f32 	%f6813, %f6811, %f6812;
	mul.f32 	%f6814, %f9422, %f6810;
	fma.rn.f32 	%f6815, %f9421, %f6809, %f6814;
	add.f32 	%f1431, %f1363, %f6813;
	add.f32 	%f1432, %f1364, %f6815;
	mul.f32 	%f6818, %f9422, %f6816;
	mul.f32 	%f6819, %f9421, %f6817;
	sub.f32 	%f6820, %f6818, %f6819;
	mul.f32 	%f6821, %f9422, %f6817;
	fma.rn.f32 	%f6822, %f9421, %f6816, %f6821;
	add.f32 	%f1433, %f1365, %f6820;
	add.f32 	%f1434, %f1366, %f6822;
	mul.f32 	%f6825, %f9422, %f6823;
	mul.f32 	%f6826, %f9421, %f6824;
	sub.f32 	%f6827, %f6825, %f6826;
	mul.f32 	%f6828, %f9422, %f6824;
	fma.rn.f32 	%f6829, %f9421, %f6823, %f6828;
	add.f32 	%f1435, %f1367, %f6827;
	add.f32 	%f1436, %f1368, %f6829;
	mul.f32 	%f6832, %f9422, %f6830;
	mul.f32 	%f6833, %f9421, %f6831;
	sub.f32 	%f6834, %f6832, %f6833;
	mul.f32 	%f6835, %f9422, %f6831;
	fma.rn.f32 	%f6836, %f9421, %f6830, %f6835;
	add.f32 	%f1437, %f1369, %f6834;
	add.f32 	%f1438, %f1370, %f6836;
	mul.f32 	%f6839, %f9422, %f6837;
	mul.f32 	%f6840, %f9421, %f6838;
	sub.f32 	%f6841, %f6839, %f6840;
	mul.f32 	%f6842, %f9422, %f6838;
	fma.rn.f32 	%f6843, %f9421, %f6837, %f6842;
	add.f32 	%f1439, %f1371, %f6841;
	add.f32 	%f1440, %f1372, %f6843;
	mul.f32 	%f6846, %f9422, %f6844;
	mul.f32 	%f6847, %f9421, %f6845;
	sub.f32 	%f6848, %f6846, %f6847;
	mul.f32 	%f6849, %f9422, %f6845;
	fma.rn.f32 	%f6850, %f9421, %f6844, %f6849;
	add.f32 	%f1441, %f1373, %f6848;
	add.f32 	%f1442, %f1374, %f6850;
	mul.f32 	%f6853, %f9422, %f6851;
	mul.f32 	%f6854, %f9421, %f6852;
	sub.f32 	%f6855, %f6853, %f6854;
	mul.f32 	%f6856, %f9422, %f6852;
	fma.rn.f32 	%f6857, %f9421, %f6851, %f6856;
	add.f32 	%f1443, %f1375, %f6855;
	add.f32 	%f1444, %f1376, %f6857;
	mul.f32 	%f6860, %f9422, %f6858;
	mul.f32 	%f6861, %f9421, %f6859;
	sub.f32 	%f6862, %f6860, %f6861;
	mul.f32 	%f6863, %f9422, %f6859;
	fma.rn.f32 	%f6864, %f9421, %f6858, %f6863;
	add.f32 	%f1445, %f1377, %f6862;
	add.f32 	%f1446, %f1378, %f6864;
	mul.f32 	%f6867, %f9422, %f6865;
	mul.f32 	%f6868, %f9421, %f6866;
	sub.f32 	%f6869, %f6867, %f6868;
	mul.f32 	%f6870, %f9422, %f6866;
	fma.rn.f32 	%f6871, %f9421, %f6865, %f6870;
	add.f32 	%f1447, %f1379, %f6869;
	add.f32 	%f1448, %f1380, %f6871;
	mul.f32 	%f6874, %f9422, %f6872;
	mul.f32 	%f6875, %f9421, %f6873;
	sub.f32 	%f6876, %f6874, %f6875;
	mul.f32 	%f6877, %f9422, %f6873;
	fma.rn.f32 	%f6878, %f9421, %f6872, %f6877;
	add.f32 	%f1449, %f1381, %f6876;
	add.f32 	%f1450, %f1382, %f6878;
	mul.f32 	%f6881, %f9422, %f6879;
	mul.f32 	%f6882, %f9421, %f6880;
	sub.f32 	%f6883, %f6881, %f6882;
	mul.f32 	%f6884, %f9422, %f6880;
	fma.rn.f32 	%f6885, %f9421, %f6879, %f6884;
	add.f32 	%f1451, %f1383, %f6883;
	add.f32 	%f1452, %f1384, %f6885;
	mul.f32 	%f6888, %f9422, %f6886;
	mul.f32 	%f6889, %f9421, %f6887;
	sub.f32 	%f6890, %f6888, %f6889;
	mul.f32 	%f6891, %f9422, %f6887;
	fma.rn.f32 	%f6892, %f9421, %f6886, %f6891;
	add.f32 	%f1453, %f1385, %f6890;
	add.f32 	%f1454, %f1386, %f6892;
	mul.f32 	%f6895, %f9422, %f6893;
	mul.f32 	%f6896, %f9421, %f6894;
	sub.f32 	%f6897, %f6895, %f6896;
	mul.f32 	%f6898, %f9422, %f6894;
	fma.rn.f32 	%f6899, %f9421, %f6893, %f6898;
	add.f32 	%f1455, %f1387, %f6897;
	add.f32 	%f1456, %f1388, %f6899;
	mul.f32 	%f6902, %f9422, %f6900;
	mul.f32 	%f6903, %f9421, %f6901;
	sub.f32 	%f6904, %f6902, %f6903;
	mul.f32 	%f6905, %f9422, %f6901;
	fma.rn.f32 	%f6906, %f9421, %f6900, %f6905;
	add.f32 	%f1457, %f1389, %f6904;
	add.f32 	%f1458, %f1390, %f6906;
	add.s32 	%r33, %r32, %r7;
	setp.ge.s32 	%p23, %r33, %r121;
	mul.wide.s32 	%rd56, %r33, 8;
	add.s64 	%rd23, %rd1, %rd56;
	mov.f32 	%f9423, 0f00000000;
	mov.f32 	%f9424, %f9423;
	@%p23 bra 	$L__BB0_46;
	ld.global.v2.f32 	{%f9424, %f9423}, [%rd23];
$L__BB0_46:
	ld.param.u32 	%r122, [_Z17five_qubit_kernelP6float2iiiiiii_param_1];
	mul.f32 	%f6910, %f9424, %f6908;
	mul.f32 	%f6911, %f9423, %f6909;
	sub.f32 	%f6912, %f6910, %f6911;
	mul.f32 	%f6913, %f9424, %f6909;
	fma.rn.f32 	%f6914, %f9423, %f6908, %f6913;
	add.f32 	%f1463, %f1395, %f6912;
	add.f32 	%f1464, %f1396, %f6914;
	mul.f32 	%f6917, %f9424, %f6915;
	mul.f32 	%f6918, %f9423, %f6916;
	sub.f32 	%f6919, %f6917, %f6918;
	mul.f32 	%f6920, %f9424, %f6916;
	fma.rn.f32 	%f6921, %f9423, %f6915, %f6920;
	add.f32 	%f1465, %f1397, %f6919;
	add.f32 	%f1466, %f1398, %f6921;
	mul.f32 	%f6924, %f9424, %f6922;
	mul.f32 	%f6925, %f9423, %f6923;
	sub.f32 	%f6926, %f6924, %f6925;
	mul.f32 	%f6927, %f9424, %f6923;
	fma.rn.f32 	%f6928, %f9423, %f6922, %f6927;
	add.f32 	%f1467, %f1399, %f6926;
	add.f32 	%f1468, %f1400, %f6928;
	mul.f32 	%f6931, %f9424, %f6929;
	mul.f32 	%f6932, %f9423, %f6930;
	sub.f32 	%f6933, %f6931, %f6932;
	mul.f32 	%f6934, %f9424, %f6930;
	fma.rn.f32 	%f6935, %f9423, %f6929, %f6934;
	add.f32 	%f1469, %f1401, %f6933;
	add.f32 	%f1470, %f1402, %f6935;
	mul.f32 	%f6938, %f9424, %f6936;
	mul.f32 	%f6939, %f9423, %f6937;
	sub.f32 	%f6940, %f6938, %f6939;
	mul.f32 	%f6941, %f9424, %f6937;
	fma.rn.f32 	%f6942, %f9423, %f6936, %f6941;
	add.f32 	%f1471, %f1403, %f6940;
	add.f32 	%f1472, %f1404, %f6942;
	mul.f32 	%f6945, %f9424, %f6943;
	mul.f32 	%f6946, %f9423, %f6944;
	sub.f32 	%f6947, %f6945, %f6946;
	mul.f32 	%f6948, %f9424, %f6944;
	fma.rn.f32 	%f6949, %f9423, %f6943, %f6948;
	add.f32 	%f1473, %f1405, %f6947;
	add.f32 	%f1474, %f1406, %f6949;
	mul.f32 	%f6952, %f9424, %f6950;
	mul.f32 	%f6953, %f9423, %f6951;
	sub.f32 	%f6954, %f6952, %f6953;
	mul.f32 	%f6955, %f9424, %f6951;
	fma.rn.f32 	%f6956, %f9423, %f6950, %f6955;
	add.f32 	%f1475, %f1407, %f6954;
	add.f32 	%f1476, %f1408, %f6956;
	mul.f32 	%f6959, %f9424, %f6957;
	mul.f32 	%f6960, %f9423, %f6958;
	sub.f32 	%f6961, %f6959, %f6960;
	mul.f32 	%f6962, %f9424, %f6958;
	fma.rn.f32 	%f6963, %f9423, %f6957, %f6962;
	add.f32 	%f1477, %f1409, %f6961;
	add.f32 	%f1478, %f1410, %f6963;
	mul.f32 	%f6966, %f9424, %f6964;
	mul.f32 	%f6967, %f9423, %f6965;
	sub.f32 	%f6968, %f6966, %f6967;
	mul.f32 	%f6969, %f9424, %f6965;
	fma.rn.f32 	%f6970, %f9423, %f6964, %f6969;
	add.f32 	%f1479, %f1411, %f6968;
	add.f32 	%f1480, %f1412, %f6970;
	mul.f32 	%f6973, %f9424, %f6971;
	mul.f32 	%f6974, %f9423, %f6972;
	sub.f32 	%f6975, %f6973, %f6974;
	mul.f32 	%f6976, %f9424, %f6972;
	fma.rn.f32 	%f6977, %f9423, %f6971, %f6976;
	add.f32 	%f1481, %f1413, %f6975;
	add.f32 	%f1482, %f1414, %f6977;
	mul.f32 	%f6980, %f9424, %f6978;
	mul.f32 	%f6981, %f9423, %f6979;
	sub.f32 	%f6982, %f6980, %f6981;
	mul.f32 	%f6983, %f9424, %f6979;
	fma.rn.f32 	%f6984, %f9423, %f6978, %f6983;
	add.f32 	%f1483, %f1415, %f6982;
	add.f32 	%f1484, %f1416, %f6984;
	mul.f32 	%f6987, %f9424, %f6985;
	mul.f32 	%f6988, %f9423, %f6986;
	sub.f32 	%f6989, %f6987, %f6988;
	mul.f32 	%f6990, %f9424, %f6986;
	fma.rn.f32 	%f6991, %f9423, %f6985, %f6990;
	add.f32 	%f1485, %f1417, %f6989;
	add.f32 	%f1486, %f1418, %f6991;
	mul.f32 	%f6994, %f9424, %f6992;
	mul.f32 	%f6995, %f9423, %f6993;
	sub.f32 	%f6996, %f6994, %f6995;
	mul.f32 	%f6997, %f9424, %f6993;
	fma.rn.f32 	%f6998, %f9423, %f6992, %f6997;
	add.f32 	%f1487, %f1419, %f6996;
	add.f32 	%f1488, %f1420, %f6998;
	mul.f32 	%f7001, %f9424, %f6999;
	mul.f32 	%f7002, %f9423, %f7000;
	sub.f32 	%f7003, %f7001, %f7002;
	mul.f32 	%f7004, %f9424, %f7000;
	fma.rn.f32 	%f7005, %f9423, %f6999, %f7004;
	add.f32 	%f1489, %f1421, %f7003;
	add.f32 	%f1490, %f1422, %f7005;
	mul.f32 	%f7008, %f9424, %f7006;
	mul.f32 	%f7009, %f9423, %f7007;
	sub.f32 	%f7010, %f7008, %f7009;
	mul.f32 	%f7011, %f9424, %f7007;
	fma.rn.f32 	%f7012, %f9423, %f7006, %f7011;
	add.f32 	%f1491, %f1423, %f7010;
	add.f32 	%f1492, %f1424, %f7012;
	mul.f32 	%f7015, %f9424, %f7013;
	mul.f32 	%f7016, %f9423, %f7014;
	sub.f32 	%f7017, %f7015, %f7016;
	mul.f32 	%f7018, %f9424, %f7014;
	fma.rn.f32 	%f7019, %f9423, %f7013, %f7018;
	add.f32 	%f1493, %f1425, %f7017;
	add.f32 	%f1494, %f1426, %f7019;
	mul.f32 	%f7022, %f9424, %f7020;
	mul.f32 	%f7023, %f9423, %f7021;
	sub.f32 	%f7024, %f7022, %f7023;
	mul.f32 	%f7025, %f9424, %f7021;
	fma.rn.f32 	%f7026, %f9423, %f7020, %f7025;
	add.f32 	%f1495, %f1427, %f7024;
	add.f32 	%f1496, %f1428, %f7026;
	mul.f32 	%f7029, %f9424, %f7027;
	mul.f32 	%f7030, %f9423, %f7028;
	sub.f32 	%f7031, %f7029, %f7030;
	mul.f32 	%f7032, %f9424, %f7028;
	fma.rn.f32 	%f7033, %f9423, %f7027, %f7032;
	add.f32 	%f1497, %f1429, %f7031;
	add.f32 	%f1498, %f1430, %f7033;
	mul.f32 	%f7036, %f9424, %f7034;
	mul.f32 	%f7037, %f9423, %f7035;
	sub.f32 	%f7038, %f7036, %f7037;
	mul.f32 	%f7039, %f9424, %f7035;
	fma.rn.f32 	%f7040, %f9423, %f7034, %f7039;
	add.f32 	%f1499, %f1431, %f7038;
	add.f32 	%f1500, %f1432, %f7040;
	mul.f32 	%f7043, %f9424, %f7041;
	mul.f32 	%f7044, %f9423, %f7042;
	sub.f32 	%f7045, %f7043, %f7044;
	mul.f32 	%f7046, %f9424, %f7042;
	fma.rn.f32 	%f7047, %f9423, %f7041, %f7046;
	add.f32 	%f1501, %f1433, %f7045;
	add.f32 	%f1502, %f1434, %f7047;
	mul.f32 	%f7050, %f9424, %f7048;
	mul.f32 	%f7051, %f9423, %f7049;
	sub.f32 	%f7052, %f7050, %f7051;
	mul.f32 	%f7053, %f9424, %f7049;
	fma.rn.f32 	%f7054, %f9423, %f7048, %f7053;
	add.f32 	%f1503, %f1435, %f7052;
	add.f32 	%f1504, %f1436, %f7054;
	mul.f32 	%f7057, %f9424, %f7055;
	mul.f32 	%f7058, %f9423, %f7056;
	sub.f32 	%f7059, %f7057, %f7058;
	mul.f32 	%f7060, %f9424, %f7056;
	fma.rn.f32 	%f7061, %f9423, %f7055, %f7060;
	add.f32 	%f1505, %f1437, %f7059;
	add.f32 	%f1506, %f1438, %f7061;
	mul.f32 	%f7064, %f9424, %f7062;
	mul.f32 	%f7065, %f9423, %f7063;
	sub.f32 	%f7066, %f7064, %f7065;
	mul.f32 	%f7067, %f9424, %f7063;
	fma.rn.f32 	%f7068, %f9423, %f7062, %f7067;
	add.f32 	%f1507, %f1439, %f7066;
	add.f32 	%f1508, %f1440, %f7068;
	mul.f32 	%f7071, %f9424, %f7069;
	mul.f32 	%f7072, %f9423, %f7070;
	sub.f32 	%f7073, %f7071, %f7072;
	mul.f32 	%f7074, %f9424, %f7070;
	fma.rn.f32 	%f7075, %f9423, %f7069, %f7074;
	add.f32 	%f1509, %f1441, %f7073;
	add.f32 	%f1510, %f1442, %f7075;
	mul.f32 	%f7078, %f9424, %f7076;
	mul.f32 	%f7079, %f9423, %f7077;
	sub.f32 	%f7080, %f7078, %f7079;
	mul.f32 	%f7081, %f9424, %f7077;
	fma.rn.f32 	%f7082, %f9423, %f7076, %f7081;
	add.f32 	%f1511, %f1443, %f7080;
	add.f32 	%f1512, %f1444, %f7082;
	mul.f32 	%f7085, %f9424, %f7083;
	mul.f32 	%f7086, %f9423, %f7084;
	sub.f32 	%f7087, %f7085, %f7086;
	mul.f32 	%f7088, %f9424, %f7084;
	fma.rn.f32 	%f7089, %f9423, %f7083, %f7088;
	add.f32 	%f1513, %f1445, %f7087;
	add.f32 	%f1514, %f1446, %f7089;
	mul.f32 	%f7092, %f9424, %f7090;
	mul.f32 	%f7093, %f9423, %f7091;
	sub.f32 	%f7094, %f7092, %f7093;
	mul.f32 	%f7095, %f9424, %f7091;
	fma.rn.f32 	%f7096, %f9423, %f7090, %f7095;
	add.f32 	%f1515, %f1447, %f7094;
	add.f32 	%f1516, %f1448, %f7096;
	mul.f32 	%f7099, %f9424, %f7097;
	mul.f32 	%f7100, %f9423, %f7098;
	sub.f32 	%f7101, %f7099, %f7100;
	mul.f32 	%f7102, %f9424, %f7098;
	fma.rn.f32 	%f7103, %f9423, %f7097, %f7102;
	add.f32 	%f1517, %f1449, %f7101;
	add.f32 	%f1518, %f1450, %f7103;
	mul.f32 	%f7106, %f9424, %f7104;
	mul.f32 	%f7107, %f9423, %f7105;
	sub.f32 	%f7108, %f7106, %f7107;
	mul.f32 	%f7109, %f9424, %f7105;
	fma.rn.f32 	%f7110, %f9423, %f7104, %f7109;
	add.f32 	%f1519, %f1451, %f7108;
	add.f32 	%f1520, %f1452, %f7110;
	mul.f32 	%f7113, %f9424, %f7111;
	mul.f32 	%f7114, %f9423, %f7112;
	sub.f32 	%f7115, %f7113, %f7114;
	mul.f32 	%f7116, %f9424, %f7112;
	fma.rn.f32 	%f7117, %f9423, %f7111, %f7116;
	add.f32 	%f1521, %f1453, %f7115;
	add.f32 	%f1522, %f1454, %f7117;
	mul.f32 	%f7120, %f9424, %f7118;
	mul.f32 	%f7121, %f9423, %f7119;
	sub.f32 	%f7122, %f7120, %f7121;
	mul.f32 	%f7123, %f9424, %f7119;
	fma.rn.f32 	%f7124, %f9423, %f7118, %f7123;
	add.f32 	%f1523, %f1455, %f7122;
	add.f32 	%f1524, %f1456, %f7124;
	mul.f32 	%f7127, %f9424, %f7125;
	mul.f32 	%f7128, %f9423, %f7126;
	sub.f32 	%f7129, %f7127, %f7128;
	mul.f32 	%f7130, %f9424, %f7126;
	fma.rn.f32 	%f7131, %f9423, %f7125, %f7130;
	add.f32 	%f1525, %f1457, %f7129;
	add.f32 	%f1526, %f1458, %f7131;
	add.s32 	%r34, %r32, %r8;
	setp.ge.s32 	%p24, %r34, %r122;
	mul.wide.s32 	%rd57, %r34, 8;
	add.s64 	%rd24, %rd1, %rd57;
	mov.f32 	%f9425, 0f00000000;
	mov.f32 	%f9426, %f9425;
	@%p24 bra 	$L__BB0_48;
	ld.global.v2.f32 	{%f9426, %f9425}, [%rd24];
$L__BB0_48:
	ld.param.u32 	%r123, [_Z17five_qubit_kernelP6float2iiiiiii_param_1];
	mul.f32 	%f7135, %f9426, %f7133;
	mul.f32 	%f7136, %f9425, %f7134;
	sub.f32 	%f7137, %f7135, %f7136;
	mul.f32 	%f7138, %f9426, %f7134;
	fma.rn.f32 	%f7139, %f9425, %f7133, %f7138;
	add.f32 	%f1531, %f1463, %f7137;
	add.f32 	%f1532, %f1464, %f7139;
	mul.f32 	%f7142, %f9426, %f7140;
	mul.f32 	%f7143, %f9425, %f7141;
	sub.f32 	%f7144, %f7142, %f7143;
	mul.f32 	%f7145, %f9426, %f7141;
	fma.rn.f32 	%f7146, %f9425, %f7140, %f7145;
	add.f32 	%f1533, %f1465, %f7144;
	add.f32 	%f1534, %f1466, %f7146;
	mul.f32 	%f7149, %f9426, %f7147;
	mul.f32 	%f7150, %f9425, %f7148;
	sub.f32 	%f7151, %f7149, %f7150;
	mul.f32 	%f7152, %f9426, %f7148;
	fma.rn.f32 	%f7153, %f9425, %f7147, %f7152;
	add.f32 	%f1535, %f1467, %f7151;
	add.f32 	%f1536, %f1468, %f7153;
	mul.f32 	%f7156, %f9426, %f7154;
	mul.f32 	%f7157, %f9425, %f7155;
	sub.f32 	%f7158, %f7156, %f7157;
	mul.f32 	%f7159, %f9426, %f7155;
	fma.rn.f32 	%f7160, %f9425, %f7154, %f7159;
	add.f32 	%f1537, %f1469, %f7158;
	add.f32 	%f1538, %f1470, %f7160;
	mul.f32 	%f7163, %f9426, %f7161;
	mul.f32 	%f7164, %f9425, %f7162;
	sub.f32 	%f7165, %f7163, %f7164;
	mul.f32 	%f7166, %f9426, %f7162;
	fma.rn.f32 	%f7167, %f9425, %f7161, %f7166;
	add.f32 	%f1539, %f1471, %f7165;
	add.f32 	%f1540, %f1472, %f7167;
	mul.f32 	%f7170, %f9426, %f7168;
	mul.f32 	%f7171, %f9425, %f7169;
	sub.f32 	%f7172, %f7170, %f7171;
	mul.f32 	%f7173, %f9426, %f7169;
	fma.rn.f32 	%f7174, %f9425, %f7168, %f7173;
	add.f32 	%f1541, %f1473, %f7172;
	add.f32 	%f1542, %f1474, %f7174;
	mul.f32 	%f7177, %f9426, %f7175;
	mul.f32 	%f7178, %f9425, %f7176;
	sub.f32 	%f7179, %f7177, %f7178;
	mul.f32 	%f7180, %f9426, %f7176;
	fma.rn.f32 	%f7181, %f9425, %f7175, %f7180;
	add.f32 	%f1543, %f1475, %f7179;
	add.f32 	%f1544, %f1476, %f7181;
	mul.f32 	%f7184, %f9426, %f7182;
	mul.f32 	%f7185, %f9425, %f7183;
	sub.f32 	%f7186, %f7184, %f7185;
	mul.f32 	%f7187, %f9426, %f7183;
	fma.rn.f32 	%f7188, %f9425, %f7182, %f7187;
	add.f32 	%f1545, %f1477, %f7186;
	add.f32 	%f1546, %f1478, %f7188;
	mul.f32 	%f7191, %f9426, %f7189;
	mul.f32 	%f7192, %f9425, %f7190;
	sub.f32 	%f7193, %f7191, %f7192;
	mul.f32 	%f7194, %f9426, %f7190;
	fma.rn.f32 	%f7195, %f9425, %f7189, %f7194;
	add.f32 	%f1547, %f1479, %f7193;
	add.f32 	%f1548, %f1480, %f7195;
	mul.f32 	%f7198, %f9426, %f7196;
	mul.f32 	%f7199, %f9425, %f7197;
	sub.f32 	%f7200, %f7198, %f7199;
	mul.f32 	%f7201, %f9426, %f7197;
	fma.rn.f32 	%f7202, %f9425, %f7196, %f7201;
	add.f32 	%f1549, %f1481, %f7200;
	add.f32 	%f1550, %f1482, %f7202;
	mul.f32 	%f7205, %f9426, %f7203;
	mul.f32 	%f7206, %f9425, %f7204;
	sub.f32 	%f7207, %f7205, %f7206;
	mul.f32 	%f7208, %f9426, %f7204;
	fma.rn.f32 	%f7209, %f9425, %f7203, %f7208;
	add.f32 	%f1551, %f1483, %f7207;
	add.f32 	%f1552, %f1484, %f7209;
	mul.f32 	%f7212, %f9426, %f7210;
	mul.f32 	%f7213, %f9425, %f7211;
	sub.f32 	%f7214, %f7212, %f7213;
	mul.f32 	%f7215, %f9426, %f7211;
	fma.rn.f32 	%f7216, %f9425, %f7210, %f7215;
	add.f32 	%f1553, %f1485, %f7214;
	add.f32 	%f1554, %f1486, %f7216;
	mul.f32 	%f7219, %f9426, %f7217;
	mul.f32 	%f7220, %f9425, %f7218;
	sub.f32 	%f7221, %f7219, %f7220;
	mul.f32 	%f7222, %f9426, %f7218;
	fma.rn.f32 	%f7223, %f9425, %f7217, %f7222;
	add.f32 	%f1555, %f1487, %f7221;
	add.f32 	%f1556, %f1488, %f7223;
	mul.f32 	%f7226, %f9426, %f7224;
	mul.f32 	%f7227, %f9425, %f7225;
	sub.f32 	%f7228, %f7226, %f7227;
	mul.f32 	%f7229, %f9426, %f7225;
	fma.rn.f32 	%f7230, %f9425, %f7224, %f7229;
	add.f32 	%f1557, %f1489, %f7228;
	add.f32 	%f1558, %f1490, %f7230;
	mul.f32 	%f7233, %f9426, %f7231;
	mul.f32 	%f7234, %f9425, %f7232;
	sub.f32 	%f7235, %f7233, %f7234;
	mul.f32 	%f7236, %f9426, %f7232;
	fma.rn.f32 	%f7237, %f9425, %f7231, %f7236;
	add.f32 	%f1559, %f1491, %f7235;
	add.f32 	%f1560, %f1492, %f7237;
	mul.f32 	%f7240, %f9426, %f7238;
	mul.f32 	%f7241, %f9425, %f7239;
	sub.f32 	%f7242, %f7240, %f7241;
	mul.f32 	%f7243, %f9426, %f7239;
	fma.rn.f32 	%f7244, %f9425, %f7238, %f7243;
	add.f32 	%f1561, %f1493, %f7242;
	add.f32 	%f1562, %f1494, %f7244;
	mul.f32 	%f7247, %f9426, %f7245;
	mul.f32 	%f7248, %f9425, %f7246;
	sub.f32 	%f7249, %f7247, %f7248;
	mul.f32 	%f7250, %f9426, %f7246;
	fma.rn.f32 	%f7251, %f9425, %f7245, %f7250;
	add.f32 	%f1563, %f1495, %f7249;
	add.f32 	%f1564, %f1496, %f7251;
	mul.f32 	%f7254, %f9426, %f7252;
	mul.f32 	%f7255, %f9425, %f7253;
	sub.f32 	%f7256, %f7254, %f7255;
	mul.f32 	%f7257, %f9426, %f7253;
	fma.rn.f32 	%f7258, %f9425, %f7252, %f7257;
	add.f32 	%f1565, %f1497, %f7256;
	add.f32 	%f1566, %f1498, %f7258;
	mul.f32 	%f7261, %f9426, %f7259;
	mul.f32 	%f7262, %f9425, %f7260;
	sub.f32 	%f7263, %f7261, %f7262;
	mul.f32 	%f7264, %f9426, %f7260;
	fma.rn.f32 	%f7265, %f9425, %f7259, %f7264;
	add.f32 	%f1567, %f1499, %f7263;
	add.f32 	%f1568, %f1500, %f7265;
	mul.f32 	%f7268, %f9426, %f7266;
	mul.f32 	%f7269, %f9425, %f7267;
	sub.f32 	%f7270, %f7268, %f7269;
	mul.f32 	%f7271, %f9426, %f7267;
	fma.rn.f32 	%f7272, %f9425, %f7266, %f7271;
	add.f32 	%f1569, %f1501, %f7270;
	add.f32 	%f1570, %f1502, %f7272;
	mul.f32 	%f7275, %f9426, %f7273;
	mul.f32 	%f7276, %f9425, %f7274;
	sub.f32 	%f7277, %f7275, %f7276;
	mul.f32 	%f7278, %f9426, %f7274;
	fma.rn.f32 	%f7279, %f9425, %f7273, %f7278;
	add.f32 	%f1571, %f1503, %f7277;
	add.f32 	%f1572, %f1504, %f7279;
	mul.f32 	%f7282, %f9426, %f7280;
	mul.f32 	%f7283, %f9425, %f7281;
	sub.f32 	%f7284, %f7282, %f7283;
	mul.f32 	%f7285, %f9426, %f7281;
	fma.rn.f32 	%f7286, %f9425, %f7280, %f7285;
	add.f32 	%f1573, %f1505, %f7284;
	add.f32 	%f1574, %f1506, %f7286;
	mul.f32 	%f7289, %f9426, %f7287;
	mul.f32 	%f7290, %f9425, %f7288;
	sub.f32 	%f7291, %f7289, %f7290;
	mul.f32 	%f7292, %f9426, %f7288;
	fma.rn.f32 	%f7293, %f9425, %f7287, %f7292;
	add.f32 	%f1575, %f1507, %f7291;
	add.f32 	%f1576, %f1508, %f7293;
	mul.f32 	%f7296, %f9426, %f7294;
	mul.f32 	%f7297, %f9425, %f7295;
	sub.f32 	%f7298, %f7296, %f7297;
	mul.f32 	%f7299, %f9426, %f7295;
	fma.rn.f32 	%f7300, %f9425, %f7294, %f7299;
	add.f32 	%f1577, %f1509, %f7298;
	add.f32 	%f1578, %f1510, %f7300;
	mul.f32 	%f7303, %f9426, %f7301;
	mul.f32 	%f7304, %f9425, %f7302;
	sub.f32 	%f7305, %f7303, %f7304;
	mul.f32 	%f7306, %f9426, %f7302;
	fma.rn.f32 	%f7307, %f9425, %f7301, %f7306;
	add.f32 	%f1579, %f1511, %f7305;
	add.f32 	%f1580, %f1512, %f7307;
	mul.f32 	%f7310, %f9426, %f7308;
	mul.f32 	%f7311, %f9425, %f7309;
	sub.f32 	%f7312, %f7310, %f7311;
	mul.f32 	%f7313, %f9426, %f7309;
	fma.rn.f32 	%f7314, %f9425, %f7308, %f7313;
	add.f32 	%f1581, %f1513, %f7312;
	add.f32 	%f1582, %f1514, %f7314;
	mul.f32 	%f7317, %f9426, %f7315;
	mul.f32 	%f7318, %f9425, %f7316;
	sub.f32 	%f7319, %f7317, %f7318;
	mul.f32 	%f7320, %f9426, %f7316;
	fma.rn.f32 	%f7321, %f9425, %f7315, %f7320;
	add.f32 	%f1583, %f1515, %f7319;
	add.f32 	%f1584, %f1516, %f7321;
	mul.f32 	%f7324, %f9426, %f7322;
	mul.f32 	%f7325, %f9425, %f7323;
	sub.f32 	%f7326, %f7324, %f7325;
	mul.f32 	%f7327, %f9426, %f7323;
	fma.rn.f32 	%f7328, %f9425, %f7322, %f7327;
	add.f32 	%f1585, %f1517, %f7326;
	add.f32 	%f1586, %f1518, %f7328;
	mul.f32 	%f7331, %f9426, %f7329;
	mul.f32 	%f7332, %f9425, %f7330;
	sub.f32 	%f7333, %f7331, %f7332;
	mul.f32 	%f7334, %f9426, %f7330;
	fma.rn.f32 	%f7335, %f9425, %f7329, %f7334;
	add.f32 	%f1587, %f1519, %f7333;
	add.f32 	%f1588, %f1520, %f7335;
	mul.f32 	%f7338, %f9426, %f7336;
	mul.f32 	%f7339, %f9425, %f7337;
	sub.f32 	%f7340, %f7338, %f7339;
	mul.f32 	%f7341, %f9426, %f7337;
	fma.rn.f32 	%f7342, %f9425, %f7336, %f7341;
	add.f32 	%f1589, %f1521, %f7340;
	add.f32 	%f1590, %f1522, %f7342;
	mul.f32 	%f7345, %f9426, %f7343;
	mul.f32 	%f7346, %f9425, %f7344;
	sub.f32 	%f7347, %f7345, %f7346;
	mul.f32 	%f7348, %f9426, %f7344;
	fma.rn.f32 	%f7349, %f9425, %f7343, %f7348;
	add.f32 	%f1591, %f1523, %f7347;
	add.f32 	%f1592, %f1524, %f7349;
	mul.f32 	%f7352, %f9426, %f7350;
	mul.f32 	%f7353, %f9425, %f7351;
	sub.f32 	%f7354, %f7352, %f7353;
	mul.f32 	%f7355, %f9426, %f7351;
	fma.rn.f32 	%f7356, %f9425, %f7350, %f7355;
	add.f32 	%f1593, %f1525, %f7354;
	add.f32 	%f1594, %f1526, %f7356;
	add.s32 	%r35, %r34, %r7;
	setp.ge.s32 	%p25, %r35, %r123;
	mul.wide.s32 	%rd58, %r35, 8;
	add.s64 	%rd25, %rd1, %rd58;
	mov.f32 	%f9427, 0f00000000;
	mov.f32 	%f9428, %f9427;
	@%p25 bra 	$L__BB0_50;
	ld.global.v2.f32 	{%f9428, %f9427}, [%rd25];
$L__BB0_50:
	ld.param.u32 	%r124, [_Z17five_qubit_kernelP6float2iiiiiii_param_1];
	mul.f32 	%f7360, %f9428, %f7358;
	mul.f32 	%f7361, %f9427, %f7359;
	sub.f32 	%f7362, %f7360, %f7361;
	mul.f32 	%f7363, %f9428, %f7359;
	fma.rn.f32 	%f7364, %f9427, %f7358, %f7363;
	add.f32 	%f1599, %f1531, %f7362;
	add.f32 	%f1600, %f1532, %f7364;
	mul.f32 	%f7367, %f9428, %f7365;
	mul.f32 	%f7368, %f9427, %f7366;
	sub.f32 	%f7369, %f7367, %f7368;
	mul.f32 	%f7370, %f9428, %f7366;
	fma.rn.f32 	%f7371, %f9427, %f7365, %f7370;
	add.f32 	%f1601, %f1533, %f7369;
	add.f32 	%f1602, %f1534, %f7371;
	mul.f32 	%f7374, %f9428, %f7372;
	mul.f32 	%f7375, %f9427, %f7373;
	sub.f32 	%f7376, %f7374, %f7375;
	mul.f32 	%f7377, %f9428, %f7373;
	fma.rn.f32 	%f7378, %f9427, %f7372, %f7377;
	add.f32 	%f1603, %f1535, %f7376;
	add.f32 	%f1604, %f1536, %f7378;
	mul.f32 	%f7381, %f9428, %f7379;
	mul.f32 	%f7382, %f9427, %f7380;
	sub.f32 	%f7383, %f7381, %f7382;
	mul.f32 	%f7384, %f9428, %f7380;
	fma.rn.f32 	%f7385, %f9427, %f7379, %f7384;
	add.f32 	%f1605, %f1537, %f7383;
	add.f32 	%f1606, %f1538, %f7385;
	mul.f32 	%f7388, %f9428, %f7386;
	mul.f32 	%f7389, %f9427, %f7387;
	sub.f32 	%f7390, %f7388, %f7389;
	mul.f32 	%f7391, %f9428, %f7387;
	fma.rn.f32 	%f7392, %f9427, %f7386, %f7391;
	add.f32 	%f1607, %f1539, %f7390;
	add.f32 	%f1608, %f1540, %f7392;
	mul.f32 	%f7395, %f9428, %f7393;
	mul.f32 	%f7396, %f9427, %f7394;
	sub.f32 	%f7397, %f7395, %f7396;
	mul.f32 	%f7398, %f9428, %f7394;
	fma.rn.f32 	%f7399, %f9427, %f7393, %f7398;
	add.f32 	%f1609, %f1541, %f7397;
	add.f32 	%f1610, %f1542, %f7399;
	mul.f32 	%f7402, %f9428, %f7400;
	mul.f32 	%f7403, %f9427, %f7401;
	sub.f32 	%f7404, %f7402, %f7403;
	mul.f32 	%f7405, %f9428, %f7401;
	fma.rn.f32 	%f7406, %f9427, %f7400, %f7405;
	add.f32 	%f1611, %f1543, %f7404;
	add.f32 	%f1612, %f1544, %f7406;
	mul.f32 	%f7409, %f9428, %f7407;
	mul.f32 	%f7410, %f9427, %f7408;
	sub.f32 	%f7411, %f7409, %f7410;
	mul.f32 	%f7412, %f9428, %f7408;
	fma.rn.f32 	%f7413, %f9427, %f7407, %f7412;
	add.f32 	%f1613, %f1545, %f7411;
	add.f32 	%f1614, %f1546, %f7413;
	mul.f32 	%f7416, %f9428, %f7414;
	mul.f32 	%f7417, %f9427, %f7415;
	sub.f32 	%f7418, %f7416, %f7417;
	mul.f32 	%f7419, %f9428, %f7415;
	fma.rn.f32 	%f7420, %f9427, %f7414, %f7419;
	add.f32 	%f1615, %f1547, %f7418;
	add.f32 	%f1616, %f1548, %f7420;
	mul.f32 	%f7423, %f9428, %f7421;
	mul.f32 	%f7424, %f9427, %f7422;
	sub.f32 	%f7425, %f7423, %f7424;
	mul.f32 	%f7426, %f9428, %f7422;
	fma.rn.f32 	%f7427, %f9427, %f7421, %f7426;
	add.f32 	%f1617, %f1549, %f7425;
	add.f32 	%f1618, %f1550, %f7427;
	mul.f32 	%f7430, %f9428, %f7428;
	mul.f32 	%f7431, %f9427, %f7429;
	sub.f32 	%f7432, %f7430, %f7431;
	mul.f32 	%f7433, %f9428, %f7429;
	fma.rn.f32 	%f7434, %f9427, %f7428, %f7433;
	add.f32 	%f1619, %f1551, %f7432;
	add.f32 	%f1620, %f1552, %f7434;
	mul.f32 	%f7437, %f9428, %f7435;
	mul.f32 	%f7438, %f9427, %f7436;
	sub.f32 	%f7439, %f7437, %f7438;
	mul.f32 	%f7440, %f9428, %f7436;
	fma.rn.f32 	%f7441, %f9427, %f7435, %f7440;
	add.f32 	%f1621, %f1553, %f7439;
	add.f32 	%f1622, %f1554, %f7441;
	mul.f32 	%f7444, %f9428, %f7442;
	mul.f32 	%f7445, %f9427, %f7443;
	sub.f32 	%f7446, %f7444, %f7445;
	mul.f32 	%f7447, %f9428, %f7443;
	fma.rn.f32 	%f7448, %f9427, %f7442, %f7447;
	add.f32 	%f1623, %f1555, %f7446;
	add.f32 	%f1624, %f1556, %f7448;
	mul.f32 	%f7451, %f9428, %f7449;
	mul.f32 	%f7452, %f9427, %f7450;
	sub.f32 	%f7453, %f7451, %f7452;
	mul.f32 	%f7454, %f9428, %f7450;
	fma.rn.f32 	%f7455, %f9427, %f7449, %f7454;
	add.f32 	%f1625, %f1557, %f7453;
	add.f32 	%f1626, %f1558, %f7455;
	mul.f32 	%f7458, %f9428, %f7456;
	mul.f32 	%f7459, %f9427, %f7457;
	sub.f32 	%f7460, %f7458, %f7459;
	mul.f32 	%f7461, %f9428, %f7457;
	fma.rn.f32 	%f7462, %f9427, %f7456, %f7461;
	add.f32 	%f1627, %f1559, %f7460;
	add.f32 	%f1628, %f1560, %f7462;
	mul.f32 	%f7465, %f9428, %f7463;
	mul.f32 	%f7466, %f9427, %f7464;
	sub.f32 	%f7467, %f7465, %f7466;
	mul.f32 	%f7468, %f9428, %f7464;
	fma.rn.f32 	%f7469, %f9427, %f7463, %f7468;
	add.f32 	%f1629, %f1561, %f7467;
	add.f32 	%f1630, %f1562, %f7469;
	mul.f32 	%f7472, %f9428, %f7470;
	mul.f32 	%f7473, %f9427, %f7471;
	sub.f32 	%f7474, %f7472, %f7473;
	mul.f32 	%f7475, %f9428, %f7471;
	fma.rn.f32 	%f7476, %f9427, %f7470, %f7475;
	add.f32 	%f1631, %f1563, %f7474;
	add.f32 	%f1632, %f1564, %f7476;
	mul.f32 	%f7479, %f9428, %f7477;
	mul.f32 	%f7480, %f9427, %f7478;
	sub.f32 	%f7481, %f7479, %f7480;
	mul.f32 	%f7482, %f9428, %f7478;
	fma.rn.f32 	%f7483, %f9427, %f7477, %f7482;
	add.f32 	%f1633, %f1565, %f7481;
	add.f32 	%f1634, %f1566, %f7483;
	mul.f32 	%f7486, %f9428, %f7484;
	mul.f32 	%f7487, %f9427, %f7485;
	sub.f32 	%f7488, %f7486, %f7487;
	mul.f32 	%f7489, %f9428, %f7485;
	fma.rn.f32 	%f7490, %f9427, %f7484, %f7489;
	add.f32 	%f1635, %f1567, %f7488;
	add.f32 	%f1636, %f1568, %f7490;
	mul.f32 	%f7493, %f9428, %f7491;
	mul.f32 	%f7494, %f9427, %f7492;
	sub.f32 	%f7495, %f7493, %f7494;
	mul.f32 	%f7496, %f9428, %f7492;
	fma.rn.f32 	%f7497, %f9427, %f7491, %f7496;
	add.f32 	%f1637, %f1569, %f7495;
	add.f32 	%f1638, %f1570, %f7497;
	mul.f32 	%f7500, %f9428, %f7498;
	mul.f32 	%f7501, %f9427, %f7499;
	sub.f32 	%f7502, %f7500, %f7501;
	mul.f32 	%f7503, %f9428, %f7499;
	fma.rn.f32 	%f7504, %f9427, %f7498, %f7503;
	add.f32 	%f1639, %f1571, %f7502;
	add.f32 	%f1640, %f1572, %f7504;
	mul.f32 	%f7507, %f9428, %f7505;
	mul.f32 	%f7508, %f9427, %f7506;
	sub.f32 	%f7509, %f7507, %f7508;
	mul.f32 	%f7510, %f9428, %f7506;
	fma.rn.f32 	%f7511, %f9427, %f7505, %f7510;
	add.f32 	%f1641, %f1573, %f7509;
	add.f32 	%f1642, %f1574, %f7511;
	mul.f32 	%f7514, %f9428, %f7512;
	mul.f32 	%f7515, %f9427, %f7513;
	sub.f32 	%f7516, %f7514, %f7515;
	mul.f32 	%f7517, %f9428, %f7513;
	fma.rn.f32 	%f7518, %f9427, %f7512, %f7517;
	add.f32 	%f1643, %f1575, %f7516;
	add.f32 	%f1644, %f1576, %f7518;
	mul.f32 	%f7521, %f9428, %f7519;
	mul.f32 	%f7522, %f9427, %f7520;
	sub.f32 	%f7523, %f7521, %f7522;
	mul.f32 	%f7524, %f9428, %f7520;
	fma.rn.f32 	%f7525, %f9427, %f7519, %f7524;
	add.f32 	%f1645, %f1577, %f7523;
	add.f32 	%f1646, %f1578, %f7525;
	mul.f32 	%f7528, %f9428, %f7526;
	mul.f32 	%f7529, %f9427, %f7527;
	sub.f32 	%f7530, %f7528, %f7529;
	mul.f32 	%f7531, %f9428, %f7527;
	fma.rn.f32 	%f7532, %f9427, %f7526, %f7531;
	add.f32 	%f1647, %f1579, %f7530;
	add.f32 	%f1648, %f1580, %f7532;
	mul.f32 	%f7535, %f9428, %f7533;
	mul.f32 	%f7536, %f9427, %f7534;
	sub.f32 	%f7537, %f7535, %f7536;
	mul.f32 	%f7538, %f9428, %f7534;
	fma.rn.f32 	%f7539, %f9427, %f7533, %f7538;
	add.f32 	%f1649, %f1581, %f7537;
	add.f32 	%f1650, %f1582, %f7539;
	mul.f32 	%f7542, %f9428, %f7540;
	mul.f32 	%f7543, %f9427, %f7541;
	sub.f32 	%f7544, %f7542, %f7543;
	mul.f32 	%f7545, %f9428, %f7541;
	fma.rn.f32 	%f7546, %f9427, %f7540, %f7545;
	add.f32 	%f1651, %f1583, %f7544;
	add.f32 	%f1652, %f1584, %f7546;
	mul.f32 	%f7549, %f9428, %f7547;
	mul.f32 	%f7550, %f9427, %f7548;
	sub.f32 	%f7551, %f7549, %f7550;
	mul.f32 	%f7552, %f9428, %f7548;
	fma.rn.f32 	%f7553, %f9427, %f7547, %f7552;
	add.f32 	%f1653, %f1585, %f7551;
	add.f32 	%f1654, %f1586, %f7553;
	mul.f32 	%f7556, %f9428, %f7554;
	mul.f32 	%f7557, %f9427, %f7555;
	sub.f32 	%f7558, %f7556, %f7557;
	mul.f32 	%f7559, %f9428, %f7555;
	fma.rn.f32 	%f7560, %f9427, %f7554, %f7559;
	add.f32 	%f1655, %f1587, %f7558;
	add.f32 	%f1656, %f1588, %f7560;
	mul.f32 	%f7563, %f9428, %f7561;
	mul.f32 	%f7564, %f9427, %f7562;
	sub.f32 	%f7565, %f7563, %f7564;
	mul.f32 	%f7566, %f9428, %f7562;
	fma.rn.f32 	%f7567, %f9427, %f7561, %f7566;
	add.f32 	%f1657, %f1589, %f7565;
	add.f32 	%f1658, %f1590, %f7567;
	mul.f32 	%f7570, %f9428, %f7568;
	mul.f32 	%f7571, %f9427, %f7569;
	sub.f32 	%f7572, %f7570, %f7571;
	mul.f32 	%f7573, %f9428, %f7569;
	fma.rn.f32 	%f7574, %f9427, %f7568, %f7573;
	add.f32 	%f1659, %f1591, %f7572;
	add.f32 	%f1660, %f1592, %f7574;
	mul.f32 	%f7577, %f9428, %f7575;
	mul.f32 	%f7578, %f9427, %f7576;
	sub.f32 	%f7579, %f7577, %f7578;
	mul.f32 	%f7580, %f9428, %f7576;
	fma.rn.f32 	%f7581, %f9427, %f7575, %f7580;
	add.f32 	%f1661, %f1593, %f7579;
	add.f32 	%f1662, %f1594, %f7581;
	add.s32 	%r36, %r28, %r10;
	setp.ge.s32 	%p26, %r36, %r124;
	mul.wide.s32 	%rd59, %r36, 8;
	add.s64 	%rd26, %rd1, %rd59;
	mov.f32 	%f9429, 0f00000000;
	mov.f32 	%f9430, %f9429;
	@%p26 bra 	$L__BB0_52;
	ld.global.v2.f32 	{%f9430, %f9429}, [%rd26];
$L__BB0_52:
	ld.param.u32 	%r125, [_Z17five_qubit_kernelP6float2iiiiiii_param_1];
	mul.f32 	%f7585, %f9430, %f7583;
	mul.f32 	%f7586, %f9429, %f7584;
	sub.f32 	%f7587, %f7585, %f7586;
	mul.f32 	%f7588, %f9430, %f7584;
	fma.rn.f32 	%f7589, %f9429, %f7583, %f7588;
	add.f32 	%f1667, %f1599, %f7587;
	add.f32 	%f1668, %f1600, %f7589;
	mul.f32 	%f7592, %f9430, %f7590;
	mul.f32 	%f7593, %f9429, %f7591;
	sub.f32 	%f7594, %f7592, %f7593;
	mul.f32 	%f7595, %f9430, %f7591;
	fma.rn.f32 	%f7596, %f9429, %f7590, %f7595;
	add.f32 	%f1669, %f1601, %f7594;
	add.f32 	%f1670, %f1602, %f7596;
	mul.f32 	%f7599, %f9430, %f7597;
	mul.f32 	%f7600, %f9429, %f7598;
	sub.f32 	%f7601, %f7599, %f7600;
	mul.f32 	%f7602, %f9430, %f7598;
	fma.rn.f32 	%f7603, %f9429, %f7597, %f7602;
	add.f32 	%f1671, %f1603, %f7601;
	add.f32 	%f1672, %f1604, %f7603;
	mul.f32 	%f7606, %f9430, %f7604;
	mul.f32 	%f7607, %f9429, %f7605;
	sub.f32 	%f7608, %f7606, %f7607;
	mul.f32 	%f7609, %f9430, %f7605;
	fma.rn.f32 	%f7610, %f9429, %f7604, %f7609;
	add.f32 	%f1673, %f1605, %f7608;
	add.f32 	%f1674, %f1606, %f7610;
	mul.f32 	%f7613, %f9430, %f7611;
	mul.f32 	%f7614, %f9429, %f7612;
	sub.f32 	%f7615, %f7613, %f7614;
	mul.f32 	%f7616, %f9430, %f7612;
	fma.rn.f32 	%f7617, %f9429, %f7611, %f7616;
	add.f32 	%f1675, %f1607, %f7615;
	add.f32 	%f1676, %f1608, %f7617;
	mul.f32 	%f7620, %f9430, %f7618;
	mul.f32 	%f7621, %f9429, %f7619;
	sub.f32 	%f7622, %f7620, %f7621;
	mul.f32 	%f7623, %f9430, %f7619;
	fma.rn.f32 	%f7624, %f9429, %f7618, %f7623;
	add.f32 	%f1677, %f1609, %f7622;
	add.f32 	%f1678, %f1610, %f7624;
	mul.f32 	%f7627, %f9430, %f7625;
	mul.f32 	%f7628, %f9429, %f7626;
	sub.f32 	%f7629, %f7627, %f7628;
	mul.f32 	%f7630, %f9430, %f7626;
	fma.rn.f32 	%f7631, %f9429, %f7625, %f7630;
	add.f32 	%f1679, %f1611, %f7629;
	add.f32 	%f1680, %f1612, %f7631;
	mul.f32 	%f7634, %f9430, %f7632;
	mul.f32 	%f7635, %f9429, %f7633;
	sub.f32 	%f7636, %f7634, %f7635;
	mul.f32 	%f7637, %f9430, %f7633;
	fma.rn.f32 	%f7638, %f9429, %f7632, %f7637;
	add.f32 	%f1681, %f1613, %f7636;
	add.f32 	%f1682, %f1614, %f7638;
	mul.f32 	%f7641, %f9430, %f7639;
	mul.f32 	%f7642, %f9429, %f7640;
	sub.f32 	%f7643, %f7641, %f7642;
	mul.f32 	%f7644, %f9430, %f7640;
	fma.rn.f32 	%f7645, %f9429, %f7639, %f7644;
	add.f32 	%f1683, %f1615, %f7643;
	add.f32 	%f1684, %f1616, %f7645;
	mul.f32 	%f7648, %f9430, %f7646;
	mul.f32 	%f7649, %f9429, %f7647;
	sub.f32 	%f7650, %f7648, %f7649;
	mul.f32 	%f7651, %f9430, %f7647;
	fma.rn.f32 	%f7652, %f9429, %f7646, %f7651;
	add.f32 	%f1685, %f1617, %f7650;
	add.f32 	%f1686, %f1618, %f7652;
	mul.f32 	%f7655, %f9430, %f7653;
	mul.f32 	%f7656, %f9429, %f7654;
	sub.f32 	%f7657, %f7655, %f7656;
	mul.f32 	%f7658, %f9430, %f7654;
	fma.rn.f32 	%f7659, %f9429, %f7653, %f7658;
	add.f32 	%f1687, %f1619, %f7657;
	add.f32 	%f1688, %f1620, %f7659;
	mul.f32 	%f7662, %f9430, %f7660;
	mul.f32 	%f7663, %f9429, %f7661;
	sub.f32 	%f7664, %f7662, %f7663;
	mul.f32 	%f7665, %f9430, %f7661;
	fma.rn.f32 	%f7666, %f9429, %f7660, %f7665;
	add.f32 	%f1689, %f1621, %f7664;
	add.f32 	%f1690, %f1622, %f7666;
	mul.f32 	%f7669, %f9430, %f7667;
	mul.f32 	%f7670, %f9429, %f7668;
	sub.f32 	%f7671, %f7669, %f7670;
	mul.f32 	%f7672, %f9430, %f7668;
	fma.rn.f32 	%f7673, %f9429, %f7667, %f7672;
	add.f32 	%f1691, %f1623, %f7671;
	add.f32 	%f1692, %f1624, %f7673;
	mul.f32 	%f7676, %f9430, %f7674;
	mul.f32 	%f7677, %f9429, %f7675;
	sub.f32 	%f7678, %f7676, %f7677;
	mul.f32 	%f7679, %f9430, %f7675;
	fma.rn.f32 	%f7680, %f9429, %f7674, %f7679;
	add.f32 	%f1693, %f1625, %f7678;
	add.f32 	%f1694, %f1626, %f7680;
	mul.f32 	%f7683, %f9430, %f7681;
	mul.f32 	%f7684, %f9429, %f7682;
	sub.f32 	%f7685, %f7683, %f7684;
	mul.f32 	%f7686, %f9430, %f7682;
	fma.rn.f32 	%f7687, %f9429, %f7681, %f7686;
	add.f32 	%f1695, %f1627, %f7685;
	add.f32 	%f1696, %f1628, %f7687;
	mul.f32 	%f7690, %f9430, %f7688;
	mul.f32 	%f7691, %f9429, %f7689;
	sub.f32 	%f7692, %f7690, %f7691;
	mul.f32 	%f7693, %f9430, %f7689;
	fma.rn.f32 	%f7694, %f9429, %f7688, %f7693;
	add.f32 	%f1697, %f1629, %f7692;
	add.f32 	%f1698, %f1630, %f7694;
	mul.f32 	%f7697, %f9430, %f7695;
	mul.f32 	%f7698, %f9429, %f7696;
	sub.f32 	%f7699, %f7697, %f7698;
	mul.f32 	%f7700, %f9430, %f7696;
	fma.rn.f32 	%f7701, %f9429, %f7695, %f7700;
	add.f32 	%f1699, %f1631, %f7699;
	add.f32 	%f1700, %f1632, %f7701;
	mul.f32 	%f7704, %f9430, %f7702;
	mul.f32 	%f7705, %f9429, %f7703;
	sub.f32 	%f7706, %f7704, %f7705;
	mul.f32 	%f7707, %f9430, %f7703;
	fma.rn.f32 	%f7708, %f9429, %f7702, %f7707;
	add.f32 	%f1701, %f1633, %f7706;
	add.f32 	%f1702, %f1634, %f7708;
	mul.f32 	%f7711, %f9430, %f7709;
	mul.f32 	%f7712, %f9429, %f7710;
	sub.f32 	%f7713, %f7711, %f7712;
	mul.f32 	%f7714, %f9430, %f7710;
	fma.rn.f32 	%f7715, %f9429, %f7709, %f7714;
	add.f32 	%f1703, %f1635, %f7713;
	add.f32 	%f1704, %f1636, %f7715;
	mul.f32 	%f7718, %f9430, %f7716;
	mul.f32 	%f7719, %f9429, %f7717;
	sub.f32 	%f7720, %f7718, %f7719;
	mul.f32 	%f7721, %f9430, %f7717;
	fma.rn.f32 	%f7722, %f9429, %f7716, %f7721;
	add.f32 	%f1705, %f1637, %f7720;
	add.f32 	%f1706, %f1638, %f7722;
	mul.f32 	%f7725, %f9430, %f7723;
	mul.f32 	%f7726, %f9429, %f7724;
	sub.f32 	%f7727, %f7725, %f7726;
	mul.f32 	%f7728, %f9430, %f7724;
	fma.rn.f32 	%f7729, %f9429, %f7723, %f7728;
	add.f32 	%f1707, %f1639, %f7727;
	add.f32 	%f1708, %f1640, %f7729;
	mul.f32 	%f7732, %f9430, %f7730;
	mul.f32 	%f7733, %f9429, %f7731;
	sub.f32 	%f7734, %f7732, %f7733;
	mul.f32 	%f7735, %f9430, %f7731;
	fma.rn.f32 	%f7736, %f9429, %f7730, %f7735;
	add.f32 	%f1709, %f1641, %f7734;
	add.f32 	%f1710, %f1642, %f7736;
	mul.f32 	%f7739, %f9430, %f7737;
	mul.f32 	%f7740, %f9429, %f7738;
	sub.f32 	%f7741, %f7739, %f7740;
	mul.f32 	%f7742, %f9430, %f7738;
	fma.rn.f32 	%f7743, %f9429, %f7737, %f7742;
	add.f32 	%f1711, %f1643, %f7741;
	add.f32 	%f1712, %f1644, %f7743;
	mul.f32 	%f7746, %f9430, %f7744;
	mul.f32 	%f7747, %f9429, %f7745;
	sub.f32 	%f7748, %f7746, %f7747;
	mul.f32 	%f7749, %f9430, %f7745;
	fma.rn.f32 	%f7750, %f9429, %f7744, %f7749;
	add.f32 	%f1713, %f1645, %f7748;
	add.f32 	%f1714, %f1646, %f7750;
	mul.f32 	%f7753, %f9430, %f7751;
	mul.f32 	%f7754, %f9429, %f7752;
	sub.f32 	%f7755, %f7753, %f7754;
	mul.f32 	%f7756, %f9430, %f7752;
	fma.rn.f32 	%f7757, %f9429, %f7751, %f7756;
	add.f32 	%f1715, %f1647, %f7755;
	add.f32 	%f1716, %f1648, %f7757;
	mul.f32 	%f7760, %f9430, %f7758;
	mul.f32 	%f7761, %f9429, %f7759;
	sub.f32 	%f7762, %f7760, %f7761;
	mul.f32 	%f7763, %f9430, %f7759;
	fma.rn.f32 	%f7764, %f9429, %f7758, %f7763;
	add.f32 	%f1717, %f1649, %f7762;
	add.f32 	%f1718, %f1650, %f7764;
	mul.f32 	%f7767, %f9430, %f7765;
	mul.f32 	%f7768, %f9429, %f7766;
	sub.f32 	%f7769, %f7767, %f7768;
	mul.f32 	%f7770, %f9430, %f7766;
	fma.rn.f32 	%f7771, %f9429, %f7765, %f7770;
	add.f32 	%f1719, %f1651, %f7769;
	add.f32 	%f1720, %f1652, %f7771;
	mul.f32 	%f7774, %f9430, %f7772;
	mul.f32 	%f7775, %f9429, %f7773;
	sub.f32 	%f7776, %f7774, %f7775;
	mul.f32 	%f7777, %f9430, %f7773;
	fma.rn.f32 	%f7778, %f9429, %f7772, %f7777;
	add.f32 	%f1721, %f1653, %f7776;
	add.f32 	%f1722, %f1654, %f7778;
	mul.f32 	%f7781, %f9430, %f7779;
	mul.f32 	%f7782, %f9429, %f7780;
	sub.f32 	%f7783, %f7781, %f7782;
	mul.f32 	%f7784, %f9430, %f7780;
	fma.rn.f32 	%f7785, %f9429, %f7779, %f7784;
	add.f32 	%f1723, %f1655, %f7783;
	add.f32 	%f1724, %f1656, %f7785;
	mul.f32 	%f7788, %f9430, %f7786;
	mul.f32 	%f7789, %f9429, %f7787;
	sub.f32 	%f7790, %f7788, %f7789;
	mul.f32 	%f7791, %f9430, %f7787;
	fma.rn.f32 	%f7792, %f9429, %f7786, %f7791;
	add.f32 	%f1725, %f1657, %f7790;
	add.f32 	%f1726, %f1658, %f7792;
	mul.f32 	%f7795, %f9430, %f7793;
	mul.f32 	%f7796, %f9429, %f7794;
	sub.f32 	%f7797, %f7795, %f7796;
	mul.f32 	%f7798, %f9430, %f7794;
	fma.rn.f32 	%f7799, %f9429, %f7793, %f7798;
	add.f32 	%f1727, %f1659, %f7797;
	add.f32 	%f1728, %f1660, %f7799;
	mul.f32 	%f7802, %f9430, %f7800;
	mul.f32 	%f7803, %f9429, %f7801;
	sub.f32 	%f7804, %f7802, %f7803;
	mul.f32 	%f7805, %f9430, %f7801;
	fma.rn.f32 	%f7806, %f9429, %f7800, %f7805;
	add.f32 	%f1729, %f1661, %f7804;
	add.f32 	%f1730, %f1662, %f7806;
	add.s32 	%r37, %r36, %r7;
	setp.ge.s32 	%p27, %r37, %r125;
	mul.wide.s32 	%rd60, %r37, 8;
	add.s64 	%rd27, %rd1, %rd60;
	mov.f32 	%f9431, 0f00000000;
	mov.f32 	%f9432, %f9431;
	@%p27 bra 	$L__BB0_54;
	ld.global.v2.f32 	{%f9432, %f9431}, [%rd27];
$L__BB0_54:
	ld.param.u32 	%r126, [_Z17five_qubit_kernelP6float2iiiiiii_param_1];
	mul.f32 	%f7810, %f9432, %f7808;
	mul.f32 	%f7811, %f9431, %f7809;
	sub.f32 	%f7812, %f7810, %f7811;
	mul.f32 	%f7813, %f9432, %f7809;
	fma.rn.f32 	%f7814, %f9431, %f7808, %f7813;
	add.f32 	%f1735, %f1667, %f7812;
	add.f32 	%f1736, %f1668, %f7814;
	mul.f32 	%f7817, %f9432, %f7815;
	mul.f32 	%f7818, %f9431, %f7816;
	sub.f32 	%f7819, %f7817, %f7818;
	mul.f32 	%f7820, %f9432, %f7816;
	fma.rn.f32 	%f7821, %f9431, %f7815, %f7820;
	add.f32 	%f1737, %f1669, %f7819;
	add.f32 	%f1738, %f1670, %f7821;
	mul.f32 	%f7824, %f9432, %f7822;
	mul.f32 	%f7825, %f9431, %f7823;
	sub.f32 	%f7826, %f7824, %f7825;
	mul.f32 	%f7827, %f9432, %f7823;
	fma.rn.f32 	%f7828, %f9431, %f7822, %f7827;
	add.f32 	%f1739, %f1671, %f7826;
	add.f32 	%f1740, %f1672, %f7828;
	mul.f32 	%f7831, %f9432, %f7829;
	mul.f32 	%f7832, %f9431, %f7830;
	sub.f32 	%f7833, %f7831, %f7832;
	mul.f32 	%f7834, %f9432, %f7830;
	fma.rn.f32 	%f7835, %f9431, %f7829, %f7834;
	add.f32 	%f1741, %f1673, %f7833;
	add.f32 	%f1742, %f1674, %f7835;
	mul.f32 	%f7838, %f9432, %f7836;
	mul.f32 	%f7839, %f9431, %f7837;
	sub.f32 	%f7840, %f7838, %f7839;
	mul.f32 	%f7841, %f9432, %f7837;
	fma.rn.f32 	%f7842, %f9431, %f7836, %f7841;
	add.f32 	%f1743, %f1675, %f7840;
	add.f32 	%f1744, %f1676, %f7842;
	mul.f32 	%f7845, %f9432, %f7843;
	mul.f32 	%f7846, %f9431, %f7844;
	sub.f32 	%f7847, %f7845, %f7846;
	mul.f32 	%f7848, %f9432, %f7844;
	fma.rn.f32 	%f7849, %f9431, %f7843, %f7848;
	add.f32 	%f1745, %f1677, %f7847;
	add.f32 	%f1746, %f1678, %f7849;
	mul.f32 	%f7852, %f9432, %f7850;
	mul.f32 	%f7853, %f9431, %f7851;
	sub.f32 	%f7854, %f7852, %f7853;
	mul.f32 	%f7855, %f9432, %f7851;
	fma.rn.f32 	%f7856, %f9431, %f7850, %f7855;
	add.f32 	%f1747, %f1679, %f7854;
	add.f32 	%f1748, %f1680, %f7856;
	mul.f32 	%f7859, %f9432, %f7857;
	mul.f32 	%f7860, %f9431, %f7858;
	sub.f32 	%f7861, %f7859, %f7860;
	mul.f32 	%f7862, %f9432, %f7858;
	fma.rn.f32 	%f7863, %f9431, %f7857, %f7862;
	add.f32 	%f1749, %f1681, %f7861;
	add.f32 	%f1750, %f1682, %f7863;
	mul.f32 	%f7866, %f9432, %f7864;
	mul.f32 	%f7867, %f9431, %f7865;
	sub.f32 	%f7868, %f7866, %f7867;
	mul.f32 	%f7869, %f9432, %f7865;
	fma.rn.f32 	%f7870, %f9431, %f7864, %f7869;
	add.f32 	%f1751, %f1683, %f7868;
	add.f32 	%f1752, %f1684, %f7870;
	mul.f32 	%f7873, %f9432, %f7871;
	mul.f32 	%f7874, %f9431, %f7872;
	sub.f32 	%f7875, %f7873, %f7874;
	mul.f32 	%f7876, %f9432, %f7872;
	fma.rn.f32 	%f7877, %f9431, %f7871, %f7876;
	add.f32 	%f1753, %f1685, %f7875;
	add.f32 	%f1754, %f1686, %f7877;
	mul.f32 	%f7880, %f9432, %f7878;
	mul.f32 	%f7881, %f9431, %f7879;
	sub.f32 	%f7882, %f7880, %f7881;
	mul.f32 	%f7883, %f9432, %f7879;
	fma.rn.f32 	%f7884, %f9431, %f7878, %f7883;
	add.f32 	%f1755, %f1687, %f7882;
	add.f32 	%f1756, %f1688, %f7884;
	mul.f32 	%f7887, %f9432, %f7885;
	mul.f32 	%f7888, %f9431, %f7886;
	sub.f32 	%f7889, %f7887, %f7888;
	mul.f32 	%f7890, %f9432, %f7886;
	fma.rn.f32 	%f7891, %f9431, %f7885, %f7890;
	add.f32 	%f1757, %f1689, %f7889;
	add.f32 	%f1758, %f1690, %f7891;
	mul.f32 	%f7894, %f9432, %f7892;
	mul.f32 	%f7895, %f9431, %f7893;
	sub.f32 	%f7896, %f7894, %f7895;
	mul.f32 	%f7897, %f9432, %f7893;
	fma.rn.f32 	%f7898, %f9431, %f7892, %f7897;
	add.f32 	%f1759, %f1691, %f7896;
	add.f32 	%f1760, %f1692, %f7898;
	mul.f32 	%f7901, %f9432, %f7899;
	mul.f32 	%f7902, %f9431, %f7900;
	sub.f32 	%f7903, %f7901, %f7902;
	mul.f32 	%f7904, %f9432, %f7900;
	fma.rn.f32 	%f7905, %f9431, %f7899, %f7904;
	add.f32 	%f1761, %f1693, %f7903;
	add.f32 	%f1762, %f1694, %f7905;
	mul.f32 	%f7908, %f9432, %f7906;
	mul.f32 	%f7909, %f9431, %f7907;
	sub.f32 	%f7910, %f7908, %f7909;
	mul.f32 	%f7911, %f9432, %f7907;
	fma.rn.f32 	%f7912, %f9431, %f7906, %f7911;
	add.f32 	%f1763, %f1695, %f7910;
	add.f32 	%f1764, %f1696, %f7912;
	mul.f32 	%f7915, %f9432, %f7913;
	mul.f32 	%f7916, %f9431, %f7914;
	sub.f32 	%f7917, %f7915, %f7916;
	mul.f32 	%f7918, %f9432, %f7914;
	fma.rn.f32 	%f7919, %f9431, %f7913, %f7918;
	add.f32 	%f1765, %f1697, %f7917;
	add.f32 	%f1766, %f1698, %f7919;
	mul.f32 	%f7922, %f9432, %f7920;
	mul.f32 	%f7923, %f9431, %f7921;
	sub.f32 	%f7924, %f7922, %f7923;
	mul.f32 	%f7925, %f9432, %f7921;
	fma.rn.f32 	%f7926, %f9431, %f7920, %f7925;
	add.f32 	%f1767, %f1699, %f7924;
	add.f32 	%f1768, %f1700, %f7926;
	mul.f32 	%f7929, %f9432, %f7927;
	mul.f32 	%f7930, %f9431, %f7928;
	sub.f32 	%f7931, %f7929, %f7930;
	mul.f32 	%f7932, %f9432, %f7928;
	fma.rn.f32 	%f7933, %f9431, %f7927, %f7932;
	add.f32 	%f1769, %f1701, %f7931;
	add.f32 	%f1770, %f1702, %f7933;
	mul.f32 	%f7936, %f9432, %f7934;
	mul.f32 	%f7937, %f9431, %f7935;
	sub.f32 	%f7938, %f7936, %f7937;
	mul.f32 	%f7939, %f9432, %f7935;
	fma.rn.f32 	%f7940, %f9431, %f7934, %f7939;
	add.f32 	%f1771, %f1703, %f7938;
	add.f32 	%f1772, %f1704, %f7940;
	mul.f32 	%f7943, %f9432, %f7941;
	mul.f32 	%f7944, %f9431, %f7942;
	sub.f32 	%f7945, %f7943, %f7944;
	mul.f32 	%f7946, %f9432, %f7942;
	fma.rn.f32 	%f7947, %f9431, %f7941, %f7946;
	add.f32 	%f1773, %f1705, %f7945;
	add.f32 	%f1774, %f1706, %f7947;
	mul.f32 	%f7950, %f9432, %f7948;
	mul.f32 	%f7951, %f9431, %f7949;
	sub.f32 	%f7952, %f7950, %f7951;
	mul.f32 	%f7953, %f9432, %f7949;
	fma.rn.f32 	%f7954, %f9431, %f7948, %f7953;
	add.f32 	%f1775, %f1707, %f7952;
	add.f32 	%f1776, %f1708, %f7954;
	mul.f32 	%f7957, %f9432, %f7955;
	mul.f32 	%f7958, %f9431, %f7956;
	sub.f32 	%f7959, %f7957, %f7958;
	mul.f32 	%f7960, %f9432, %f7956;
	fma.rn.f32 	%f7961, %f9431, %f7955, %f7960;
	add.f32 	%f1777, %f1709, %f7959;
	add.f32 	%f1778, %f1710, %f7961;
	mul.f32 	%f7964, %f9432, %f7962;
	mul.f32 	%f7965, %f9431, %f7963;
	sub.f32 	%f7966, %f7964, %f7965;
	mul.f32 	%f7967, %f9432, %f7963;
	fma.rn.f32 	%f7968, %f9431, %f7962, %f7967;
	add.f32 	%f1779, %f1711, %f7966;
	add.f32 	%f1780, %f1712, %f7968;
	mul.f32 	%f7971, %f9432, %f7969;
	mul.f32 	%f7972, %f9431, %f7970;
	sub.f32 	%f7973, %f7971, %f7972;
	mul.f32 	%f7974, %f9432, %f7970;
	fma.rn.f32 	%f7975, %f9431, %f7969, %f7974;
	add.f32 	%f1781, %f1713, %f7973;
	add.f32 	%f1782, %f1714, %f7975;
	mul.f32 	%f7978, %f9432, %f7976;
	mul.f32 	%f7979, %f9431, %f7977;
	sub.f32 	%f7980, %f7978, %f7979;
	mul.f32 	%f7981, %f9432, %f7977;
	fma.rn.f32 	%f7982, %f9431, %f7976, %f7981;
	add.f32 	%f1783, %f1715, %f7980;
	add.f32 	%f1784, %f1716, %f7982;
	mul.f32 	%f7985, %f9432, %f7983;
	mul.f32 	%f7986, %f9431, %f7984;
	sub.f32 	%f7987, %f7985, %f7986;
	mul.f32 	%f7988, %f9432, %f7984;
	fma.rn.f32 	%f7989, %f9431, %f7983, %f7988;
	add.f32 	%f1785, %f1717, %f7987;
	add.f32 	%f1786, %f1718, %f7989;
	mul.f32 	%f7992, %f9432, %f7990;
	mul.f32 	%f7993, %f9431, %f7991;
	sub.f32 	%f7994, %f7992, %f7993;
	mul.f32 	%f7995, %f9432, %f7991;
	fma.rn.f32 	%f7996, %f9431, %f7990, %f7995;
	add.f32 	%f1787, %f1719, %f7994;
	add.f32 	%f1788, %f1720, %f7996;
	mul.f32 	%f7999, %f9432, %f7997;
	mul.f32 	%f8000, %f9431, %f7998;
	sub.f32 	%f8001, %f7999, %f8000;
	mul.f32 	%f8002, %f9432, %f7998;
	fma.rn.f32 	%f8003, %f9431, %f7997, %f8002;
	add.f32 	%f1789, %f1721, %f8001;
	add.f32 	%f1790, %f1722, %f8003;
	mul.f32 	%f8006, %f9432, %f8004;
	mul.f32 	%f8007, %f9431, %f8005;
	sub.f32 	%f8008, %f8006, %f8007;
	mul.f32 	%f8009, %f9432, %f8005;
	fma.rn.f32 	%f8010, %f9431, %f8004, %f8009;
	add.f32 	%f1791, %f1723, %f8008;
	add.f32 	%f1792, %f1724, %f8010;
	mul.f32 	%f8013, %f9432, %f8011;
	mul.f32 	%f8014, %f9431, %f8012;
	sub.f32 	%f8015, %f8013, %f8014;
	mul.f32 	%f8016, %f9432, %f8012;
	fma.rn.f32 	%f8017, %f9431, %f8011, %f8016;
	add.f32 	%f1793, %f1725, %f8015;
	add.f32 	%f1794, %f1726, %f8017;
	mul.f32 	%f8020, %f9432, %f8018;
	mul.f32 	%f8021, %f9431, %f8019;
	sub.f32 	%f8022, %f8020, %f8021;
	mul.f32 	%f8023, %f9432, %f8019;
	fma.rn.f32 	%f8024, %f9431, %f8018, %f8023;
	add.f32 	%f1795, %f1727, %f8022;
	add.f32 	%f1796, %f1728, %f8024;
	mul.f32 	%f8027, %f9432, %f8025;
	mul.f32 	%f8028, %f9431, %f8026;
	sub.f32 	%f8029, %f8027, %f8028;
	mul.f32 	%f8030, %f9432, %f8026;
	fma.rn.f32 	%f8031, %f9431, %f8025, %f8030;
	add.f32 	%f1797, %f1729, %f8029;
	add.f32 	%f1798, %f1730, %f8031;
	add.s32 	%r38, %r36, %r8;
	setp.ge.s32 	%p28, %r38, %r126;
	mul.wide.s32 	%rd61, %r38, 8;
	add.s64 	%rd28, %rd1, %rd61;
	mov.f32 	%f9433, 0f00000000;
	mov.f32 	%f9434, %f9433;
	@%p28 bra 	$L__BB0_56;
	ld.global.v2.f32 	{%f9434, %f9433}, [%rd28];
$L__BB0_56:
	ld.param.u32 	%r127, [_Z17five_qubit_kernelP6float2iiiiiii_param_1];
	mul.f32 	%f8035, %f9434, %f8033;
	mul.f32 	%f8036, %f9433, %f8034;
	sub.f32 	%f8037, %f8035, %f8036;
	mul.f32 	%f8038, %f9434, %f8034;
	fma.rn.f32 	%f8039, %f9433, %f8033, %f8038;
	add.f32 	%f1803, %f1735, %f8037;
	add.f32 	%f1804, %f1736, %f8039;
	mul.f32 	%f8042, %f9434, %f8040;
	mul.f32 	%f8043, %f9433, %f8041;
	sub.f32 	%f8044, %f8042, %f8043;
	mul.f32 	%f8045, %f9434, %f8041;
	fma.rn.f32 	%f8046, %f9433, %f8040, %f8045;
	add.f32 	%f1805, %f1737, %f8044;
	add.f32 	%f1806, %f1738, %f8046;
	mul.f32 	%f8049, %f9434, %f8047;
	mul.f32 	%f8050, %f9433, %f8048;
	sub.f32 	%f8051, %f8049, %f8050;
	mul.f32 	%f8052, %f9434, %f8048;
	fma.rn.f32 	%f8053, %f9433, %f8047, %f8052;
	add.f32 	%f1807, %f1739, %f8051;
	add.f32 	%f1808, %f1740, %f8053;
	mul.f32 	%f8056, %f9434, %f8054;
	mul.f32 	%f8057, %f9433, %f8055;
	sub.f32 	%f8058, %f8056, %f8057;
	mul.f32 	%f8059, %f9434, %f8055;
	fma.rn.f32 	%f8060, %f9433, %f8054, %f8059;
	add.f32 	%f1809, %f1741, %f8058;
	add.f32 	%f1810, %f1742, %f8060;
	mul.f32 	%f8063, %f9434, %f8061;
	mul.f32 	%f8064, %f9433, %f8062;
	sub.f32 	%f8065, %f8063, %f8064;
	mul.f32 	%f8066, %f9434, %f8062;
	fma.rn.f32 	%f8067, %f9433, %f8061, %f8066;
	add.f32 	%f1811, %f1743, %f8065;
	add.f32 	%f1812, %f1744, %f8067;
	mul.f32 	%f8070, %f9434, %f8068;
	mul.f32 	%f8071, %f9433, %f8069;
	sub.f32 	%f8072, %f8070, %f8071;
	mul.f32 	%f8073, %f9434, %f8069;
	fma.rn.f32 	%f8074, %f9433, %f8068, %f8073;
	add.f32 	%f1813, %f1745, %f8072;
	add.f32 	%f1814, %f1746, %f8074;
	mul.f32 	%f8077, %f9434, %f8075;
	mul.f32 	%f8078, %f9433, %f8076;
	sub.f32 	%f8079, %f8077, %f8078;
	mul.f32 	%f8080, %f9434, %f8076;
	fma.rn.f32 	%f8081, %f9433, %f8075, %f8080;
	add.f32 	%f1815, %f1747, %f8079;
	add.f32 	%f1816, %f1748, %f8081;
	mul.f32 	%f8084, %f9434, %f8082;
	mul.f32 	%f8085, %f9433, %f8083;
	sub.f32 	%f8086, %f8084, %f8085;
	mul.f32 	%f8087, %f9434, %f8083;
	fma.rn.f32 	%f8088, %f9433, %f8082, %f8087;
	add.f32 	%f1817, %f1749, %f8086;
	add.f32 	%f1818, %f1750, %f8088;
	mul.f32 	%f8091, %f9434, %f8089;
	mul.f32 	%f8092, %f9433, %f8090;
	sub.f32 	%f8093, %f8091, %f8092;
	mul.f32 	%f8094, %f9434, %f8090;
	fma.rn.f32 	%f8095, %f9433, %f8089, %f8094;
	add.f32 	%f1819, %f1751, %f8093;
	add.f32 	%f1820, %f1752, %f8095;
	mul.f32 	%f8098, %f9434, %f8096;
	mul.f32 	%f8099, %f9433, %f8097;
	sub.f32 	%f8100, %f8098, %f8099;
	mul.f32 	%f8101, %f9434, %f8097;
	fma.rn.f32 	%f8102, %f9433, %f8096, %f8101;
	add.f32 	%f1821, %f1753, %f8100;
	add.f32 	%f1822, %f1754, %f8102;
	mul.f32 	%f8105, %f9434, %f8103;
	mul.f32 	%f8106, %f9433, %f8104;
	sub.f32 	%f8107, %f8105, %f8106;
	mul.f32 	%f8108, %f9434, %f8104;
	fma.rn.f32 	%f8109, %f9433, %f8103, %f8108;
	add.f32 	%f1823, %f1755, %f8107;
	add.f32 	%f1824, %f1756, %f8109;
	mul.f32 	%f8112, %f9434, %f8110;
	mul.f32 	%f8113, %f9433, %f8111;
	sub.f32 	%f8114, %f8112, %f8113;
	mul.f32 	%f8115, %f9434, %f8111;
	fma.rn.f32 	%f8116, %f9433, %f8110, %f8115;
	add.f32 	%f1825, %f1757, %f8114;
	add.f32 	%f1826, %f1758, %f8116;
	mul.f32 	%f8119, %f9434, %f8117;
	mul.f32 	%f8120, %f9433, %f8118;
	sub.f32 	%f8121, %f8119, %f8120;
	mul.f32 	%f8122, %f9434, %f8118;
	fma.rn.f32 	%f8123, %f9433, %f8117, %f8122;
	add.f32 	%f1827, %f1759, %f8121;
	add.f32 	%f1828, %f1760, %f8123;
	mul.f32 	%f8126, %f9434, %f8124;
	mul.f32 	%f8127, %f9433, %f8125;
	sub.f32 	%f8128, %f8126, %f8127;
	mul.f32 	%f8129, %f9434, %f8125;
	fma.rn.f32 	%f8130, %f9433, %f8124, %f8129;
	add.f32 	%f1829, %f1761, %f8128;
	add.f32 	%f1830, %f1762, %f8130;
	mul.f32 	%f8133, %f9434, %f8131;
	mul.f32 	%f8134, %f9433, %f8132;
	sub.f32 	%f8135, %f8133, %f8134;
	mul.f32 	%f8136, %f9434, %f8132;
	fma.rn.f32 	%f8137, %f9433, %f8131, %f8136;
	add.f32 	%f1831, %f1763, %f8135;
	add.f32 	%f1832, %f1764, %f8137;
	mul.f32 	%f8140, %f9434, %f8138;
	mul.f32 	%f8141, %f9433, %f8139;
	sub.f32 	%f8142, %f8140, %f8141;
	mul.f32 	%f8143, %f9434, %f8139;
	fma.rn.f32 	%f8144, %f9433, %f8138, %f8143;
	add.f32 	%f1833, %f1765, %f8142;
	add.f32 	%f1834, %f1766, %f8144;
	mul.f32 	%f8147, %f9434, %f8145;
	mul.f32 	%f8148, %f9433, %f8146;
	sub.f32 	%f8149, %f8147, %f8148;
	mul.f32 	%f8150, %f9434, %f8146;
	fma.rn.f32 	%f8151, %f9433, %f8145, %f8150;
	add.f32 	%f1835, %f1767, %f8149;
	add.f32 	%f1836, %f1768, %f8151;
	mul.f32 	%f8154, %f9434, %f8152;
	mul.f32 	%f8155, %f9433, %f8153;
	sub.f32 	%f8156, %f8154, %f8155;
	mul.f32 	%f8157, %f9434, %f8153;
	fma.rn.f32 	%f8158, %f9433, %f8152, %f8157;
	add.f32 	%f1837, %f1769, %f8156;
	add.f32 	%f1838, %f1770, %f8158;
	mul.f32 	%f8161, %f9434, %f8159;
	mul.f32 	%f8162, %f9433, %f8160;
	sub.f32 	%f8163, %f8161, %f8162;
	mul.f32 	%f8164, %f9434, %f8160;
	fma.rn.f32 	%f8165, %f9433, %f8159, %f8164;
	add.f32 	%f1839, %f1771, %f8163;
	add.f32 	%f1840, %f1772, %f8165;
	mul.f32 	%f8168, %f9434, %f8166;
	mul.f32 	%f8169, %f9433, %f8167;
	sub.f32 	%f8170, %f8168, %f8169;
	mul.f32 	%f8171, %f9434, %f8167;
	fma.rn.f32 	%f8172, %f9433, %f8166, %f8171;
	add.f32 	%f1841, %f1773, %f8170;
	add.f32 	%f1842, %f1774, %f8172;
	mul.f32 	%f8175, %f9434, %f8173;
	mul.f32 	%f8176, %f9433, %f8174;
	sub.f32 	%f8177, %f8175, %f8176;
	mul.f32 	%f8178, %f9434, %f8174;
	fma.rn.f32 	%f8179, %f9433, %f8173, %f8178;
	add.f32 	%f1843, %f1775, %f8177;
	add.f32 	%f1844, %f1776, %f8179;
	mul.f32 	%f8182, %f9434, %f8180;
	mul.f32 	%f8183, %f9433, %f8181;
	sub.f32 	%f8184, %f8182, %f8183;
	mul.f32 	%f8185, %f9434, %f8181;
	fma.rn.f32 	%f8186, %f9433, %f8180, %f8185;
	add.f32 	%f1845, %f1777, %f8184;
	add.f32 	%f1846, %f1778, %f8186;
	mul.f32 	%f8189, %f9434, %f8187;
	mul.f32 	%f8190, %f9433, %f8188;
	sub.f32 	%f8191, %f8189, %f8190;
	mul.f32 	%f8192, %f9434, %f8188;
	fma.rn.f32 	%f8193, %f9433, %f8187, %f8192;
	add.f32 	%f1847, %f1779, %f8191;
	add.f32 	%f1848, %f1780, %f8193;
	mul.f32 	%f8196, %f9434, %f8194;
	mul.f32 	%f8197, %f9433, %f8195;
	sub.f32 	%f8198, %f8196, %f8197;
	mul.f32 	%f8199, %f9434, %f8195;
	fma.rn.f32 	%f8200, %f9433, %f8194, %f8199;
	add.f32 	%f1849, %f1781, %f8198;
	add.f32 	%f1850, %f1782, %f8200;
	mul.f32 	%f8203, %f9434, %f8201;
	mul.f32 	%f8204, %f9433, %f8202;
	sub.f32 	%f8205, %f8203, %f8204;
	mul.f32 	%f8206, %f9434, %f8202;
	fma.rn.f32 	%f8207, %f9433, %f8201, %f8206;
	add.f32 	%f1851, %f1783, %f8205;
	add.f32 	%f1852, %f1784, %f8207;
	mul.f32 	%f8210, %f9434, %f8208;
	mul.f32 	%f8211, %f9433, %f8209;
	sub.f32 	%f8212, %f8210, %f8211;
	mul.f32 	%f8213, %f9434, %f8209;
	fma.rn.f32 	%f8214, %f9433, %f8208, %f8213;
	add.f32 	%f1853, %f1785, %f8212;
	add.f32 	%f1854, %f1786, %f8214;
	mul.f32 	%f8217, %f9434, %f8215;
	mul.f32 	%f8218, %f9433, %f8216;
	sub.f32 	%f8219, %f8217, %f8218;
	mul.f32 	%f8220, %f9434, %f8216;
	fma.rn.f32 	%f8221, %f9433, %f8215, %f8220;
	add.f32 	%f1855, %f1787, %f8219;
	add.f32 	%f1856, %f1788, %f8221;
	mul.f32 	%f8224, %f9434, %f8222;
	mul.f32 	%f8225, %f9433, %f8223;
	sub.f32 	%f8226, %f8224, %f8225;
	mul.f32 	%f8227, %f9434, %f8223;
	fma.rn.f32 	%f8228, %f9433, %f8222, %f8227;
	add.f32 	%f1857, %f1789, %f8226;
	add.f32 	%f1858, %f1790, %f8228;
	mul.f32 	%f8231, %f9434, %f8229;
	mul.f32 	%f8232, %f9433, %f8230;
	sub.f32 	%f8233, %f8231, %f8232;
	mul.f32 	%f8234, %f9434, %f8230;
	fma.rn.f32 	%f8235, %f9433, %f8229, %f8234;
	add.f32 	%f1859, %f1791, %f8233;
	add.f32 	%f1860, %f1792, %f8235;
	mul.f32 	%f8238, %f9434, %f8236;
	mul.f32 	%f8239, %f9433, %f8237;
	sub.f32 	%f8240, %f8238, %f8239;
	mul.f32 	%f8241, %f9434, %f8237;
	fma.rn.f32 	%f8242, %f9433, %f8236, %f8241;
	add.f32 	%f1861, %f1793, %f8240;
	add.f32 	%f1862, %f1794, %f8242;
	mul.f32 	%f8245, %f9434, %f8243;
	mul.f32 	%f8246, %f9433, %f8244;
	sub.f32 	%f8247, %f8245, %f8246;
	mul.f32 	%f8248, %f9434, %f8244;
	fma.rn.f32 	%f8249, %f9433, %f8243, %f8248;
	add.f32 	%f1863, %f1795, %f8247;
	add.f32 	%f1864, %f1796, %f8249;
	mul.f32 	%f8252, %f9434, %f8250;
	mul.f32 	%f8253, %f9433, %f8251;
	sub.f32 	%f8254, %f8252, %f8253;
	mul.f32 	%f8255, %f9434, %f8251;
	fma.rn.f32 	%f8256, %f9433, %f8250, %f8255;
	add.f32 	%f1865, %f1797, %f8254;
	add.f32 	%f1866, %f1798, %f8256;
	add.s32 	%r39, %r38, %r7;
	setp.ge.s32 	%p29, %r39, %r127;
	mul.wide.s32 	%rd62, %r39, 8;
	add.s64 	%rd29, %rd1, %rd62;
	mov.f32 	%f9435, 0f00000000;
	mov.f32 	%f9436, %f9435;
	@%p29 bra 	$L__BB0_58;
	ld.global.v2.f32 	{%f9436, %f9435}, [%rd29];
$L__BB0_58:
	ld.param.u32 	%r128, [_Z17five_qubit_kernelP6float2iiiiiii_param_1];
	mul.f32 	%f8260, %f9436, %f8258;
	mul.f32 	%f8261, %f9435, %f8259;
	sub.f32 	%f8262, %f8260, %f8261;
	mul.f32 	%f8263, %f9436, %f8259;
	fma.rn.f32 	%f8264, %f9435, %f8258, %f8263;
	add.f32 	%f1871, %f1803, %f8262;
	add.f32 	%f1872, %f1804, %f8264;
	mul.f32 	%f8267, %f9436, %f8265;
	mul.f32 	%f8268, %f9435, %f8266;
	sub.f32 	%f8269, %f8267, %f8268;
	mul.f32 	%f8270, %f9436, %f8266;
	fma.rn.f32 	%f8271, %f9435, %f8265, %f8270;
	add.f32 	%f1873, %f1805, %f8269;
	add.f32 	%f1874, %f1806, %f8271;
	mul.f32 	%f8274, %f9436, %f8272;
	mul.f32 	%f8275, %f9435, %f8273;
	sub.f32 	%f8276, %f8274, %f8275;
	mul.f32 	%f8277, %f9436, %f8273;
	fma.rn.f32 	%f8278, %f9435, %f8272, %f8277;
	add.f32 	%f1875, %f1807, %f8276;
	add.f32 	%f1876, %f1808, %f8278;
	mul.f32 	%f8281, %f9436, %f8279;
	mul.f32 	%f8282, %f9435, %f8280;
	sub.f32 	%f8283, %f8281, %f8282;
	mul.f32 	%f8284, %f9436, %f8280;
	fma.rn.f32 	%f8285, %f9435, %f8279, %f8284;
	add.f32 	%f1877, %f1809, %f8283;
	add.f32 	%f1878, %f1810, %f8285;
	mul.f32 	%f8288, %f9436, %f8286;
	mul.f32 	%f8289, %f9435, %f8287;
	sub.f32 	%f8290, %f8288, %f8289;
	mul.f32 	%f8291, %f9436, %f8287;
	fma.rn.f32 	%f8292, %f9435, %f8286, %f8291;
	add.f32 	%f1879, %f1811, %f8290;
	add.f32 	%f1880, %f1812, %f8292;
	mul.f32 	%f8295, %f9436, %f8293;
	mul.f32 	%f8296, %f9435, %f8294;
	sub.f32 	%f8297, %f8295, %f8296;
	mul.f32 	%f8298, %f9436, %f8294;
	fma.rn.f32 	%f8299, %f9435, %f8293, %f8298;
	add.f32 	%f1881, %f1813, %f8297;
	add.f32 	%f1882, %f1814, %f8299;
	mul.f32 	%f8302, %f9436, %f8300;
	mul.f32 	%f8303, %f9435, %f8301;
	sub.f32 	%f8304, %f8302, %f8303;
	mul.f32 	%f8305, %f9436, %f8301;
	fma.rn.f32 	%f8306, %f9435, %f8300, %f8305;
	add.f32 	%f1883, %f1815, %f8304;
	add.f32 	%f1884, %f1816, %f8306;
	mul.f32 	%f8309, %f9436, %f8307;
	mul.f32 	%f8310, %f9435, %f8308;
	sub.f32 	%f8311, %f8309, %f8310;
	mul.f32 	%f8312, %f9436, %f8308;
	fma.rn.f32 	%f8313, %f9435, %f8307, %f8312;
	add.f32 	%f1885, %f1817, %f8311;
	add.f32 	%f1886, %f1818, %f8313;
	mul.f32 	%f8316, %f9436, %f8314;
	mul.f32 	%f8317, %f9435, %f8315;
	sub.f32 	%f8318, %f8316, %f8317;
	mul.f32 	%f8319, %f9436, %f8315;
	fma.rn.f32 	%f8320, %f9435, %f8314, %f8319;
	add.f32 	%f1887, %f1819, %f8318;
	add.f32 	%f1888, %f1820, %f8320;
	mul.f32 	%f8323, %f9436, %f8321;
	mul.f32 	%f8324, %f9435, %f8322;
	sub.f32 	%f8325, %f8323, %f8324;
	mul.f32 	%f8326, %f9436, %f8322;
	fma.rn.f32 	%f8327, %f9435, %f8321, %f8326;
	add.f32 	%f1889, %f1821, %f8325;
	add.f32 	%f1890, %f1822, %f8327;
	mul.f32 	%f8330, %f9436, %f8328;
	mul.f32 	%f8331, %f9435, %f8329;
	sub.f32 	%f8332, %f8330, %f8331;
	mul.f32 	%f8333, %f9436, %f8329;
	fma.rn.f32 	%f8334, %f9435, %f8328, %f8333;
	add.f32 	%f1891, %f1823, %f8332;
	add.f32 	%f1892, %f1824, %f8334;
	mul.f32 	%f8337, %f9436, %f8335;
	mul.f32 	%f8338, %f9435, %f8336;
	sub.f32 	%f8339, %f8337, %f8338;
	mul.f32 	%f8340, %f9436, %f8336;
	fma.rn.f32 	%f8341, %f9435, %f8335, %f8340;
	add.f32 	%f1893, %f1825, %f8339;
	add.f32 	%f1894, %f1826, %f8341;
	mul.f32 	%f8344, %f9436, %f8342;
	mul.f32 	%f8345, %f9435, %f8343;
	sub.f32 	%f8346, %f8344, %f8345;
	mul.f32 	%f8347, %f9436, %f8343;
	fma.rn.f32 	%f8348, %f9435, %f8342, %f8347;
	add.f32 	%f1895, %f1827, %f8346;
	add.f32 	%f1896, %f1828, %f8348;
	mul.f32 	%f8351, %f9436, %f8349;
	mul.f32 	%f8352, %f9435, %f8350;
	sub.f32 	%f8353, %f8351, %f8352;
	mul.f32 	%f8354, %f9436, %f8350;
	fma.rn.f32 	%f8355, %f9435, %f8349, %f8354;
	add.f32 	%f1897, %f1829, %f8353;
	add.f32 	%f1898, %f1830, %f8355;
	mul.f32 	%f8358, %f9436, %f8356;
	mul.f32 	%f8359, %f9435, %f8357;
	sub.f32 	%f8360, %f8358, %f8359;
	mul.f32 	%f8361, %f9436, %f8357;
	fma.rn.f32 	%f8362, %f9435, %f8356, %f8361;
	add.f32 	%f1899, %f1831, %f8360;
	add.f32 	%f1900, %f1832, %f8362;
	mul.f32 	%f8365, %f9436, %f8363;
	mul.f32 	%f8366, %f9435, %f8364;
	sub.f32 	%f8367, %f8365, %f8366;
	mul.f32 	%f8368, %f9436, %f8364;
	fma.rn.f32 	%f8369, %f9435, %f8363, %f8368;
	add.f32 	%f1901, %f1833, %f8367;
	add.f32 	%f1902, %f1834, %f8369;
	mul.f32 	%f8372, %f9436, %f8370;
	mul.f32 	%f8373, %f9435, %f8371;
	sub.f32 	%f8374, %f8372, %f8373;
	mul.f32 	%f8375, %f9436, %f8371;
	fma.rn.f32 	%f8376, %f9435, %f8370, %f8375;
	add.f32 	%f1903, %f1835, %f8374;
	add.f32 	%f1904, %f1836, %f8376;
	mul.f32 	%f8379, %f9436, %f8377;
	mul.f32 	%f8380, %f9435, %f8378;
	sub.f32 	%f8381, %f8379, %f8380;
	mul.f32 	%f8382, %f9436, %f8378;
	fma.rn.f32 	%f8383, %f9435, %f8377, %f8382;
	add.f32 	%f1905, %f1837, %f8381;
	add.f32 	%f1906, %f1838, %f8383;
	mul.f32 	%f8386, %f9436, %f8384;
	mul.f32 	%f8387, %f9435, %f8385;
	sub.f32 	%f8388, %f8386, %f8387;
	mul.f32 	%f8389, %f9436, %f8385;
	fma.rn.f32 	%f8390, %f9435, %f8384, %f8389;
	add.f32 	%f1907, %f1839, %f8388;
	add.f32 	%f1908, %f1840, %f8390;
	mul.f32 	%f8393, %f9436, %f8391;
	mul.f32 	%f8394, %f9435, %f8392;
	sub.f32 	%f8395, %f8393, %f8394;
	mul.f32 	%f8396, %f9436, %f8392;
	fma.rn.f32 	%f8397, %f9435, %f8391, %f8396;
	add.f32 	%f1909, %f1841, %f8395;
	add.f32 	%f1910, %f1842, %f8397;
	mul.f32 	%f8400, %f9436, %f8398;
	mul.f32 	%f8401, %f9435, %f8399;
	sub.f32 	%f8402, %f8400, %f8401;
	mul.f32 	%f8403, %f9436, %f8399;
	fma.rn.f32 	%f8404, %f9435, %f8398, %f8403;
	add.f32 	%f1911, %f1843, %f8402;
	add.f32 	%f1912, %f1844, %f8404;
	mul.f32 	%f8407, %f9436, %f8405;
	mul.f32 	%f8408, %f9435, %f8406;
	sub.f32 	%f8409, %f8407, %f8408;
	mul.f32 	%f8410, %f9436, %f8406;
	fma.rn.f32 	%f8411, %f9435, %f8405, %f8410;
	add.f32 	%f1913, %f1845, %f8409;
	add.f32 	%f1914, %f1846, %f8411;
	mul.f32 	%f8414, %f9436, %f8412;
	mul.f32 	%f8415, %f9435, %f8413;
	sub.f32 	%f8416, %f8414, %f8415;
	mul.f32 	%f8417, %f9436, %f8413;
	fma.rn.f32 	%f8418, %f9435, %f8412, %f8417;
	add.f32 	%f1915, %f1847, %f8416;
	add.f32 	%f1916, %f1848, %f8418;
	mul.f32 	%f8421, %f9436, %f8419;
	mul.f32 	%f8422, %f9435, %f8420;
	sub.f32 	%f8423, %f8421, %f8422;
	mul.f32 	%f8424, %f9436, %f8420;
	fma.rn.f32 	%f8425, %f9435, %f8419, %f8424;
	add.f32 	%f1917, %f1849, %f8423;
	add.f32 	%f1918, %f1850, %f8425;
	mul.f32 	%f8428, %f9436, %f8426;
	mul.f32 	%f8429, %f9435, %f8427;
	sub.f32 	%f8430, %f8428, %f8429;
	mul.f32 	%f8431, %f9436, %f8427;
	fma.rn.f32 	%f8432, %f9435, %f8426, %f8431;
	add.f32 	%f1919, %f1851, %f8430;
	add.f32 	%f1920, %f1852, %f8432;
	mul.f32 	%f8435, %f9436, %f8433;
	mul.f32 	%f8436, %f9435, %f8434;
	sub.f32 	%f8437, %f8435, %f8436;
	mul.f32 	%f8438, %f9436, %f8434;
	fma.rn.f32 	%f8439, %f9435, %f8433, %f8438;
	add.f32 	%f1921, %f1853, %f8437;
	add.f32 	%f1922, %f1854, %f8439;
	mul.f32 	%f8442, %f9436, %f8440;
	mul.f32 	%f8443, %f9435, %f8441;
	sub.f32 	%f8444, %f8442, %f8443;
	mul.f32 	%f8445, %f9436, %f8441;
	fma.rn.f32 	%f8446, %f9435, %f8440, %f8445;
	add.f32 	%f1923, %f1855, %f8444;
	add.f32 	%f1924, %f1856, %f8446;
	mul.f32 	%f8449, %f9436, %f8447;
	mul.f32 	%f8450, %f9435, %f8448;
	sub.f32 	%f8451, %f8449, %f8450;
	mul.f32 	%f8452, %f9436, %f8448;
	fma.rn.f32 	%f8453, %f9435, %f8447, %f8452;
	add.f32 	%f1925, %f1857, %f8451;
	add.f32 	%f1926, %f1858, %f8453;
	mul.f32 	%f8456, %f9436, %f8454;
	mul.f32 	%f8457, %f9435, %f8455;
	sub.f32 	%f8458, %f8456, %f8457;
	mul.f32 	%f8459, %f9436, %f8455;
	fma.rn.f32 	%f8460, %f9435, %f8454, %f8459;
	add.f32 	%f1927, %f1859, %f8458;
	add.f32 	%f1928, %f1860, %f8460;
	mul.f32 	%f8463, %f9436, %f8461;
	mul.f32 	%f8464, %f9435, %f8462;
	sub.f32 	%f8465, %f8463, %f8464;
	mul.f32 	%f8466, %f9436, %f8462;
	fma.rn.f32 	%f8467, %f9435, %f8461, %f8466;
	add.f32 	%f1929, %f1861, %f8465;
	add.f32 	%f1930, %f1862, %f8467;
	mul.f32 	%f8470, %f9436, %f8468;
	mul.f32 	%f8471, %f9435, %f8469;
	sub.f32 	%f8472, %f8470, %f8471;
	mul.f32 	%f8473, %f9436, %f8469;
	fma.rn.f32 	%f8474, %f9435, %f8468, %f8473;
	add.f32 	%f1931, %f1863, %f8472;
	add.f32 	%f1932, %f1864, %f8474;
	mul.f32 	%f8477, %f9436, %f8475;
	mul.f32 	%f8478, %f9435, %f8476;
	sub.f32 	%f8479, %f8477, %f8478;
	mul.f32 	%f8480, %f9436, %f8476;
	fma.rn.f32 	%f8481, %f9435, %f8475, %f8480;
	add.f32 	%f1933, %f1865, %f8479;
	add.f32 	%f1934, %f1866, %f8481;
	add.s32 	%r40, %r36, %r9;
	setp.ge.s32 	%p30, %r40, %r128;
	mul.wide.s32 	%rd63, %r40, 8;
	add.s64 	%rd30, %rd1, %rd63;
	mov.f32 	%f9437, 0f00000000;
	mov.f32 	%f9438, %f9437;
	@%p30 bra 	$L__BB0_60;
	ld.global.v2.f32 	{%f9438, %f9437}, [%rd30];
$L__BB0_60:
	ld.param.u32 	%r129, [_Z17five_qubit_kernelP6float2iiiiiii_param_1];
	mul.f32 	%f8485, %f9438, %f8483;
	mul.f32 	%f8486, %f9437, %f8484;
	sub.f32 	%f8487, %f8485, %f8486;
	mul.f32 	%f8488, %f9438, %f8484;
	fma.rn.f32 	%f8489, %f9437, %f8483, %f8488;
	add.f32 	%f1939, %f1871, %f8487;
	add.f32 	%f1940, %f1872, %f8489;
	mul.f32 	%f8492, %f9438, %f8490;
	mul.f32 	%f8493, %f9437, %f8491;
	sub.f32 	%f8494, %f8492, %f8493;
	mul.f32 	%f8495, %f9438, %f8491;
	fma.rn.f32 	%f8496, %f9437, %f8490, %f8495;
	add.f32 	%f1941, %f1873, %f8494;
	add.f32 	%f1942, %f1874, %f8496;
	mul.f32 	%f8499, %f9438, %f8497;
	mul.f32 	%f8500, %f9437, %f8498;
	sub.f32 	%f8501, %f8499, %f8500;
	mul.f32 	%f8502, %f9438, %f8498;
	fma.rn.f32 	%f8503, %f9437, %f8497, %f8502;
	add.f32 	%f1943, %f1875, %f8501;
	add.f32 	%f1944, %f1876, %f8503;
	mul.f32 	%f8506, %f9438, %f8504;
	mul.f32 	%f8507, %f9437, %f8505;
	sub.f32 	%f8508, %f8506, %f8507;
	mul.f32 	%f8509, %f9438, %f8505;
	fma.rn.f32 	%f8510, %f9437, %f8504, %f8509;
	add.f32 	%f1945, %f1877, %f8508;
	add.f32 	%f1946, %f1878, %f8510;
	mul.f32 	%f8513, %f9438, %f8511;
	mul.f32 	%f8514, %f9437, %f8512;
	sub.f32 	%f8515, %f8513, %f8514;
	mul.f32 	%f8516, %f9438, %f8512;
	fma.rn.f32 	%f8517, %f9437, %f8511, %f8516;
	add.f32 	%f1947, %f1879, %f8515;
	add.f32 	%f1948, %f1880, %f8517;
	mul.f32 	%f8520, %f9438, %f8518;
	mul.f32 	%f8521, %f9437, %f8519;
	sub.f32 	%f8522, %f8520, %f8521;
	mul.f32 	%f8523, %f9438, %f8519;
	fma.rn.f32 	%f8524, %f9437, %f8518, %f8523;
	add.f32 	%f1949, %f1881, %f8522;
	add.f32 	%f1950, %f1882, %f8524;
	mul.f32 	%f8527, %f9438, %f8525;
	mul.f32 	%f8528, %f9437, %f8526;
	sub.f32 	%f8529, %f8527, %f8528;
	mul.f32 	%f8530, %f9438, %f8526;
	fma.rn.f32 	%f8531, %f9437, %f8525, %f8530;
	add.f32 	%f1951, %f1883, %f8529;
	add.f32 	%f1952, %f1884, %f8531;
	mul.f32 	%f8534, %f9438, %f8532;
	mul.f32 	%f8535, %f9437, %f8533;
	sub.f32 	%f8536, %f8534, %f8535;
	mul.f32 	%f8537, %f9438, %f8533;
	fma.rn.f32 	%f8538, %f9437, %f8532, %f8537;
	add.f32 	%f1953, %f1885, %f8536;
	add.f32 	%f1954, %f1886, %f8538;
	mul.f32 	%f8541, %f9438, %f8539;
	mul.f32 	%f8542, %f9437, %f8540;
	sub.f32 	%f8543, %f8541, %f8542;
	mul.f32 	%f8544, %f9438, %f8540;
	fma.rn.f32 	%f8545, %f9437, %f8539, %f8544;
	add.f32 	%f1955, %f1887, %f8543;
	add.f32 	%f1956, %f1888, %f8545;
	mul.f32 	%f8548, %f9438, %f8546;
	mul.f32 	%f8549, %f9437, %f8547;
	sub.f32 	%f8550, %f8548, %f8549;
	mul.f32 	%f8551, %f9438, %f8547;
	fma.rn.f32 	%f8552, %f9437, %f8546, %f8551;
	add.f32 	%f1957, %f1889, %f8550;
	add.f32 	%f1958, %f1890, %f8552;
	mul.f32 	%f8555, %f9438, %f8553;
	mul.f32 	%f8556, %f9437, %f8554;
	sub.f32 	%f8557, %f8555, %f8556;
	mul.f32 	%f8558, %f9438, %f8554;
	fma.rn.f32 	%f8559, %f9437, %f8553, %f8558;
	add.f32 	%f1959, %f1891, %f8557;
	add.f32 	%f1960, %f1892, %f8559;
	mul.f32 	%f8562, %f9438, %f8560;
	mul.f32 	%f8563, %f9437, %f8561;
	sub.f32 	%f8564, %f8562, %f8563;
	mul.f32 	%f8565, %f9438, %f8561;
	fma.rn.f32 	%f8566, %f9437, %f8560, %f8565;
	add.f32 	%f1961, %f1893, %f8564;
	add.f32 	%f1962, %f1894, %f8566;
	mul.f32 	%f8569, %f9438, %f8567;
	mul.f32 	%f8570, %f9437, %f8568;
	sub.f32 	%f8571, %f8569, %f8570;
	mul.f32 	%f8572, %f9438, %f8568;
	fma.rn.f32 	%f8573, %f9437, %f8567, %f8572;
	add.f32 	%f1963, %f1895, %f8571;
	add.f32 	%f1964, %f1896, %f8573;
	mul.f32 	%f8576, %f9438, %f8574;
	mul.f32 	%f8577, %f9437, %f8575;
	sub.f32 	%f8578, %f8576, %f8577;
	mul.f32 	%f8579, %f9438, %f8575;
	fma.rn.f32 	%f8580, %f9437, %f8574, %f8579;
	add.f32 	%f1965, %f1897, %f8578;
	add.f32 	%f1966, %f1898, %f8580;
	mul.f32 	%f8583, %f9438, %f8581;
	mul.f32 	%f8584, %f9437, %f8582;
	sub.f32 	%f8585, %f8583, %f8584;
	mul.f32 	%f8586, %f9438, %f8582;
	fma.rn.f32 	%f8587, %f9437, %f8581, %f8586;
	add.f32 	%f1967, %f1899, %f8585;
	add.f32 	%f1968, %f1900, %f8587;
	mul.f32 	%f8590, %f9438, %f8588;
	mul.f32 	%f8591, %f9437, %f8589;
	sub.f32 	%f8592, %f8590, %f8591;
	mul.f32 	%f8593, %f9438, %f8589;
	fma.rn.f32 	%f8594, %f9437, %f8588, %f8593;
	add.f32 	%f1969, %f1901, %f8592;
	add.f32 	%f1970, %f1902, %f8594;
	mul.f32 	%f8597, %f9438, %f8595;
	mul.f32 	%f8598, %f9437, %f8596;
	sub.f32 	%f8599, %f8597, %f8598;
	mul.f32 	%f8600, %f9438, %f8596;
	fma.rn.f32 	%f8601, %f9437, %f8595, %f8600;
	add.f32 	%f1971, %f1903, %f8599;
	add.f32 	%f1972, %f1904, %f8601;
	mul.f32 	%f8604, %f9438, %f8602;
	mul.f32 	%f8605, %f9437, %f8603;
	sub.f32 	%f8606, %f8604, %f8605;
	mul.f32 	%f8607, %f9438, %f8603;
	fma.rn.f32 	%f8608, %f9437, %f8602, %f8607;
	add.f32 	%f1973, %f1905, %f8606;
	add.f32 	%f1974, %f1906, %f8608;
	mul.f32 	%f8611, %f9438, %f8609;
	mul.f32 	%f8612, %f9437, %f8610;
	sub.f32 	%f8613, %f8611, %f8612;
	mul.f32 	%f8614, %f9438, %f8610;
	fma.rn.f32 	%f8615, %f9437, %f8609, %f8614;
	add.f32 	%f1975, %f1907, %f8613;
	add.f32 	%f1976, %f1908, %f8615;
	mul.f32 	%f8618, %f9438, %f8616;
	mul.f32 	%f8619, %f9437, %f8617;
	sub.f32 	%f8620, %f8618, %f8619;
	mul.f32 	%f8621, %f9438, %f8617;
	fma.rn.f32 	%f8622, %f9437, %f8616, %f8621;
	add.f32 	%f1977, %f1909, %f8620;
	add.f32 	%f1978, %f1910, %f8622;
	mul.f32 	%f8625, %f9438, %f8623;
	mul.f32 	%f8626, %f9437, %f8624;
	sub.f32 	%f8627, %f8625, %f8626;
	mul.f32 	%f8628, %f9438, %f8624;
	fma.rn.f32 	%f8629, %f9437, %f8623, %f8628;
	add.f32 	%f1979, %f1911, %f8627;
	add.f32 	%f1980, %f1912, %f8629;
	mul.f32 	%f8632, %f9438, %f8630;
	mul.f32 	%f8633, %f9437, %f8631;
	sub.f32 	%f8634, %f8632, %f8633;
	mul.f32 	%f8635, %f9438, %f8631;
	fma.rn.f32 	%f8636, %f9437, %f8630, %f8635;
	add.f32 	%f1981, %f1913, %f8634;
	add.f32 	%f1982, %f1914, %f8636;
	mul.f32 	%f8639, %f9438, %f8637;
	mul.f32 	%f8640, %f9437, %f8638;
	sub.f32 	%f8641, %f8639, %f8640;
	mul.f32 	%f8642, %f9438, %f8638;
	fma.rn.f32 	%f8643, %f9437, %f8637, %f8642;
	add.f32 	%f1983, %f1915, %f8641;
	add.f32 	%f1984, %f1916, %f8643;
	mul.f32 	%f8646, %f9438, %f8644;
	mul.f32 	%f8647, %f9437, %f8645;
	sub.f32 	%f8648, %f8646, %f8647;
	mul.f32 	%f8649, %f9438, %f8645;
	fma.rn.f32 	%f8650, %f9437, %f8644, %f8649;
	add.f32 	%f1985, %f1917, %f8648;
	add.f32 	%f1986, %f1918, %f8650;
	mul.f32 	%f8653, %f9438, %f8651;
	mul.f32 	%f8654, %f9437, %f8652;
	sub.f32 	%f8655, %f8653, %f8654;
	mul.f32 	%f8656, %f9438, %f8652;
	fma.rn.f32 	%f8657, %f9437, %f8651, %f8656;
	add.f32 	%f1987, %f1919, %f8655;
	add.f32 	%f1988, %f1920, %f8657;
	mul.f32 	%f8660, %f9438, %f8658;
	mul.f32 	%f8661, %f9437, %f8659;
	sub.f32 	%f8662, %f8660, %f8661;
	mul.f32 	%f8663, %f9438, %f8659;
	fma.rn.f32 	%f8664, %f9437, %f8658, %f8663;
	add.f32 	%f1989, %f1921, %f8662;
	add.f32 	%f1990, %f1922, %f8664;
	mul.f32 	%f8667, %f9438, %f8665;
	mul.f32 	%f8668, %f9437, %f8666;
	sub.f32 	%f8669, %f8667, %f8668;
	mul.f32 	%f8670, %f9438, %f8666;
	fma.rn.f32 	%f8671, %f9437, %f8665, %f8670;
	add.f32 	%f1991, %f1923, %f8669;
	add.f32 	%f1992, %f1924, %f8671;
	mul.f32 	%f8674, %f9438, %f8672;
	mul.f32 	%f8675, %f9437, %f8673;
	sub.f32 	%f8676, %f8674, %f8675;
	mul.f32 	%f8677, %f9438, %f8673;
	fma.rn.f32 	%f8678, %f9437, %f8672, %f8677;
	add.f32 	%f1993, %f1925, %f8676;
	add.f32 	%f1994, %f1926, %f8678;
	mul.f32 	%f8681, %f9438, %f8679;
	mul.f32 	%f8682, %f9437, %f8680;
	sub.f32 	%f8683, %f8681, %f8682;
	mul.f32 	%f8684, %f9438, %f8680;
	fma.rn.f32 	%f8685, %f9437, %f8679, %f8684;
	add.f32 	%f1995, %f1927, %f8683;
	add.f32 	%f1996, %f1928, %f8685;
	mul.f32 	%f8688, %f9438, %f8686;
	mul.f32 	%f8689, %f9437, %f8687;
	sub.f32 	%f8690, %f8688, %f8689;
	mul.f32 	%f8691, %f9438, %f8687;
	fma.rn.f32 	%f8692, %f9437, %f8686, %f8691;
	add.f32 	%f1997, %f1929, %f8690;
	add.f32 	%f1998, %f1930, %f8692;
	mul.f32 	%f8695, %f9438, %f8693;
	mul.f32 	%f8696, %f9437, %f8694;
	sub.f32 	%f8697, %f8695, %f8696;
	mul.f32 	%f8698, %f9438, %f8694;
	fma.rn.f32 	%f8699, %f9437, %f8693, %f8698;
	add.f32 	%f1999, %f1931, %f8697;
	add.f32 	%f2000, %f1932, %f8699;
	mul.f32 	%f8702, %f9438, %f8700;
	mul.f32 	%f8703, %f9437, %f8701;
	sub.f32 	%f8704, %f8702, %f8703;
	mul.f32 	%f8705, %f9438, %f8701;
	fma.rn.f32 	%f8706, %f9437, %f8700, %f8705;
	add.f32 	%f2001, %f1933, %f8704;
	add.f32 	%f2002, %f1934, %f8706;
	add.s32 	%r41, %r40, %r7;
	setp.ge.s32 	%p31, %r41, %r129;
	mul.wide.s32 	%rd64, %r41, 8;
	add.s64 	%rd31, %rd1, %rd64;
	mov.f32 	%f9439, 0f00000000;
	mov.f32 	%f9440, %f9439;
	@%p31 bra 	$L__BB0_62;
	ld.global.v2.f32 	{%f9440, %f9439}, [%rd31];
$L__BB0_62:
	ld.param.u32 	%r130, [_Z17five_qubit_kernelP6float2iiiiiii_param_1];
	mul.f32 	%f8710, %f9440, %f8708;
	mul.f32 	%f8711, %f9439, %f8709;
	sub.f32 	%f8712, %f8710, %f8711;
	mul.f32 	%f8713, %f9440, %f8709;
	fma.rn.f32 	%f8714, %f9439, %f8708, %f8713;
	add.f32 	%f2007, %f1939, %f8712;
	add.f32 	%f2008, %f1940, %f8714;
	mul.f32 	%f8717, %f9440, %f8715;
	mul.f32 	%f8718, %f9439, %f8716;
	sub.f32 	%f8719, %f8717, %f8718;
	mul.f32 	%f8720, %f9440, %f8716;
	fma.rn.f32 	%f8721, %f9439, %f8715, %f8720;
	add.f32 	%f2009, %f1941, %f8719;
	add.f32 	%f2010, %f1942, %f8721;
	mul.f32 	%f8724, %f9440, %f8722;
	mul.f32 	%f8725, %f9439, %f8723;
	sub.f32 	%f8726, %f8724, %f8725;
	mul.f32 	%f8727, %f9440, %f8723;
	fma.rn.f32 	%f8728, %f9439, %f8722, %f8727;
	add.f32 	%f2011, %f1943, %f8726;
	add.f32 	%f2012, %f1944, %f8728;
	mul.f32 	%f8731, %f9440, %f8729;
	mul.f32 	%f8732, %f9439, %f8730;
	sub.f32 	%f8733, %f8731, %f8732;
	mul.f32 	%f8734, %f9440, %f8730;
	fma.rn.f32 	%f8735, %f9439, %f8729, %f8734;
	add.f32 	%f2013, %f1945, %f8733;
	add.f32 	%f2014, %f1946, %f8735;
	mul.f32 	%f8738, %f9440, %f8736;
	mul.f32 	%f8739, %f9439, %f8737;
	sub.f32 	%f8740, %f8738, %f8739;
	mul.f32 	%f8741, %f9440, %f8737;
	fma.rn.f32 	%f8742, %f9439, %f8736, %f8741;
	add.f32 	%f2015, %f1947, %f8740;
	add.f32 	%f2016, %f1948, %f8742;
	mul.f32 	%f8745, %f9440, %f8743;
	mul.f32 	%f8746, %f9439, %f8744;
	sub.f32 	%f8747, %f8745, %f8746;
	mul.f32 	%f8748, %f9440, %f8744;
	fma.rn.f32 	%f8749, %f9439, %f8743, %f8748;
	add.f32 	%f2017, %f1949, %f8747;
	add.f32 	%f2018, %f1950, %f8749;
	mul.f32 	%f8752, %f9440, %f8750;
	mul.f32 	%f8753, %f9439, %f8751;
	sub.f32 	%f8754, %f8752, %f8753;
	mul.f32 	%f8755, %f9440, %f8751;
	fma.rn.f32 	%f8756, %f9439, %f8750, %f8755;
	add.f32 	%f2019, %f1951, %f8754;
	add.f32 	%f2020, %f1952, %f8756;
	mul.f32 	%f8759, %f9440, %f8757;
	mul.f32 	%f8760, %f9439, %f8758;
	sub.f32 	%f8761, %f8759, %f8760;
	mul.f32 	%f8762, %f9440, %f8758;
	fma.rn.f32 	%f8763, %f9439, %f8757, %f8762;
	add.f32 	%f2021, %f1953, %f8761;
	add.f32 	%f2022, %f1954, %f8763;
	mul.f32 	%f8766, %f9440, %f8764;
	mul.f32 	%f8767, %f9439, %f8765;
	sub.f32 	%f8768, %f8766, %f8767;
	mul.f32 	%f8769, %f9440, %f8765;
	fma.rn.f32 	%f8770, %f9439, %f8764, %f8769;
	add.f32 	%f2023, %f1955, %f8768;
	add.f32 	%f2024, %f1956, %f8770;
	mul.f32 	%f8773, %f9440, %f8771;
	mul.f32 	%f8774, %f9439, %f8772;
	sub.f32 	%f8775, %f8773, %f8774;
	mul.f32 	%f8776, %f9440, %f8772;
	fma.rn.f32 	%f8777, %f9439, %f8771, %f8776;
	add.f32 	%f2025, %f1957, %f8775;
	add.f32 	%f2026, %f1958, %f8777;
	mul.f32 	%f8780, %f9440, %f8778;
	mul.f32 	%f8781, %f9439, %f8779;
	sub.f32 	%f8782, %f8780, %f8781;
	mul.f32 	%f8783, %f9440, %f8779;
	fma.rn.f32 	%f8784, %f9439, %f8778, %f8783;
	add.f32 	%f2027, %f1959, %f8782;
	add.f32 	%f2028, %f1960, %f8784;
	mul.f32 	%f8787, %f9440, %f8785;
	mul.f32 	%f8788, %f9439, %f8786;
	sub.f32 	%f8789, %f8787, %f8788;
	mul.f32 	%f8790, %f9440, %f8786;
	fma.rn.f32 	%f8791, %f9439, %f8785, %f8790;
	add.f32 	%f2029, %f1961, %f8789;
	add.f32 	%f2030, %f1962, %f8791;
	mul.f32 	%f8794, %f9440, %f8792;
	mul.f32 	%f8795, %f9439, %f8793;
	sub.f32 	%f8796, %f8794, %f8795;
	mul.f32 	%f8797, %f9440, %f8793;
	fma.rn.f32 	%f8798, %f9439, %f8792, %f8797;
	add.f32 	%f2031, %f1963, %f8796;
	add.f32 	%f2032, %f1964, %f8798;
	mul.f32 	%f8801, %f9440, %f8799;
	mul.f32 	%f8802, %f9439, %f8800;
	sub.f32 	%f8803, %f8801, %f8802;
	mul.f32 	%f8804, %f9440, %f8800;
	fma.rn.f32 	%f8805, %f9439, %f8799, %f8804;
	add.f32 	%f2033, %f1965, %f8803;
	add.f32 	%f2034, %f1966, %f8805;
	mul.f32 	%f8808, %f9440, %f8806;
	mul.f32 	%f8809, %f9439, %f8807;
	sub.f32 	%f8810, %f8808, %f8809;
	mul.f32 	%f8811, %f9440, %f8807;
	fma.rn.f32 	%f8812, %f9439, %f8806, %f8811;
	add.f32 	%f2035, %f1967, %f8810;
	add.f32 	%f2036, %f1968, %f8812;
	mul.f32 	%f8815, %f9440, %f8813;
	mul.f32 	%f8816, %f9439, %f8814;
	sub.f32 	%f8817, %f8815, %f8816;
	mul.f32 	%f8818, %f9440, %f8814;
	fma.rn.f32 	%f8819, %f9439, %f8813, %f8818;
	add.f32 	%f2037, %f1969, %f8817;
	add.f32 	%f2038, %f1970, %f8819;
	mul.f32 	%f8822, %f9440, %f8820;
	mul.f32 	%f8823, %f9439, %f8821;
	sub.f32 	%f8824, %f8822, %f8823;
	mul.f32 	%f8825, %f9440, %f8821;
	fma.rn.f32 	%f8826, %f9439, %f8820, %f8825;
	add.f32 	%f2039, %f1971, %f8824;
	add.f32 	%f2040, %f1972, %f8826;
	mul.f32 	%f8829, %f9440, %f8827;
	mul.f32 	%f8830, %f9439, %f8828;
	sub.f32 	%f8831, %f8829, %f8830;
	mul.f32 	%f8832, %f9440, %f8828;
	fma.rn.f32 	%f8833, %f9439, %f8827, %f8832;
	add.f32 	%f2041, %f1973, %f8831;
	add.f32 	%f2042, %f1974, %f8833;
	mul.f32 	%f8836, %f9440, %f8834;
	mul.f32 	%f8837, %f9439, %f8835;
	sub.f32 	%f8838, %f8836, %f8837;
	mul.f32 	%f8839, %f9440, %f8835;
	fma.rn.f32 	%f8840, %f9439, %f8834, %f8839;
	add.f32 	%f2043, %f1975, %f8838;
	add.f32 	%f2044, %f1976, %f8840;
	mul.f32 	%f8843, %f9440, %f8841;
	mul.f32 	%f8844, %f9439, %f8842;
	sub.f32 	%f8845, %f8843, %f8844;
	mul.f32 	%f8846, %f9440, %f8842;
	fma.rn.f32 	%f8847, %f9439, %f8841, %f8846;
	add.f32 	%f2045, %f1977, %f8845;
	add.f32 	%f2046, %f1978, %f8847;
	mul.f32 	%f8850, %f9440, %f8848;
	mul.f32 	%f8851, %f9439, %f8849;
	sub.f32 	%f8852, %f8850, %f8851;
	mul.f32 	%f8853, %f9440, %f8849;
	fma.rn.f32 	%f8854, %f9439, %f8848, %f8853;
	add.f32 	%f2047, %f1979, %f8852;
	add.f32 	%f2048, %f1980, %f8854;
	mul.f32 	%f8857, %f9440, %f8855;
	mul.f32 	%f8858, %f9439, %f8856;
	sub.f32 	%f8859, %f8857, %f8858;
	mul.f32 	%f8860, %f9440, %f8856;
	fma.rn.f32 	%f8861, %f9439, %f8855, %f8860;
	add.f32 	%f2049, %f1981, %f8859;
	add.f32 	%f2050, %f1982, %f8861;
	mul.f32 	%f8864, %f9440, %f8862;
	mul.f32 	%f8865, %f9439, %f8863;
	sub.f32 	%f8866, %f8864, %f8865;
	mul.f32 	%f8867, %f9440, %f8863;
	fma.rn.f32 	%f8868, %f9439, %f8862, %f8867;
	add.f32 	%f2051, %f1983, %f8866;
	add.f32 	%f2052, %f1984, %f8868;
	mul.f32 	%f8871, %f9440, %f8869;
	mul.f32 	%f8872, %f9439, %f8870;
	sub.f32 	%f8873, %f8871, %f8872;
	mul.f32 	%f8874, %f9440, %f8870;
	fma.rn.f32 	%f8875, %f9439, %f8869, %f8874;
	add.f32 	%f2053, %f1985, %f8873;
	add.f32 	%f2054, %f1986, %f8875;
	mul.f32 	%f8878, %f9440, %f8876;
	mul.f32 	%f8879, %f9439, %f8877;
	sub.f32 	%f8880, %f8878, %f8879;
	mul.f32 	%f8881, %f9440, %f8877;
	fma.rn.f32 	%f8882, %f9439, %f8876, %f8881;
	add.f32 	%f2055, %f1987, %f8880;
	add.f32 	%f2056, %f1988, %f8882;
	mul.f32 	%f8885, %f9440, %f8883;
	mul.f32 	%f8886, %f9439, %f8884;
	sub.f32 	%f8887, %f8885, %f8886;
	mul.f32 	%f8888, %f9440, %f8884;
	fma.rn.f32 	%f8889, %f9439, %f8883, %f8888;
	add.f32 	%f2057, %f1989, %f8887;
	add.f32 	%f2058, %f1990, %f8889;
	mul.f32 	%f8892, %f9440, %f8890;
	mul.f32 	%f8893, %f9439, %f8891;
	sub.f32 	%f8894, %f8892, %f8893;
	mul.f32 	%f8895, %f9440, %f8891;
	fma.rn.f32 	%f8896, %f9439, %f8890, %f8895;
	add.f32 	%f2059, %f1991, %f8894;
	add.f32 	%f2060, %f1992, %f8896;
	mul.f32 	%f8899, %f9440, %f8897;
	mul.f32 	%f8900, %f9439, %f8898;
	sub.f32 	%f8901, %f8899, %f8900;
	mul.f32 	%f8902, %f9440, %f8898;
	fma.rn.f32 	%f8903, %f9439, %f8897, %f8902;
	add.f32 	%f2061, %f1993, %f8901;
	add.f32 	%f2062, %f1994, %f8903;
	mul.f32 	%f8906, %f9440, %f8904;
	mul.f32 	%f8907, %f9439, %f8905;
	sub.f32 	%f8908, %f8906, %f8907;
	mul.f32 	%f8909, %f9440, %f8905;
	fma.rn.f32 	%f8910, %f9439, %f8904, %f8909;
	add.f32 	%f2063, %f1995, %f8908;
	add.f32 	%f2064, %f1996, %f8910;
	mul.f32 	%f8913, %f9440, %f8911;
	mul.f32 	%f8914, %f9439, %f8912;
	sub.f32 	%f8915, %f8913, %f8914;
	mul.f32 	%f8916, %f9440, %f8912;
	fma.rn.f32 	%f8917, %f9439, %f8911, %f8916;
	add.f32 	%f2065, %f1997, %f8915;
	add.f32 	%f2066, %f1998, %f8917;
	mul.f32 	%f8920, %f9440, %f8918;
	mul.f32 	%f8921, %f9439, %f8919;
	sub.f32 	%f8922, %f8920, %f8921;
	mul.f32 	%f8923, %f9440, %f8919;
	fma.rn.f32 	%f8924, %f9439, %f8918, %f8923;
	add.f32 	%f2067, %f1999, %f8922;
	add.f32 	%f2068, %f2000, %f8924;
	mul.f32 	%f8927, %f9440, %f8925;
	mul.f32 	%f8928, %f9439, %f8926;
	sub.f32 	%f8929, %f8927, %f8928;
	mul.f32 	%f8930, %f9440, %f8926;
	fma.rn.f32 	%f8931, %f9439, %f8925, %f8930;
	add.f32 	%f2069, %f2001, %f8929;
	add.f32 	%f2070, %f2002, %f8931;
	add.s32 	%r42, %r40, %r8;
	setp.ge.s32 	%p32, %r42, %r130;
	mul.wide.s32 	%rd65, %r42, 8;
	add.s64 	%rd32, %rd1, %rd65;
	mov.f32 	%f9441, 0f00000000;
	mov.f32 	%f9442, %f9441;
	@%p32 bra 	$L__BB0_64;
	ld.global.v2.f32 	{%f9442, %f9441}, [%rd32];
$L__BB0_64:
	ld.param.u32 	%r131, [_Z17five_qubit_kernelP6float2iiiiiii_param_1];
	mul.f32 	%f8935, %f9442, %f8933;
	mul.f32 	%f8936, %f9441, %f8934;
	sub.f32 	%f8937, %f8935, %f8936;
	mul.f32 	%f8938, %f9442, %f8934;
	fma.rn.f32 	%f8939, %f9441, %f8933, %f8938;
	add.f32 	%f2075, %f2007, %f8937;
	add.f32 	%f2076, %f2008, %f8939;
	mul.f32 	%f8942, %f9442, %f8940;
	mul.f32 	%f8943, %f9441, %f8941;
	sub.f32 	%f8944, %f8942, %f8943;
	mul.f32 	%f8945, %f9442, %f8941;
	fma.rn.f32 	%f8946, %f9441, %f8940, %f8945;
	add.f32 	%f2077, %f2009, %f8944;
	add.f32 	%f2078, %f2010, %f8946;
	mul.f32 	%f8949, %f9442, %f8947;
	mul.f32 	%f8950, %f9441, %f8948;
	sub.f32 	%f8951, %f8949, %f8950;
	mul.f32 	%f8952, %f9442, %f8948;
	fma.rn.f32 	%f8953, %f9441, %f8947, %f8952;
	add.f32 	%f2079, %f2011, %f8951;
	add.f32 	%f2080, %f2012, %f8953;
	mul.f32 	%f8956, %f9442, %f8954;
	mul.f32 	%f8957, %f9441, %f8955;
	sub.f32 	%f8958, %f8956, %f8957;
	mul.f32 	%f8959, %f9442, %f8955;
	fma.rn.f32 	%f8960, %f9441, %f8954, %f8959;
	add.f32 	%f2081, %f2013, %f8958;
	add.f32 	%f2082, %f2014, %f8960;
	mul.f32 	%f8963, %f9442, %f8961;
	mul.f32 	%f8964, %f9441, %f8962;
	sub.f32 	%f8965, %f8963, %f8964;
	mul.f32 	%f8966, %f9442, %f8962;
	fma.rn.f32 	%f8967, %f9441, %f8961, %f8966;
	add.f32 	%f2083, %f2015, %f8965;
	add.f32 	%f2084, %f2016, %f8967;
	mul.f32 	%f8970, %f9442, %f8968;
	mul.f32 	%f8971, %f9441, %f8969;
	sub.f32 	%f8972, %f8970, %f8971;
	mul.f32 	%f8973, %f9442, %f8969;
	fma.rn.f32 	%f8974, %f9441, %f8968, %f8973;
	add.f32 	%f2085, %f2017, %f8972;
	add.f32 	%f2086, %f2018, %f8974;
	mul.f32 	%f8977, %f9442, %f8975;
	mul.f32 	%f8978, %f9441, %f8976;
	sub.f32 	%f8979, %f8977, %f8978;
	mul.f32 	%f8980, %f9442, %f8976;
	fma.rn.f32 	%f8981, %f9441, %f8975, %f8980;
	add.f32 	%f2087, %f2019, %f8979;
	add.f32 	%f2088, %f2020, %f8981;
	mul.f32 	%f8984, %f9442, %f8982;
	mul.f32 	%f8985, %f9441, %f8983;
	sub.f32 	%f8986, %f8984, %f8985;
	mul.f32 	%f8987, %f9442, %f8983;
	fma.rn.f32 	%f8988, %f9441, %f8982, %f8987;
	add.f32 	%f2089, %f2021, %f8986;
	add.f32 	%f2090, %f2022, %f8988;
	mul.f32 	%f8991, %f9442, %f8989;
	mul.f32 	%f8992, %f9441, %f8990;
	sub.f32 	%f8993, %f8991, %f8992;
	mul.f32 	%f8994, %f9442, %f8990;
	fma.rn.f32 	%f8995, %f9441, %f8989, %f8994;
	add.f32 	%f2091, %f2023, %f8993;
	add.f32 	%f2092, %f2024, %f8995;
	mul.f32 	%f8998, %f9442, %f8996;
	mul.f32 	%f8999, %f9441, %f8997;
	sub.f32 	%f9000, %f8998, %f8999;
	mul.f32 	%f9001, %f9442, %f8997;
	fma.rn.f32 	%f9002, %f9441, %f8996, %f9001;
	add.f32 	%f2093, %f2025, %f9000;
	add.f32 	%f2094, %f2026, %f9002;
	mul.f32 	%f9005, %f9442, %f9003;
	mul.f32 	%f9006, %f9441, %f9004;
	sub.f32 	%f9007, %f9005, %f9006;
	mul.f32 	%f9008, %f9442, %f9004;
	fma.rn.f32 	%f9009, %f9441, %f9003, %f9008;
	add.f32 	%f2095, %f2027, %f9007;
	add.f32 	%f2096, %f2028, %f9009;
	mul.f32 	%f9012, %f9442, %f9010;
	mul.f32 	%f9013, %f9441, %f9011;
	sub.f32 	%f9014, %f9012, %f9013;
	mul.f32 	%f9015, %f9442, %f9011;
	fma.rn.f32 	%f9016, %f9441, %f9010, %f9015;
	add.f32 	%f2097, %f2029, %f9014;
	add.f32 	%f2098, %f2030, %f9016;
	mul.f32 	%f9019, %f9442, %f9017;
	mul.f32 	%f9020, %f9441, %f9018;
	sub.f32 	%f9021, %f9019, %f9020;
	mul.f32 	%f9022, %f9442, %f9018;
	fma.rn.f32 	%f9023, %f9441, %f9017, %f9022;
	add.f32 	%f2099, %f2031, %f9021;
	add.f32 	%f2100, %f2032, %f9023;
	mul.f32 	%f9026, %f9442, %f9024;
	mul.f32 	%f9027, %f9441, %f9025;
	sub.f32 	%f9028, %f9026, %f9027;
	mul.f32 	%f9029, %f9442, %f9025;
	fma.rn.f32 	%f9030, %f9441, %f9024, %f9029;
	add.f32 	%f2101, %f2033, %f9028;
	add.f32 	%f2102, %f2034, %f9030;
	mul.f32 	%f9033, %f9442, %f9031;
	mul.f32 	%f9034, %f9441, %f9032;
	sub.f32 	%f9035, %f9033, %f9034;
	mul.f32 	%f9036, %f9442, %f9032;
	fma.rn.f32 	%f9037, %f9441, %f9031, %f9036;
	add.f32 	%f2103, %f2035, %f9035;
	add.f32 	%f2104, %f2036, %f9037;
	mul.f32 	%f9040, %f9442, %f9038;
	mul.f32 	%f9041, %f9441, %f9039;
	sub.f32 	%f9042, %f9040, %f9041;
	mul.f32 	%f9043, %f9442, %f9039;
	fma.rn.f32 	%f9044, %f9441, %f9038, %f9043;
	add.f32 	%f2105, %f2037, %f9042;
	add.f32 	%f2106, %f2038, %f9044;
	mul.f32 	%f9047, %f9442, %f9045;
	mul.f32 	%f9048, %f9441, %f9046;
	sub.f32 	%f9049, %f9047, %f9048;
	mul.f32 	%f9050, %f9442, %f9046;
	fma.rn.f32 	%f9051, %f9441, %f9045, %f9050;
	add.f32 	%f2107, %f2039, %f9049;
	add.f32 	%f2108, %f2040, %f9051;
	mul.f32 	%f9054, %f9442, %f9052;
	mul.f32 	%f9055, %f9441, %f9053;
	sub.f32 	%f9056, %f9054, %f9055;
	mul.f32 	%f9057, %f9442, %f9053;
	fma.rn.f32 	%f9058, %f9441, %f9052, %f9057;
	add.f32 	%f2109, %f2041, %f9056;
	add.f32 	%f2110, %f2042, %f9058;
	mul.f32 	%f9061, %f9442, %f9059;
	mul.f32 	%f9062, %f9441, %f9060;
	sub.f32 	%f9063, %f9061, %f9062;
	mul.f32 	%f9064, %f9442, %f9060;
	fma.rn.f32 	%f9065, %f9441, %f9059, %f9064;
	add.f32 	%f2111, %f2043, %f9063;
	add.f32 	%f2112, %f2044, %f9065;
	mul.f32 	%f9068, %f9442, %f9066;
	mul.f32 	%f9069, %f9441, %f9067;
	sub.f32 	%f9070, %f9068, %f9069;
	mul.f32 	%f9071, %f9442, %f9067;
	fma.rn.f32 	%f9072, %f9441, %f9066, %f9071;
	add.f32 	%f2113, %f2045, %f9070;
	add.f32 	%f2114, %f2046, %f9072;
	mul.f32 	%f9075, %f9442, %f9073;
	mul.f32 	%f9076, %f9441, %f9074;
	sub.f32 	%f9077, %f9075, %f9076;
	mul.f32 	%f9078, %f9442, %f9074;
	fma.rn.f32 	%f9079, %f9441, %f9073, %f9078;
	add.f32 	%f2115, %f2047, %f9077;
	add.f32 	%f2116, %f2048, %f9079;
	mul.f32 	%f9082, %f9442, %f9080;
	mul.f32 	%f9083, %f9441, %f9081;
	sub.f32 	%f9084, %f9082, %f9083;
	mul.f32 	%f9085, %f9442, %f9081;
	fma.rn.f32 	%f9086, %f9441, %f9080, %f9085;
	add.f32 	%f2117, %f2049, %f9084;
	add.f32 	%f2118, %f2050, %f9086;
	mul.f32 	%f9089, %f9442, %f9087;
	mul.f32 	%f9090, %f9441, %f9088;
	sub.f32 	%f9091, %f9089, %f9090;
	mul.f32 	%f9092, %f9442, %f9088;
	fma.rn.f32 	%f9093, %f9441, %f9087, %f9092;
	add.f32 	%f2119, %f2051, %f9091;
	add.f32 	%f2120, %f2052, %f9093;
	mul.f32 	%f9096, %f9442, %f9094;
	mul.f32 	%f9097, %f9441, %f9095;
	sub.f32 	%f9098, %f9096, %f9097;
	mul.f32 	%f9099, %f9442, %f9095;
	fma.rn.f32 	%f9100, %f9441, %f9094, %f9099;
	add.f32 	%f2121, %f2053, %f9098;
	add.f32 	%f2122, %f2054, %f9100;
	mul.f32 	%f9103, %f9442, %f9101;
	mul.f32 	%f9104, %f9441, %f9102;
	sub.f32 	%f9105, %f9103, %f9104;
	mul.f32 	%f9106, %f9442, %f9102;
	fma.rn.f32 	%f9107, %f9441, %f9101, %f9106;
	add.f32 	%f2123, %f2055, %f9105;
	add.f32 	%f2124, %f2056, %f9107;
	mul.f32 	%f9110, %f9442, %f9108;
	mul.f32 	%f9111, %f9441, %f9109;
	sub.f32 	%f9112, %f9110, %f9111;
	mul.f32 	%f9113, %f9442, %f9109;
	fma.rn.f32 	%f9114, %f9441, %f9108, %f9113;
	add.f32 	%f2125, %f2057, %f9112;
	add.f32 	%f2126, %f2058, %f9114;
	mul.f32 	%f9117, %f9442, %f9115;
	mul.f32 	%f9118, %f9441, %f9116;
	sub.f32 	%f9119, %f9117, %f9118;
	mul.f32 	%f9120, %f9442, %f9116;
	fma.rn.f32 	%f9121, %f9441, %f9115, %f9120;
	add.f32 	%f2127, %f2059, %f9119;
	add.f32 	%f2128, %f2060, %f9121;
	mul.f32 	%f9124, %f9442, %f9122;
	mul.f32 	%f9125, %f9441, %f9123;
	sub.f32 	%f9126, %f9124, %f9125;
	mul.f32 	%f9127, %f9442, %f9123;
	fma.rn.f32 	%f9128, %f9441, %f9122, %f9127;
	add.f32 	%f2129, %f2061, %f9126;
	add.f32 	%f2130, %f2062, %f9128;
	mul.f32 	%f9131, %f9442, %f9129;
	mul.f32 	%f9132, %f9441, %f9130;
	sub.f32 	%f9133, %f9131, %f9132;
	mul.f32 	%f9134, %f9442, %f9130;
	fma.rn.f32 	%f9135, %f9441, %f9129, %f9134;
	add.f32 	%f2131, %f2063, %f9133;
	add.f32 	%f2132, %f2064, %f9135;
	mul.f32 	%f9138, %f9442, %f9136;
	mul.f32 	%f9139, %f9441, %f9137;
	sub.f32 	%f9140, %f9138, %f9139;
	mul.f32 	%f9141, %f9442, %f9137;
	fma.rn.f32 	%f9142, %f9441, %f9136, %f9141;
	add.f32 	%f2133, %f2065, %f9140;
	add.f32 	%f2134, %f2066, %f9142;
	mul.f32 	%f9145, %f9442, %f9143;
	mul.f32 	%f9146, %f9441, %f9144;
	sub.f32 	%f9147, %f9145, %f9146;
	mul.f32 	%f9148, %f9442, %f9144;
	fma.rn.f32 	%f9149, %f9441, %f9143, %f9148;
	add.f32 	%f2135, %f2067, %f9147;
	add.f32 	%f2136, %f2068, %f9149;
	mul.f32 	%f9152, %f9442, %f9150;
	mul.f32 	%f9153, %f9441, %f9151;
	sub.f32 	%f9154, %f9152, %f9153;
	mul.f32 	%f9155, %f9442, %f9151;
	fma.rn.f32 	%f9156, %f9441, %f9150, %f9155;
	add.f32 	%f2137, %f2069, %f9154;
	add.f32 	%f2138, %f2070, %f9156;
	add.s32 	%r43, %r42, %r7;
	setp.ge.s32 	%p33, %r43, %r131;
	mul.wide.s32 	%rd66, %r43, 8;
	add.s64 	%rd33, %rd1, %rd66;
	mov.f32 	%f9443, 0f00000000;
	mov.f32 	%f9444, %f9443;
	@%p33 bra 	$L__BB0_66;
	ld.global.v2.f32 	{%f9444, %f9443}, [%rd33];
$L__BB0_66:
	ld.param.u32 	%r132, [_Z17five_qubit_kernelP6float2iiiiiii_param_1];
	setp.ge.s32 	%p34, %r12, %r132;
	mul.f32 	%f9159, %f9444, %f9157;
	mul.f32 	%f9160, %f9443, %f9158;
	sub.f32 	%f9161, %f9159, %f9160;
	mul.f32 	%f9162, %f9444, %f9158;
	fma.rn.f32 	%f9163, %f9443, %f9157, %f9162;
	add.f32 	%f2143, %f2075, %f9161;
	add.f32 	%f2144, %f2076, %f9163;
	mul.f32 	%f9166, %f9444, %f9164;
	mul.f32 	%f9167, %f9443, %f9165;
	sub.f32 	%f9168, %f9166, %f9167;
	mul.f32 	%f9169, %f9444, %f9165;
	fma.rn.f32 	%f9170, %f9443, %f9164, %f9169;
	add.f32 	%f2145, %f2077, %f9168;
	add.f32 	%f2146, %f2078, %f9170;
	mul.f32 	%f9173, %f9444, %f9171;
	mul.f32 	%f9174, %f9443, %f9172;
	sub.f32 	%f9175, %f9173, %f9174;
	mul.f32 	%f9176, %f9444, %f9172;
	fma.rn.f32 	%f9177, %f9443, %f9171, %f9176;
	add.f32 	%f2147, %f2079, %f9175;
	add.f32 	%f2148, %f2080, %f9177;
	mul.f32 	%f9180, %f9444, %f9178;
	mul.f32 	%f9181, %f9443, %f9179;
	sub.f32 	%f9182, %f9180, %f9181;
	mul.f32 	%f9183, %f9444, %f9179;
	fma.rn.f32 	%f9184, %f9443, %f9178, %f9183;
	add.f32 	%f2149, %f2081, %f9182;
	add.f32 	%f2150, %f2082, %f9184;
	mul.f32 	%f9187, %f9444, %f9185;
	mul.f32 	%f9188, %f9443, %f9186;
	sub.f32 	%f9189, %f9187, %f9188;
	mul.f32 	%f9190, %f9444, %f9186;
	fma.rn.f32 	%f9191, %f9443, %f9185, %f9190;
	add.f32 	%f2151, %f2083, %f9189;
	add.f32 	%f2152, %f2084, %f9191;
	mul.f32 	%f9194, %f9444, %f9192;
	mul.f32 	%f9195, %f9443, %f9193;
	sub.f32 	%f9196, %f9194, %f9195;
	mul.f32 	%f9197, %f9444, %f9193;
	fma.rn.f32 	%f9198, %f9443, %f9192, %f9197;
	add.f32 	%f2153, %f2085, %f9196;
	add.f32 	%f2154, %f2086, %f9198;
	mul.f32 	%f9201, %f9444, %f9199;
	mul.f32 	%f9202, %f9443, %f9200;
	sub.f32 	%f9203, %f9201, %f9202;
	mul.f32 	%f9204, %f9444, %f9200;
	fma.rn.f32 	%f9205, %f9443, %f9199, %f9204;
	add.f32 	%f2155, %f2087, %f9203;
	add.f32 	%f2156, %f2088, %f9205;
	mul.f32 	%f9208, %f9444, %f9206;
	mul.f32 	%f9209, %f9443, %f9207;
	sub.f32 	%f9210, %f9208, %f9209;
	mul.f32 	%f9211, %f9444, %f9207;
	fma.rn.f32 	%f9212, %f9443, %f9206, %f9211;
	add.f32 	%f2157, %f2089, %f9210;
	add.f32 	%f2158, %f2090, %f9212;
	mul.f32 	%f9215, %f9444, %f9213;
	mul.f32 	%f9216, %f9443, %f9214;
	sub.f32 	%f9217, %f9215, %f9216;
	mul.f32 	%f9218, %f9444, %f9214;
	fma.rn.f32 	%f9219, %f9443, %f9213, %f9218;
	add.f32 	%f2159, %f2091, %f9217;
	add.f32 	%f2160, %f2092, %f9219;
	mul.f32 	%f9222, %f9444, %f9220;
	mul.f32 	%f9223, %f9443, %f9221;
	sub.f32 	%f9224, %f9222, %f9223;
	mul.f32 	%f9225, %f9444, %f9221;
	fma.rn.f32 	%f9226, %f9443, %f9220, %f9225;
	add.f32 	%f2161, %f2093, %f9224;
	add.f32 	%f2162, %f2094, %f9226;
	mul.f32 	%f9229, %f9444, %f9227;
	mul.f32 	%f9230, %f9443, %f9228;
	sub.f32 	%f9231, %f9229, %f9230;
	mul.f32 	%f9232, %f9444, %f9228;
	fma.rn.f32 	%f9233, %f9443, %f9227, %f9232;
	add.f32 	%f2163, %f2095, %f9231;
	add.f32 	%f2164, %f2096, %f9233;
	mul.f32 	%f9236, %f9444, %f9234;
	mul.f32 	%f9237, %f9443, %f9235;
	sub.f32 	%f9238, %f9236, %f9237;
	mul.f32 	%f9239, %f9444, %f9235;
	fma.rn.f32 	%f9240, %f9443, %f9234, %f9239;
	add.f32 	%f2165, %f2097, %f9238;
	add.f32 	%f2166, %f2098, %f9240;
	mul.f32 	%f9243, %f9444, %f9241;
	mul.f32 	%f9244, %f9443, %f9242;
	sub.f32 	%f9245, %f9243, %f9244;
	mul.f32 	%f9246, %f9444, %f9242;
	fma.rn.f32 	%f9247, %f9443, %f9241, %f9246;
	add.f32 	%f2167, %f2099, %f9245;
	add.f32 	%f2168, %f2100, %f9247;
	mul.f32 	%f9250, %f9444, %f9248;
	mul.f32 	%f9251, %f9443, %f9249;
	sub.f32 	%f9252, %f9250, %f9251;
	mul.f32 	%f9253, %f9444, %f9249;
	fma.rn.f32 	%f9254, %f9443, %f9248, %f9253;
	add.f32 	%f2169, %f2101, %f9252;
	add.f32 	%f2170, %f2102, %f9254;
	mul.f32 	%f9257, %f9444, %f9255;
	mul.f32 	%f9258, %f9443, %f9256;
	sub.f32 	%f9259, %f9257, %f9258;
	mul.f32 	%f9260, %f9444, %f9256;
	fma.rn.f32 	%f9261, %f9443, %f9255, %f9260;
	add.f32 	%f2171, %f2103, %f9259;
	add.f32 	%f2172, %f2104, %f9261;
	mul.f32 	%f9264, %f9444, %f9262;
	mul.f32 	%f9265, %f9443, %f9263;
	sub.f32 	%f9266, %f9264, %f9265;
	mul.f32 	%f9267, %f9444, %f9263;
	fma.rn.f32 	%f9268, %f9443, %f9262, %f9267;
	add.f32 	%f2173, %f2105, %f9266;
	add.f32 	%f2174, %f2106, %f9268;
	mul.f32 	%f9271, %f9444, %f9269;
	mul.f32 	%f9272, %f9443, %f9270;
	sub.f32 	%f9273, %f9271, %f9272;
	mul.f32 	%f9274, %f9444, %f9270;
	fma.rn.f32 	%f9275, %f9443, %f9269, %f9274;
	add.f32 	%f2175, %f2107, %f9273;
	add.f32 	%f2176, %f2108, %f9275;
	mul.f32 	%f9278, %f9444, %f9276;
	mul.f32 	%f9279, %f9443, %f9277;
	sub.f32 	%f9280, %f9278, %f9279;
	mul.f32 	%f9281, %f9444, %f9277;
	fma.rn.f32 	%f9282, %f9443, %f9276, %f9281;
	add.f32 	%f2177, %f2109, %f9280;
	add.f32 	%f2178, %f2110, %f9282;
	mul.f32 	%f9285, %f9444, %f9283;
	mul.f32 	%f9286, %f9443, %f9284;
	sub.f32 	%f9287, %f9285, %f9286;
	mul.f32 	%f9288, %f9444, %f9284;
	fma.rn.f32 	%f9289, %f9443, %f9283, %f9288;
	add.f32 	%f2179, %f2111, %f9287;
	add.f32 	%f2180, %f2112, %f9289;
	mul.f32 	%f9292, %f9444, %f9290;
	mul.f32 	%f9293, %f9443, %f9291;
	sub.f32 	%f9294, %f9292, %f9293;
	mul.f32 	%f9295, %f9444, %f9291;
	fma.rn.f32 	%f9296, %f9443, %f9290, %f9295;
	add.f32 	%f2181, %f2113, %f9294;
	add.f32 	%f2182, %f2114, %f9296;
	mul.f32 	%f9299, %f9444, %f9297;
	mul.f32 	%f9300, %f9443, %f9298;
	sub.f32 	%f9301, %f9299, %f9300;
	mul.f32 	%f9302, %f9444, %f9298;
	fma.rn.f32 	%f9303, %f9443, %f9297, %f9302;
	add.f32 	%f2183, %f2115, %f9301;
	add.f32 	%f2184, %f2116, %f9303;
	mul.f32 	%f9306, %f9444, %f9304;
	mul.f32 	%f9307, %f9443, %f9305;
	sub.f32 	%f9308, %f9306, %f9307;
	mul.f32 	%f9309, %f9444, %f9305;
	fma.rn.f32 	%f9310, %f9443, %f9304, %f9309;
	add.f32 	%f2185, %f2117, %f9308;
	add.f32 	%f2186, %f2118, %f9310;
	mul.f32 	%f9313, %f9444, %f9311;
	mul.f32 	%f9314, %f9443, %f9312;
	sub.f32 	%f9315, %f9313, %f9314;
	mul.f32 	%f9316, %f9444, %f9312;
	fma.rn.f32 	%f9317, %f9443, %f9311, %f9316;
	add.f32 	%f2187, %f2119, %f9315;
	add.f32 	%f2188, %f2120, %f9317;
	mul.f32 	%f9320, %f9444, %f9318;
	mul.f32 	%f9321, %f9443, %f9319;
	sub.f32 	%f9322, %f9320, %f9321;
	mul.f32 	%f9323, %f9444, %f9319;
	fma.rn.f32 	%f9324, %f9443, %f9318, %f9323;
	add.f32 	%f2189, %f2121, %f9322;
	add.f32 	%f2190, %f2122, %f9324;
	mul.f32 	%f9327, %f9444, %f9325;
	mul.f32 	%f9328, %f9443, %f9326;
	sub.f32 	%f9329, %f9327, %f9328;
	mul.f32 	%f9330, %f9444, %f9326;
	fma.rn.f32 	%f9331, %f9443, %f9325, %f9330;
	add.f32 	%f2191, %f2123, %f9329;
	add.f32 	%f2192, %f2124, %f9331;
	mul.f32 	%f9334, %f9444, %f9332;
	mul.f32 	%f9335, %f9443, %f9333;
	sub.f32 	%f9336, %f9334, %f9335;
	mul.f32 	%f9337, %f9444, %f9333;
	fma.rn.f32 	%f9338, %f9443, %f9332, %f9337;
	add.f32 	%f2193, %f2125, %f9336;
	add.f32 	%f2194, %f2126, %f9338;
	mul.f32 	%f9341, %f9444, %f9339;
	mul.f32 	%f9342, %f9443, %f9340;
	sub.f32 	%f9343, %f9341, %f9342;
	mul.f32 	%f9344, %f9444, %f9340;
	fma.rn.f32 	%f9345, %f9443, %f9339, %f9344;
	add.f32 	%f2195, %f2127, %f9343;
	add.f32 	%f2196, %f2128, %f9345;
	mul.f32 	%f9348, %f9444, %f9346;
	mul.f32 	%f9349, %f9443, %f9347;
	sub.f32 	%f9350, %f9348, %f9349;
	mul.f32 	%f9351, %f9444, %f9347;
	fma.rn.f32 	%f9352, %f9443, %f9346, %f9351;
	add.f32 	%f2197, %f2129, %f9350;
	add.f32 	%f2198, %f2130, %f9352;
	mul.f32 	%f9355, %f9444, %f9353;
	mul.f32 	%f9356, %f9443, %f9354;
	sub.f32 	%f9357, %f9355, %f9356;
	mul.f32 	%f9358, %f9444, %f9354;
	fma.rn.f32 	%f9359, %f9443, %f9353, %f9358;
	add.f32 	%f2199, %f2131, %f9357;
	add.f32 	%f2200, %f2132, %f9359;
	mul.f32 	%f9362, %f9444, %f9360;
	mul.f32 	%f9363, %f9443, %f9361;
	sub.f32 	%f9364, %f9362, %f9363;
	mul.f32 	%f9365, %f9444, %f9361;
	fma.rn.f32 	%f9366, %f9443, %f9360, %f9365;
	add.f32 	%f2201, %f2133, %f9364;
	add.f32 	%f2202, %f2134, %f9366;
	mul.f32 	%f9369, %f9444, %f9367;
	mul.f32 	%f9370, %f9443, %f9368;
	sub.f32 	%f9371, %f9369, %f9370;
	mul.f32 	%f9372, %f9444, %f9368;
	fma.rn.f32 	%f9373, %f9443, %f9367, %f9372;
	add.f32 	%f2203, %f2135, %f9371;
	add.f32 	%f2204, %f2136, %f9373;
	mul.f32 	%f9376, %f9444, %f9374;
	mul.f32 	%f9377, %f9443, %f9375;
	sub.f32 	%f9378, %f9376, %f9377;
	mul.f32 	%f9379, %f9444, %f9375;
	fma.rn.f32 	%f9380, %f9443, %f9374, %f9379;
	add.f32 	%f2205, %f2137, %f9378;
	add.f32 	%f2206, %f2138, %f9380;
	@%p34 bra 	$L__BB0_68;
	st.global.v2.f32 	[%rd2], {%f2143, %f2144};
$L__BB0_68:
	ld.param.u32 	%r133, [_Z17five_qubit_kernelP6float2iiiiiii_param_1];
	setp.ge.s32 	%p35, %r13, %r133;
	@%p35 bra 	$L__BB0_70;
	st.global.v2.f32 	[%rd3], {%f2145, %f2146};
$L__BB0_70:
	ld.param.u32 	%r134, [_Z17five_qubit_kernelP6float2iiiiiii_param_1];
	setp.ge.s32 	%p36, %r14, %r134;
	@%p36 bra 	$L__BB0_72;
	st.global.v2.f32 	[%rd4], {%f2147, %f2148};
$L__BB0_72:
	ld.param.u32 	%r135, [_Z17five_qubit_kernelP6float2iiiiiii_param_1];
	setp.ge.s32 	%p37, %r15, %r135;
	@%p37 bra 	$L__BB0_74;
	st.global.v2.f32 	[%rd5], {%f2149, %f2150};
$L__BB0_74:
	ld.param.u32 	%r136, [_Z17five_qubit_kernelP6float2iiiiiii_param_1];
	setp.ge.s32 	%p38, %r16, %r136;
	@%p38 bra 	$L__BB0_76;
	st.global.v2.f32 	[%rd6], {%f2151, %f2152};
$L__BB0_76:
	ld.param.u32 	%r137, [_Z17five_qubit_kernelP6float2iiiiiii_param_1];
	setp.ge.s32 	%p39, %r17, %r137;
	@%p39 bra 	$L__BB0_78;
	st.global.v2.f32 	[%rd7], {%f2153, %f2154};
$L__BB0_78:
	ld.param.u32 	%r138, [_Z17five_qubit_kernelP6float2iiiiiii_param_1];
	setp.ge.s32 	%p40, %r18, %r138;
	@%p40 bra 	$L__BB0_80;
	st.global.v2.f32 	[%rd8], {%f2155, %f2156};
$L__BB0_80:
	ld.param.u32 	%r139, [_Z17five_qubit_kernelP6float2iiiiiii_param_1];
	setp.ge.s32 	%p41, %r19, %r139;
	@%p41 bra 	$L__BB0_82;
	st.global.v2.f32 	[%rd9], {%f2157, %f2158};
$L__BB0_82:
	ld.param.u32 	%r140, [_Z17five_qubit_kernelP6float2iiiiiii_param_1];
	setp.ge.s32 	%p42, %r20, %r140;
	@%p42 bra 	$L__BB0_84;
	st.global.v2.f32 	[%rd10], {%f2159, %f2160};
$L__BB0_84:
	ld.param.u32 	%r141, [_Z17five_qubit_kernelP6float2iiiiiii_param_1];
	setp.ge.s32 	%p43, %r21, %r141;
	@%p43 bra 	$L__BB0_86;
	st.global.v2.f32 	[%rd11], {%f2161, %f2162};
$L__BB0_86:
	ld.param.u32 	%r142, [_Z17five_qubit_kernelP6float2iiiiiii_param_1];
	setp.ge.s32 	%p44, %r22, %r142;
	@%p44 bra 	$L__BB0_88;
	st.global.v2.f32 	[%rd12], {%f2163, %f2164};
$L__BB0_88:
	ld.param.u32 	%r143, [_Z17five_qubit_kernelP6float2iiiiiii_param_1];
	setp.ge.s32 	%p45, %r23, %r143;
	@%p45 bra 	$L__BB0_90;
	st.global.v2.f32 	[%rd13], {%f2165, %f2166};
$L__BB0_90:
	ld.param.u32 	%r144, [_Z17five_qubit_kernelP6float2iiiiiii_param_1];
	setp.ge.s32 	%p46, %r24, %r144;
	@%p46 bra 	$L__BB0_92;
	st.global.v2.f32 	[%rd14], {%f2167, %f2168};
$L__BB0_92:
	ld.param.u32 	%r145, [_Z17five_qubit_kernelP6float2iiiiiii_param_1];
	setp.ge.s32 	%p47, %r25, %r145;
	@%p47 bra 	$L__BB0_94;
	st.global.v2.f32 	[%rd15], {%f2169, %f2170};
$L__BB0_94:
	ld.param.u32 	%r146, [_Z17five_qubit_kernelP6float2iiiiiii_param_1];
	setp.ge.s32 	%p48, %r26, %r146;
	@%p48 bra 	$L__BB0_96;
	st.global.v2.f32 	[%rd16], {%f2171, %f2172};
$L__BB0_96:
	ld.param.u32 	%r147, [_Z17five_qubit_kernelP6float2iiiiiii_param_1];
	setp.ge.s32 	%p49, %r27, %r147;
	@%p49 bra 	$L__BB0_98;
	st.global.v2.f32 	[%rd17], {%f2173, %f2174};
$L__BB0_98:
	ld.param.u32 	%r148, [_Z17five_qubit_kernelP6float2iiiiiii_param_1];
	setp.ge.s32 	%p50, %r28, %r148;
	@%p50 bra 	$L__BB0_100;
	st.global.v2.f32 	[%rd18], {%f2175, %f2176};
$L__BB0_100:
	ld.param.u32 	%r149, [_Z17five_qubit_kernelP6float2iiiiiii_param_1];
	setp.ge.s32 	%p51, %r29, %r149;
	@%p51 bra 	$L__BB0_102;
	st.global.v2.f32 	[%rd19], {%f2177, %f2178};
$L__BB0_102:
	ld.param.u32 	%r150, [_Z17five_qubit_kernelP6float2iiiiiii_param_1];
	setp.ge.s32 	%p52, %r30, %r150;
	@%p52 bra 	$L__BB0_104;
	st.global.v2.f32 	[%rd20], {%f2179, %f2180};
$L__BB0_104:
	ld.param.u32 	%r151, [_Z17five_qubit_kernelP6float2iiiiiii_param_1];
	setp.ge.s32 	%p53, %r31, %r151;
	@%p53 bra 	$L__BB0_106;
	st.global.v2.f32 	[%rd21], {%f2181, %f2182};
$L__BB0_106:
	ld.param.u32 	%r152, [_Z17five_qubit_kernelP6float2iiiiiii_param_1];
	setp.ge.s32 	%p54, %r32, %r152;
	@%p54 bra 	$L__BB0_108;
	st.global.v2.f32 	[%rd22], {%f2183, %f2184};
$L__BB0_108:
	ld.param.u32 	%r153, [_Z17five_qubit_kernelP6float2iiiiiii_param_1];
	setp.ge.s32 	%p55, %r33, %r153;
	@%p55 bra 	$L__BB0_110;
	st.global.v2.f32 	[%rd23], {%f2185, %f2186};
$L__BB0_110:
	ld.param.u32 	%r154, [_Z17five_qubit_kernelP6float2iiiiiii_param_1];
	setp.ge.s32 	%p56, %r34, %r154;
	@%p56 bra 	$L__BB0_112;
	st.global.v2.f32 	[%rd24], {%f2187, %f2188};
$L__BB0_112:
	ld.param.u32 	%r155, [_Z17five_qubit_kernelP6float2iiiiiii_param_1];
	setp.ge.s32 	%p57, %r35, %r155;
	@%p57 bra 	$L__BB0_114;
	st.global.v2.f32 	[%rd25], {%f2189, %f2190};
$L__BB0_114:
	ld.param.u32 	%r156, [_Z17five_qubit_kernelP6float2iiiiiii_param_1];
	setp.ge.s32 	%p58, %r36, %r156;
	@%p58 bra 	$L__BB0_116;
	st.global.v2.f32 	[%rd26], {%f2191, %f2192};
$L__BB0_116:
	ld.param.u32 	%r157, [_Z17five_qubit_kernelP6float2iiiiiii_param_1];
	setp.ge.s32 	%p59, %r37, %r157;
	@%p59 bra 	$L__BB0_118;
	st.global.v2.f32 	[%rd27], {%f2193, %f2194};
$L__BB0_118:
	ld.param.u32 	%r158, [_Z17five_qubit_kernelP6float2iiiiiii_param_1];
	setp.ge.s32 	%p60, %r38, %r158;
	@%p60 bra 	$L__BB0_120;
	st.global.v2.f32 	[%rd28], {%f2195, %f2196};
$L__BB0_120:
	ld.param.u32 	%r159, [_Z17five_qubit_kernelP6float2iiiiiii_param_1];
	setp.ge.s32 	%p61, %r39, %r159;
	@%p61 bra 	$L__BB0_122;
	st.global.v2.f32 	[%rd29], {%f2197, %f2198};
$L__BB0_122:
	ld.param.u32 	%r160, [_Z17five_qubit_kernelP6float2iiiiiii_param_1];
	setp.ge.s32 	%p62, %r40, %r160;
	@%p62 bra 	$L__BB0_124;
	st.global.v2.f32 	[%rd30], {%f2199, %f2200};
$L__BB0_124:
	ld.param.u32 	%r161, [_Z17five_qubit_kernelP6float2iiiiiii_param_1];
	setp.ge.s32 	%p63, %r41, %r161;
	@%p63 bra 	$L__BB0_126;
	st.global.v2.f32 	[%rd31], {%f2201, %f2202};
$L__BB0_126:
	ld.param.u32 	%r162, [_Z17five_qubit_kernelP6float2iiiiiii_param_1];
	setp.ge.s32 	%p64, %r42, %r162;
	@%p64 bra 	$L__BB0_128;
	st.global.v2.f32 	[%rd32], {%f2203, %f2204};
$L__BB0_128:
	ld.param.u32 	%r163, [_Z17five_qubit_kernelP6float2iiiiiii_param_1];
	setp.ge.s32 	%p65, %r43, %r163;
	@%p65 bra 	$L__BB0_130;
	st.global.v2.f32 	[%rd33], {%f2205, %f2206};
$L__BB0_130:
	mov.u32 	%r99, %nctaid.x;
	add.s32 	%r175, %r175, %r99;
	setp.lt.s32 	%p66, %r175, %r1;
	@%p66 bra 	$L__BB0_2;
$L__BB0_131:
	ret;

}


// ===== COMPILED SASS (sm_100) =====

	.target	sm_100

	.elftype	@"ET_EXEC"


//--------------------- .note.nv.tkinfo           --------------------------
	.section	.note.nv.tkinfo,"",@"SHT_NOTE"
	.sectionflags	@"SHF_NOTE_NV_TKINFO"
	.tkinfo
        /*0018*/ 	.word	0x00000002
        /*0030*/ 	.string	""
        /*0030*/ 	.string	"ptxas"
        /*0030*/ 	.string	"Cuda compilation tools, release 13.0, V13.0.88"
        /*0030*/ 	.string	"Build cuda_13.0.r13.0/compiler.36424714_0"
        /*0030*/ 	.string	"-arch sm_100 -m 64 "



//--------------------- .note.nv.cuinfo           --------------------------
	.section	.note.nv.cuinfo,"",@"SHT_NOTE"
	.sectionflags	@"SHF_NOTE_NV_CUINFO"
        /*0018*/ 	.short	0x0002
        /*001a*/ 	.short	0x0064
        /*001c*/ 	.short	0x0082
	.zero		2


//--------------------- .nv.info                  --------------------------
	.section	.nv.info,"",@"SHT_CUDA_INFO"
	.align	4


	//----- nvinfo : EIATTR_REGCOUNT
	.align		4
        /*0000*/ 	.byte	0x04, 0x2f
        /*0002*/ 	.short	(.L_2 - .L_1)
	.align		4
.L_1:
        /*0004*/ 	.word	index@(_Z17five_qubit_kernelP6float2iiiiiii)
        /*0008*/ 	.word	0x000000b8


	//----- nvinfo : EIATTR_FRAME_SIZE
	.align		4
.L_2:
        /*000c*/ 	.byte	0x04, 0x11
        /*000e*/ 	.short	(.L_4 - .L_3)
	.align		4
.L_3:
        /*0010*/ 	.word	index@($__internal_0_$__cuda_sm3x_div_rn_noftz_f32_slowpath)
        /*0014*/ 	.word	0x00000000


	//----- nvinfo : EIATTR_FRAME_SIZE
	.align		4
.L_4:
        /*0018*/ 	.byte	0x04, 0x11
        /*001a*/ 	.short	(.L_6 - .L_5)
	.align		4
.L_5:
        /*001c*/ 	.word	index@(_Z17five_qubit_kernelP6float2iiiiiii)
        /*0020*/ 	.word	0x00000000


	//----- nvinfo : EIATTR_MIN_STACK_SIZE
	.align		4
.L_6:
        /*0024*/ 	.byte	0x04, 0x12
        /*0026*/ 	.short	(.L_8 - .L_7)
	.align		4
.L_7:
        /*0028*/ 	.word	index@(_Z17five_qubit_kernelP6float2iiiiiii)
        /*002c*/ 	.word	0x00000000
.L_8:


//--------------------- .nv.compat                --------------------------
	.section	.nv.compat,"",@"SHT_CUDA_COMPAT_INFO"
	.align	4
        /*0000*/ 	.byte	0x02, 0x09, 0x00, 0x00, 0x02, 0x02, 0x01, 0x00, 0x02, 0x05, 0x05, 0x00, 0x03, 0x07, 0x01, 0x01
        /*0010*/ 	.byte	0x02, 0x03, 0x00, 0x00, 0x02, 0x06, 0x01, 0x00, 0x04, 0x0b, 0x08, 0x00, 0x01, 0x00, 0x00, 0x00
        /*0020*/ 	.byte	0x00, 0x00, 0x00, 0x00


//--------------------- .nv.info._Z17five_qubit_kernelP6float2iiiiiii --------------------------
	.section	.nv.info._Z17five_qubit_kernelP6float2iiiiiii,"",@"SHT_CUDA_INFO"
	.sectionflags	@""
	.align	4


	//----- nvinfo : EIATTR_CUDA_API_VERSION
	.align		4
        /*0000*/ 	.byte	0x04, 0x37
        /*0002*/ 	.short	(.L_10 - .L_9)
.L_9:
        /*0004*/ 	.word	0x00000082


	//----- nvinfo : EIATTR_KPARAM_INFO
	.align		4
.L_10:
        /*0008*/ 	.byte	0x04, 0x17
        /*000a*/ 	.short	(.L_12 - .L_11)
.L_11:
        /*000c*/ 	.word	0x00000000
        /*0010*/ 	.short	0x0007
        /*0012*/ 	.short	0x0020
        /*0014*/ 	.byte	0x00, 0xf0, 0x11, 0x00


	//----- nvinfo : EIATTR_KPARAM_INFO
	.align		4
.L_12:
        /*0018*/ 	.byte	0x04, 0x17
        /*001a*/ 	.short	(.L_14 - .L_13)
.L_13:
        /*001c*/ 	.word	0x00000000
        /*0020*/ 	.short	0x0006
        /*0022*/ 	.short	0x001c
        /*0024*/ 	.byte	0x00, 0xf0, 0x11, 0x00


	//----- nvinfo : EIATTR_KPARAM_INFO
	.align		4
.L_14:
        /*0028*/ 	.byte	0x04, 0x17
        /*002a*/ 	.short	(.L_16 - .L_15)
.L_15:
        /*002c*/ 	.word	0x00000000
        /*0030*/ 	.short	0x0005
        /*0032*/ 	.short	0x0018
        /*0034*/ 	.byte	0x00, 0xf0, 0x11, 0x00


	//----- nvinfo : EIATTR_KPARAM_INFO
	.align		4
.L_16:
        /*0038*/ 	.byte	0x04, 0x17
        /*003a*/ 	.short	(.L_18 - .L_17)
.L_17:
        /*003c*/ 	.word	0x00000000
        /*0040*/ 	.short	0x0004
        /*0042*/ 	.short	0x0014
        /*0044*/ 	.byte	0x00, 0xf0, 0x11, 0x00


	//----- nvinfo : EIATTR_KPARAM_INFO
	.align		4
.L_18:
        /*0048*/ 	.byte	0x04, 0x17
        /*004a*/ 	.short	(.L_20 - .L_19)
.L_19:
        /*004c*/ 	.word	0x00000000
        /*0050*/ 	.short	0x0003
        /*0052*/ 	.short	0x0010
        /*0054*/ 	.byte	0x00, 0xf0, 0x11, 0x00


	//----- nvinfo : EIATTR_KPARAM_INFO
	.align		4
.L_20:
        /*0058*/ 	.byte	0x04, 0x17
        /*005a*/ 	.short	(.L_22 - .L_21)
.L_21:
        /*005c*/ 	.word	0x00000000
        /*0060*/ 	.short	0x0002
        /*0062*/ 	.short	0x000c
        /*0064*/ 	.byte	0x00, 0xf0, 0x11, 0x00


	//----- nvinfo : EIATTR_KPARAM_INFO
	.align		4
.L_22:
        /*0068*/ 	.byte	0x04, 0x17
        /*006a*/ 	.short	(.L_24 - .L_23)
.L_23:
        /*006c*/ 	.word	0x00000000
        /*0070*/ 	.short	0x0001
        /*0072*/ 	.short	0x0008
        /*0074*/ 	.byte	0x00, 0xf0, 0x11, 0x00


	//----- nvinfo : EIATTR_KPARAM_INFO
	.align		4
.L_24:
        /*0078*/ 	.byte	0x04, 0x17
        /*007a*/ 	.short	(.L_26 - .L_25)
.L_25:
        /*007c*/ 	.word	0x00000000
        /*0080*/ 	.short	0x0000
        /*0082*/ 	.short	0x0000
        /*0084*/ 	.byte	0x00, 0xf5, 0x21, 0x00


	//----- nvinfo : EIATTR_SPARSE_MMA_MASK
	.align		4
.L_26:
        /*0088*/ 	.byte	0x03, 0x50
        /*008a*/ 	.short	0x0000


	//----- nvinfo : EIATTR_MAXREG_COUNT
	.align		4
        /*008c*/ 	.byte	0x03, 0x1b
        /*008e*/ 	.short	0x00ff


	//----- nvinfo : EIATTR_NUM_BARRIERS
	.align		4
        /*0090*/ 	.byte	0x02, 0x4c
        /*0092*/ 	.byte	0x01
	.zero		1


	//----- nvinfo : EIATTR_MERCURY_ISA_VERSION
	.align		4
        /*0094*/ 	.byte	0x03, 0x5f
        /*0096*/ 	.short	0x0101


	//----- nvinfo : EIATTR_VRC_CTA_INIT_COUNT
	.align		4
        /*0098*/ 	.byte	0x02, 0x4a
	.zero		1
	.zero		1


	//----- nvinfo : EIATTR_EXIT_INSTR_OFFSETS
	.align		4
        /*009c*/ 	.byte	0x04, 0x1c
        /*009e*/ 	.short	(.L_28 - .L_27)


	//   ....[0]....
.L_27:
        /*00a0*/ 	.word	0x00000140


	//   ....[1]....
        /*00a4*/ 	.word	0x0001dd60


	//----- nvinfo : EIATTR_CRS_STACK_SIZE
	.align		4
.L_28:
        /*00a8*/ 	.byte	0x04, 0x1e
        /*00aa*/ 	.short	(.L_30 - .L_29)
.L_29:
        /*00ac*/ 	.word	0x00000000


	//----- nvinfo : EIATTR_CBANK_PARAM_SIZE
	.align		4
.L_30:
        /*00b0*/ 	.byte	0x03, 0x19
        /*00b2*/ 	.short	0x0024


	//----- nvinfo : EIATTR_PARAM_CBANK
	.align		4
        /*00b4*/ 	.byte	0x04, 0x0a
        /*00b6*/ 	.short	(.L_32 - .L_31)
	.align		4
.L_31:
        /*00b8*/ 	.word	index@(.nv.constant0._Z17five_qubit_kernelP6float2iiiiiii)
        /*00bc*/ 	.short	0x0380
        /*00be*/ 	.short	0x0024


	//----- nvinfo : EIATTR_SW_WAR
	.align		4
.L_32:
        /*00c0*/ 	.byte	0x04, 0x36
        /*00c2*/ 	.short	(.L_34 - .L_33)
.L_33:
        /*00c4*/ 	.word	0x00000008
.L_34:


//--------------------- .nv.callgraph             --------------------------
	.section	.nv.callgraph,"",@"SHT_CUDA_CALLGRAPH"
	.align	4
	.sectionentsize	8
	.align		4
        /*0000*/ 	.word	0x00000000
	.align		4
        /*0004*/ 	.word	0xffffffff
	.align		4
        /*0008*/ 	.word	0x00000000
	.align		4
        /*000c*/ 	.word	0xfffffffe
	.align		4
        /*0010*/ 	.word	0x00000000
	.align		4
        /*0014*/ 	.word	0xfffffffd
	.align		4
        /*0018*/ 	.word	0x00000000
	.align		4
        /*001c*/ 	.word	0xfffffffc


//--------------------- .nv.constant3             --------------------------
	.section	.nv.constant3,"a",@progbits
	.align	8
.nv.constant3:
	.type		operator_matrix,@object
	.size		operator_matrix,(.L_0 - operator_matrix)
operator_matrix:
	.zero		8192
.L_0:


//--------------------- .text._Z17five_qubit_kernelP6float2iiiiiii --------------------------
	.section	.text._Z17five_qubit_kernelP6float2iiiiiii,"ax",@progbits
	.align	128
        .global         _Z17five_qubit_kernelP6float2iiiiiii
        .type           _Z17five_qubit_kernelP6float2iiiiiii,@function
        .size           _Z17five_qubit_kernelP6float2iiiiiii,(.L_x_11 - _Z17five_qubit_kernelP6float2iiiiiii)
        .other          _Z17five_qubit_kernelP6float2iiiiiii,@"STO_CUDA_ENTRY STV_DEFAULT"
_Z17five_qubit_kernelP6float2iiiiiii:
.text._Z17five_qubit_kernelP6float2iiiiiii:
[----:B------:R-:W-:Y:S01]  /*0000*/  LDC R1, c[0x0][0x37c] ;  /* 0x0000df00ff017b82 */ /* 0x000fe20000000800 */
[----:B------:R-:W0:Y:S02]  /*0010*/  LDCU UR4, c[0x0][0x360] ;  /* 0x00006c00ff0477ac */ /* 0x000e240008000800 */
[----:B0-----:R-:W-:-:S06]  /*0020*/  USHF.L.U32 UR4, UR4, 0x5, URZ ;  /* 0x0000000504047899 */ /* 0x001fcc00080006ff */
[----:B------:R-:W-:-:S04]  /*0030*/  I2FP.F32.U32 R3, UR4 ;  /* 0x0000000400037c45 */ /* 0x000fc80008201000 */
[----:B------:R-:W0:Y:S01]  /*0040*/  MUFU.RCP R2, R3 ;  /* 0x0000000300027308 */ /* 0x000e220000001000 */
[----:B------:R-:W1:Y:S01]  /*0050*/  LDCU UR4, c[0x0][0x388] ;  /* 0x00007100ff0477ac */ /* 0x000e620008000800 */
[----:B0-----:R-:W-:Y:S01]  /*0060*/  FFMA R5, -R3, R2, 1 ;  /* 0x3f80000003057423 */ /* 0x001fe20000000102 */
[----:B-1----:R-:W-:-:S03]  /*0070*/  I2FP.F32.S32 R0, UR4 ;  /* 0x0000000400007c45 */ /* 0x002fc60008201400 */
[----:B------:R-:W-:Y:S02]  /*0080*/  FFMA R5, R2, R5, R2 ;  /* 0x0000000502057223 */ /* 0x000fe40000000002 */
[----:B------:R-:W0:Y:S02]  /*0090*/  FCHK P0, R0, R3 ;  /* 0x0000000300007302 */ /* 0x000e240000000000 */
[----:B------:R-:W-:-:S04]  /*00a0*/  FFMA R2, R0, R5, RZ ;  /* 0x0000000500027223 */ /* 0x000fc800000000ff */
[----:B------:R-:W-:-:S04]  /*00b0*/  FFMA R4, -R3, R2, R0 ;  /* 0x0000000203047223 */ /* 0x000fc80000000100 */
[----:B------:R-:W-:Y:S01]  /*00c0*/  FFMA R2, R5, R4, R2 ;  /* 0x0000000405027223 */ /* 0x000fe20000000002 */
[----:B0-----:R-:W-:Y:S06]  /*00d0*/  @!P0 BRA `(.L_x_0) ;  /* 0x00000000000c8947 */ /* 0x001fec0003800000 */
[----:B------:R-:W-:-:S07]  /*00e0*/  MOV R8, 0x100 ;  /* 0x0000010000087802 */ /* 0x000fce0000000f00 */
[----:B------:R-:W-:Y:S05]  /*00f0*/  CALL.REL.NOINC `($__internal_0_$__cuda_sm3x_div_rn_noftz_f32_slowpath) ;  /* 0x000001dc001c7944 */ /* 0x000fea0003c00000 */
[----:B------:R-:W-:-:S07]  /*0100*/  MOV R2, R5 ;  /* 0x0000000500027202 */ /* 0x000fce0000000f00 */
.L_x_0:
[----:B------:R-:W0:Y:S01]  /*0110*/  S2UR UR5, SR_CTAID.X ;  /* 0x00000000000579c3 */ /* 0x000e220000002500 */
[----:B------:R-:W0:Y:S02]  /*0120*/  F2I.CEIL.NTZ R0, R2 ;  /* 0x0000000200007305 */ /* 0x000e24000020b100 */
[----:B0-----:R-:W-:-:S13]  /*0130*/  ISETP.LE.AND P0, PT, R0, UR5, PT ;  /* 0x0000000500007c0c */ /* 0x001fda000bf03270 */
[----:B------:R-:W-:Y:S05]  /*0140*/  @P0 EXIT ;  /* 0x000000000000094d */ /* 0x000fea0003800000 */
[----:B------:R-:W0:Y:S01]  /*0150*/  LDC R19, c[0x0][0x38c] ;  /* 0x0000e300ff137b82 */ /* 0x000e220000000800 */
[----:B------:R-:W-:Y:S01]  /*0160*/  HFMA2 R12, -RZ, RZ, 0, 1.1920928955078125e-07 ;  /* 0x00000002ff0c7431 */ /* 0x000fe200000001ff */
[----:B------:R-:W1:Y:S01]  /*0170*/  LDCU.128 UR40, c[0x0][0x390] ;  /* 0x00007200ff2877ac */ /* 0x000e620008000c00 */
[----:B------:R-:W-:Y:S01]  /*0180*/  MOV R18, 0x1 ;  /* 0x0000000100127802 */ /* 0x000fe20000000f00 */
[----:B------:R-:W2:Y:S01]  /*0190*/  LDCU.64 UR6, c[0x0][0x358] ;  /* 0x00006b00ff0677ac */ /* 0x000ea20008000a00 */
[----:B------:R-:W3:Y:S01]  /*01a0*/  LDCU UR4, c[0x0][0x388] ;  /* 0x00007100ff0477ac */ /* 0x000ee20008000800 */
[----:B------:R-:W4:Y:S01]  /*01b0*/  LDCU.64 UR8, c[0x0][0x398] ;  /* 0x00007300ff0877ac */ /* 0x000f220008000a00 */
[----:B------:R-:W0:Y:S01]  /*01c0*/  LDCU.64 UR10, c[0x3][URZ] ;  /* 0x00c00000ff0a77ac */ /* 0x000e220008000a00 */
[C---:B-1----:R-:W-:Y:S02]  /*01d0*/  SHF.L.U32 R9, R12.reuse, UR40, RZ ;  /* 0x000000280c097c19 */ /* 0x042fe400080006ff */
[C---:B------:R-:W-:Y:S01]  /*01e0*/  SHF.L.U32 R10, R12.reuse, UR41, RZ ;  /* 0x000000290c0a7c19 */ /* 0x040fe200080006ff */
[----:B------:R-:W1:Y:S01]  /*01f0*/  LDCU.64 UR12, c[0x3][0x200] ;  /* 0x00c04000ff0c77ac */ /* 0x000e620008000a00 */
[----:B0-----:R-:W-:-:S02]  /*0200*/  SHF.L.U32 R2, R12, R19, RZ ;  /* 0x000000130c027219 */ /* 0x001fc400000006ff */
[----:B------:R-:W-:Y:S01]  /*0210*/  SHF.R.S32.HI R14, RZ, 0x1f, R9 ;  /* 0x0000001fff0e7819 */ /* 0x000fe20000011409 */
[----:B------:R-:W0:Y:S01]  /*0220*/  LDCU.64 UR14, c[0x3][0x300] ;  /* 0x00c06000ff0e77ac */ /* 0x000e220008000a00 */
[----:B------:R-:W-:Y:S02]  /*0230*/  SHF.R.S32.HI R3, RZ, 0x1, R2 ;  /* 0x00000001ff037819 */ /* 0x000fe40000011402 */
[----:B------:R-:W-:Y:S01]  /*0240*/  LEA.HI R14, R14, R9, RZ, 0x2 ;  /* 0x000000090e0e7211 */ /* 0x000fe200078f10ff */
[----:B------:R-:W0:Y:S01]  /*0250*/  LDCU.64 UR16, c[0x3][0x400] ;  /* 0x00c08000ff1077ac */ /* 0x000e220008000a00 */
[----:B------:R-:W-:Y:S02]  /*0260*/  IABS R4, R3 ;  /* 0x0000000300047213 */ /* 0x000fe40000000000 */
[----:B------:R-:W-:Y:S01]  /*0270*/  SHF.R.S32.HI R9, RZ, 0x1f, R10 ;  /* 0x0000001fff097819 */ /* 0x000fe2000001140a */
[----:B------:R-:W0:Y:S01]  /*0280*/  LDCU.64 UR18, c[0x3][0x500] ;  /* 0x00c0a000ff1277ac */ /* 0x000e220008000a00 */
[----:B------:R-:W5:Y:S01]  /*0290*/  I2F.RP R5, R4 ;  /* 0x0000000400057306 */ /* 0x000f620000209400 */
[----:B------:R-:W-:-:S02]  /*02a0*/  SHF.L.U32 R13, R12, UR43, RZ ;  /* 0x0000002b0c0d7c19 */ /* 0x000fc400080006ff */
[----:B------:R-:W-:Y:S01]  /*02b0*/  LEA.HI R15, R9, R10, RZ, 0x3 ;  /* 0x0000000a090f7211 */ /* 0x000fe200078f18ff */
[----:B------:R-:W-:Y:S01]  /*02c0*/  HFMA2 R10, -RZ, RZ, 0, 0 ;  /* 0x00000000ff0a7431 */ /* 0x000fe200000001ff */
[----:B------:R-:W-:Y:S01]  /*02d0*/  SHF.L.U32 R12, R12, UR42, RZ ;  /* 0x0000002a0c0c7c19 */ /* 0x000fe200080006ff */
[----:B------:R-:W0:Y:S01]  /*02e0*/  LDCU.64 UR20, c[0x3][0x600] ;  /* 0x00c0c000ff1477ac */ /* 0x000e220008000a00 */
[----:B------:R-:W-:Y:S02]  /*02f0*/  SHF.R.S32.HI R16, RZ, 0x1f, R13 ;  /* 0x0000001fff107819 */ /* 0x000fe4000001140d */
[----:B------:R-:W-:Y:S01]  /*0300*/  SHF.R.S32.HI R17, RZ, 0x1f, R12 ;  /* 0x0000001fff117819 */ /* 0x000fe2000001140c */
[----:B------:R-:W0:Y:S01]  /*0310*/  LDCU.64 UR22, c[0x3][0x700] ;  /* 0x00c0e000ff1677ac */ /* 0x000e220008000a00 */
[----:B------:R-:W-:Y:S02]  /*0320*/  LEA.HI R16, R16, R13, RZ, 0x5 ;  /* 0x0000000d10107211 */ /* 0x000fe400078f28ff */
[----:B------:R-:W-:Y:S01]  /*0330*/  LEA.HI R17, R17, R12, RZ, 0x4 ;  /* 0x0000000c11117211 */ /* 0x000fe200078f20ff */
[----:B------:R-:W0:Y:S01]  /*0340*/  LDCU.64 UR24, c[0x3][0x800] ;  /* 0x00c10000ff1877ac */ /* 0x000e220008000a00 */
[----:B-----5:R-:W5:Y:S01]  /*0350*/  MUFU.RCP R5, R5 ;  /* 0x0000000500057308 */ /* 0x020f620000001000 */
[----:B------:R-:W-:-:S02]  /*0360*/  SHF.L.U32 R9, R18, R19, RZ ;  /* 0x0000001312097219 */ /* 0x000fc400000006ff */
[----:B------:R-:W-:Y:S01]  /*0370*/  SHF.R.S32.HI R12, RZ, 0x3, R15 ;  /* 0x00000003ff0c7819 */ /* 0x000fe2000001140f */
[----:B------:R-:W0:Y:S01]  /*0380*/  LDCU.64 UR26, c[0x3][0x900] ;  /* 0x00c12000ff1a77ac */ /* 0x000e220008000a00 */
[----:B------:R-:W-:Y:S02]  /*0390*/  SHF.R.S32.HI R13, RZ, 0x4, R17 ;  /* 0x00000004ff0d7819 */ /* 0x000fe40000011411 */
[C---:B------:R-:W-:Y:S01]  /*03a0*/  SHF.L.U32 R6, R18.reuse, UR40, RZ ;  /* 0x0000002812067c19 */ /* 0x040fe200080006ff */
[----:B------:R-:W0:Y:S01]  /*03b0*/  LDCU.64 UR28, c[0x3][0xa00] ;  /* 0x00c14000ff1c77ac */ /* 0x000e220008000a00 */
[C---:B------:R-:W-:Y:S02]  /*03c0*/  SHF.L.U32 R7, R18.reuse, UR41, RZ ;  /* 0x0000002912077c19 */ /* 0x040fe400080006ff */
[----:B------:R-:W-:Y:S01]  /*03d0*/  SHF.L.U32 R8, R18, UR42, RZ ;  /* 0x0000002a12087c19 */ /* 0x000fe200080006ff */
[----:B------:R-:W0:Y:S01]  /*03e0*/  LDCU.64 UR30, c[0x3][0xb00] ;  /* 0x00c16000ff1e77ac */ /* 0x000e220008000a00 */
[----:B------:R-:W0:Y:S01]  /*03f0*/  LDCU.64 UR32, c[0x3][0xc00] ;  /* 0x00c18000ff2077ac */ /* 0x000e220008000a00 */
[----:B-----5:R-:W-:-:S02]  /*0400*/  IADD3 R11, PT, PT, R5, 0xffffffe, RZ ;  /* 0x0ffffffe050b7810 */ /* 0x020fc40007ffe0ff */
[----:B------:R-:W0:Y:S01]  /*0410*/  S2R R5, SR_TID.X ;  /* 0x0000000000057919 */ /* 0x000e220000002100 */
[----:B------:R-:W0:Y:S03]  /*0420*/  LDCU.64 UR34, c[0x3][0xd00] ;  /* 0x00c1a000ff2277ac */ /* 0x000e260008000a00 */
[----:B------:R-:W5:Y:S01]  /*0430*/  F2I.FTZ.U32.TRUNC.NTZ R11, R11 ;  /* 0x0000000b000b7305 */ /* 0x000f62000021f000 */
[----:B------:R-:W0:Y:S01]  /*0440*/  LDCU.64 UR36, c[0x3][0xe00] ;  /* 0x00c1c000ff2477ac */ /* 0x000e220008000a00 */
[----:B------:R-:W0:Y:S01]  /*0450*/  LDCU.64 UR38, c[0x3][0xf00] ;  /* 0x00c1e000ff2677ac */ /* 0x000e220008000a00 */
[----:B------:R-:W0:Y:S01]  /*0460*/  LDCU.64 UR44, c[0x3][0x1000] ;  /* 0x00c20000ff2c77ac */ /* 0x000e220008000a00 */
[----:B------:R-:W0:Y:S01]  /*0470*/  LDCU.64 UR46, c[0x3][0x1100] ;  /* 0x00c22000ff2e77ac */ /* 0x000e220008000a00 */
[----:B-----5:R-:W-:Y:S01]  /*0480*/  IADD3 R21, PT, PT, RZ, -R11, RZ ;  /* 0x8000000bff157210 */ /* 0x020fe20007ffe0ff */
[----:B------:R-:W0:Y:S04]  /*0490*/  LDCU.64 UR48, c[0x3][0x1200] ;  /* 0x00c24000ff3077ac */ /* 0x000e280008000a00 */
[----:B------:R-:W-:Y:S01]  /*04a0*/  IMAD R21, R21, R4, RZ ;  /* 0x0000000415157224 */ /* 0x000fe200078e02ff */
[----:B------:R-:W0:Y:S03]  /*04b0*/  LDCU.64 UR50, c[0x3][0x1300] ;  /* 0x00c26000ff3277ac */ /* 0x000e260008000a00 */
[----:B------:R-:W-:Y:S01]  /*04c0*/  IMAD.HI.U32 R11, R11, R21, R10 ;  /* 0x000000150b0b7227 */ /* 0x000fe200078e000a */
[----:B------:R-:W-:Y:S01]  /*04d0*/  SHF.R.S32.HI R10, RZ, 0x2, R14 ;  /* 0x00000002ff0a7819 */ /* 0x000fe2000001140e */
[----:B------:R-:W0:Y:S01]  /*04e0*/  LDCU.64 UR52, c[0x3][0x1400] ;  /* 0x00c28000ff3477ac */ /* 0x000e220008000a00 */
[----:B------:R-:W-:Y:S01]  /*04f0*/  SHF.R.S32.HI R14, RZ, 0x5, R16 ;  /* 0x00000005ff0e7819 */ /* 0x000fe20000011410 */
[----:B------:R-:W0:Y:S01]  /*0500*/  LDCU.64 UR54, c[0x3][0x1500] ;  /* 0x00c2a000ff3677ac */ /* 0x000e220008000a00 */
        /* <DEDUP_REMOVED lines=9> */
[----:B-1234-:R-:W0:Y:S02]  /*05a0*/  LDCU.64 UR40, c[0x3][0x1f00] ;  /* 0x00c3e000ff2877ac */ /* 0x01ee240008000a00 */
.L_x_1:
[----:B-1----:R-:W-:Y:S01]  /*05b0*/  IABS R31, R10 ;  /* 0x0000000a001f7213 */ /* 0x002fe20000000000 */
[----:B------:R-:W0:Y:S01]  /*05c0*/  LDC R26, c[0x0][0x360] ;  /* 0x0000d800ff1a7b82 */ /* 0x000e220000000800 */
[----:B------:R-:W-:Y:S01]  /*05d0*/  IABS R32, R12 ;  /* 0x0000000c00207213 */ /* 0x000fe20000000000 */
[----:B------:R-:W1:Y:S01]  /*05e0*/  LDCU UR73, c[0x0][0x390] ;  /* 0x00007200ff4977ac */ /* 0x000e620008000800 */
[----:B------:R-:W2:Y:S01]  /*05f0*/  I2F.RP R15, R31 ;  /* 0x0000001f000f7306 */ /* 0x000ea20000209400 */
[----:B------:R-:W-:Y:S02]  /*0600*/  IABS R37, R14 ;  /* 0x0000000e00257213 */ /* 0x000fe40000000000 */
[----:B------:R-:W-:Y:S01]  /*0610*/  IABS R34, R13 ;  /* 0x0000000d00227213 */ /* 0x000fe20000000000 */
[----:B------:R-:W3:Y:S01]  /*0620*/  LDCU UR74, c[0x0][0x394] ;  /* 0x00007280ff4a77ac */ /* 0x000ee20008000800 */
[----:B------:R-:W-:Y:S01]  /*0630*/  IABS R30, R3 ;  /* 0x00000003001e7213 */ /* 0x000fe20000000000 */
[----:B------:R-:W4:Y:S01]  /*0640*/  LDC.64 R96, c[0x0][0x380] ;  /* 0x0000e000ff607b82 */ /* 0x000f220000000a00 */
[----:B------:R-:W-:Y:S01]  /*0650*/  ISETP.NE.AND P3, PT, R10, RZ, PT ;  /* 0x000000ff0a00720c */ /* 0x000fe20003f65270 */
[----:B------:R-:W-:Y:S01]  /*0660*/  I2F.RP R22, R32 ;  /* 0x0000002000167306 */ /* 0x000fe20000209400 */
[----:B------:R-:W-:Y:S01]  /*0670*/  UMOV UR72, 0x2 ;  /* 0x0000000200487882 */ /* 0x000fe20000000000 */
[----:B------:R-:W-:-:S02]  /*0680*/  MOV R110, 0x1 ;  /* 0x00000001006e7802 */ /* 0x000fc40000000f00 */
[----:B------:R-:W-:Y:S02]  /*0690*/  CS2R R84, SRZ ;  /* 0x0000000000547805 */ /* 0x000fe4000001ff00 */
[----:B------:R-:W-:Y:S02]  /*06a0*/  CS2R R68, SRZ ;  /* 0x0000000000447805 */ /* 0x000fe4000001ff00 */
[----:B------:R-:W-:Y:S02]  /*06b0*/  CS2R R88, SRZ ;  /* 0x0000000000587805 */ /* 0x000fe4000001ff00 */
[----:B------:R-:W-:Y:S02]  /*06c0*/  CS2R R82, SRZ ;  /* 0x0000000000527805 */ /* 0x000fe4000001ff00 */
[----:B------:R-:W-:Y:S01]  /*06d0*/  CS2R R80, SRZ ;  /* 0x0000000000507805 */ /* 0x000fe2000001ff00 */
[----:B--2---:R-:W2:Y:S01]  /*06e0*/  MUFU.RCP R15, R15 ;  /* 0x0000000f000f7308 */ /* 0x004ea20000001000 */
[----:B-1----:R-:W-:Y:S01]  /*06f0*/  USHF.L.U32 UR73, UR72, UR73, URZ ;  /* 0x0000004948497299 */ /* 0x002fe200080006ff */
[----:B------:R-:W-:Y:S01]  /*0700*/  CS2R R86, SRZ ;  /* 0x0000000000567805 */ /* 0x000fe2000001ff00 */
[----:B------:R-:W-:Y:S01]  /*0710*/  BAR.SYNC.DEFER_BLOCKING 0x0 ;  /* 0x0000000000007b1d */ /* 0x000fe20000010000 */
[----:B0-----:R-:W-:Y:S01]  /*0720*/  IMAD R39, R26, UR5, R5 ;  /* 0x000000051a277c24 */ /* 0x001fe2000f8e0205 */
[----:B---3--:R-:W-:-:S04]  /*0730*/  USHF.L.U32 UR74, UR72, UR74, URZ ;  /* 0x0000004a484a7299 */ /* 0x008fc800080006ff */
[----:B------:R-:W0:Y:S01]  /*0740*/  I2F.RP R24, R37 ;  /* 0x0000002500187306 */ /* 0x000e220000209400 */
[----:B------:R-:W-:Y:S02]  /*0750*/  IABS R26, R39 ;  /* 0x00000027001a7213 */ /* 0x000fe40000000000 */
[----:B------:R-:W-:Y:S02]  /*0760*/  CS2R R76, SRZ ;  /* 0x00000000004c7805 */ /* 0x000fe4000001ff00 */
[----:B------:R-:W-:Y:S02]  /*0770*/  ISETP.GE.AND P1, PT, R39, RZ, PT ;  /* 0x000000ff2700720c */ /* 0x000fe40003f26270 */
[----:B------:R-:W-:Y:S02]  /*0780*/  CS2R R66, SRZ ;  /* 0x0000000000427805 */ /* 0x000fe4000001ff00 */
[----:B------:R-:W-:Y:S01]  /*0790*/  CS2R R78, SRZ ;  /* 0x00000000004e7805 */ /* 0x000fe2000001ff00 */
[----:B------:R-:W-:Y:S01]  /*07a0*/  IMAD.HI.U32 R11, R11, R26, RZ ;  /* 0x0000001a0b0b7227 */ /* 0x000fe200078e00ff */
[----:B------:R-:W-:Y:S01]  /*07b0*/  CS2R R64, SRZ ;  /* 0x0000000000407805 */ /* 0x000fe2000001ff00 */
[----:B------:R-:W1:Y:S01]  /*07c0*/  I2F.RP R23, R34 ;  /* 0x0000002200177306 */ /* 0x000e620000209400 */
[----:B--2---:R-:W-:-:S02]  /*07d0*/  IADD3 R16, PT, PT, R15, 0xffffffe, RZ ;  /* 0x0ffffffe0f107810 */ /* 0x004fc40007ffe0ff */
[----:B------:R-:W-:Y:S02]  /*07e0*/  CS2R R74, SRZ ;  /* 0x00000000004a7805 */ /* 0x000fe4000001ff00 */
[----:B------:R-:W-:Y:S02]  /*07f0*/  IABS R15, R10 ;  /* 0x0000000a000f7213 */ /* 0x000fe40000000000 */
[----:B------:R-:W-:Y:S02]  /*0800*/  CS2R R72, SRZ ;  /* 0x0000000000487805 */ /* 0x000fe4000001ff00 */
[----:B------:R-:W-:Y:S02]  /*0810*/  CS2R R70, SRZ ;  /* 0x0000000000467805 */ /* 0x000fe4000001ff00 */
[----:B------:R-:W-:Y:S02]  /*0820*/  CS2R R60, SRZ ;  /* 0x00000000003c7805 */ /* 0x000fe4000001ff00 */
[----:B------:R-:W-:Y:S01]  /*0830*/  IADD3 R33, PT, PT, RZ, -R15, RZ ;  /* 0x8000000fff217210 */ /* 0x000fe20007ffe0ff */
[----:B------:R-:W2:Y:S01]  /*0840*/  MUFU.RCP R22, R22 ;  /* 0x0000001600167308 */ /* 0x000ea20000001000 */
[----:B------:R-:W-:-:S02]  /*0850*/  CS2R R52, SRZ ;  /* 0x0000000000347805 */ /* 0x000fc4000001ff00 */
[----:B------:R-:W-:Y:S02]  /*0860*/  CS2R R62, SRZ ;  /* 0x00000000003e7805 */ /* 0x000fe4000001ff00 */
[----:B------:R-:W-:Y:S02]  /*0870*/  CS2R R58, SRZ ;  /* 0x00000000003a7805 */ /* 0x000fe4000001ff00 */
[----:B------:R-:W-:Y:S02]  /*0880*/  CS2R R56, SRZ ;  /* 0x0000000000387805 */ /* 0x000fe4000001ff00 */
[----:B------:R-:W-:Y:S02]  /*0890*/  CS2R R54, SRZ ;  /* 0x0000000000367805 */ /* 0x000fe4000001ff00 */
[----:B------:R-:W-:Y:S02]  /*08a0*/  CS2R R50, SRZ ;  /* 0x0000000000327805 */ /* 0x000fe4000001ff00 */
[----:B------:R-:W-:Y:S01]  /*08b0*/  CS2R R48, SRZ ;  /* 0x0000000000307805 */ /* 0x000fe2000001ff00 */
[----:B0-----:R-:W0:Y:S01]  /*08c0*/  MUFU.RCP R24, R24 ;  /* 0x0000001800187308 */ /* 0x001e220000001000 */
[----:B------:R-:W-:-:S02]  /*08d0*/  CS2R R46, SRZ ;  /* 0x00000000002e7805 */ /* 0x000fc4000001ff00 */
[----:B------:R-:W-:Y:S02]  /*08e0*/  CS2R R44, SRZ ;  /* 0x00000000002c7805 */ /* 0x000fe4000001ff00 */
[----:B------:R-:W-:Y:S01]  /*08f0*/  CS2R R42, SRZ ;  /* 0x00000000002a7805 */ /* 0x000fe2000001ff00 */
[----:B------:R-:W3:Y:S02]  /*0900*/  LDCU.64 UR76, c[0x3][0x1f08] ;  /* 0x00c3e100ff4c77ac */ /* 0x000ee40008000a00 */
[----:B-1----:R-:W1:Y:S01]  /*0910*/  MUFU.RCP R23, R23 ;  /* 0x0000001700177308 */ /* 0x002e620000001000 */
[----:B--2---:R-:W-:-:S07]  /*0920*/  IADD3 R18, PT, PT, R22, 0xffffffe, RZ ;  /* 0x0ffffffe16127810 */ /* 0x004fce0007ffe0ff */
[----:B------:R-:W2:Y:S01]  /*0930*/  F2I.FTZ.U32.TRUNC.NTZ R17, R16 ;  /* 0x0000001000117305 */ /* 0x000ea2000021f000 */
[----:B0-----:R-:W-:-:S07]  /*0940*/  IADD3 R22, PT, PT, R24, 0xffffffe, RZ ;  /* 0x0ffffffe18167810 */ /* 0x001fce0007ffe0ff */
[----:B------:R-:W0:Y:S01]  /*0950*/  F2I.FTZ.U32.TRUNC.NTZ R19, R18 ;  /* 0x0000001200137305 */ /* 0x000e22000021f000 */
[----:B-1----:R-:W-:Y:S02]  /*0960*/  IADD3 R20, PT, PT, R23, 0xffffffe, RZ ;  /* 0x0ffffffe17147810 */ /* 0x002fe40007ffe0ff */
[----:B--2---:R-:W-:-:S05]  /*0970*/  IADD3 R16, PT, PT, RZ, -R17, RZ ;  /* 0x80000011ff107210 */ /* 0x004fca0007ffe0ff */
[----:B------:R1:W2:Y:S01]  /*0980*/  F2I.FTZ.U32.TRUNC.NTZ R23, R22 ;  /* 0x0000001600177305 */ /* 0x0002a2000021f000 */
[----:B------:R-:W-:Y:S01]  /*0990*/  IMAD R15, R16, R31, RZ ;  /* 0x0000001f100f7224 */ /* 0x000fe200078e02ff */
[----:B------:R-:W-:Y:S02]  /*09a0*/  MOV R16, RZ ;  /* 0x000000ff00107202 */ /* 0x000fe40000000f00 */
[----:B0-----:R-:W-:-:S04]  /*09b0*/  IADD3 R18, PT, PT, RZ, -R19, RZ ;  /* 0x80000013ff127210 */ /* 0x001fc80007ffe0ff */
[----:B------:R-:W0:Y:S01]  /*09c0*/  F2I.FTZ.U32.TRUNC.NTZ R21, R20 ;  /* 0x0000001400157305 */ /* 0x000e22000021f000 */
[----:B-1----:R-:W-:Y:S01]  /*09d0*/  MOV R22, RZ ;  /* 0x000000ff00167202 */ /* 0x002fe20000000f00 */
[----:B------:R-:W-:Y:S01]  /*09e0*/  IMAD.HI.U32 R24, R17, R15, R16 ;  /* 0x0000000f11187227 */ /* 0x000fe200078e0010 */
[----:B------:R-:W-:Y:S02]  /*09f0*/  MOV R17, R18 ;  /* 0x0000001200117202 */ /* 0x000fe40000000f00 */
[----:B------:R-:W-:Y:S02]  /*0a00*/  MOV R18, RZ ;  /* 0x000000ff00127202 */ /* 0x000fe40000000f00 */
[----:B--2---:R-:W-:Y:S01]  /*0a10*/  IADD3 R16, PT, PT, RZ, -R23, RZ ;  /* 0x80000017ff107210 */ /* 0x004fe20007ffe0ff */
[----:B------:R-:W1:Y:S01]  /*0a20*/  I2F.RP R20, R30 ;  /* 0x0000001e00147306 */ /* 0x000e620000209400 */
[----:B------:R-:W-:Y:S02]  /*0a30*/  IMAD R17, R17, R32, RZ ;  /* 0x0000002011117224 */ /* 0x000fe400078e02ff */
[----:B------:R-:W-:-:S04]  /*0a40*/  IMAD.HI.U32 R15, R24, R26, RZ ;  /* 0x0000001a180f7227 */ /* 0x000fc800078e00ff */
[----:B------:R-:W-:Y:S01]  /*0a50*/  IMAD.HI.U32 R19, R19, R17, R18 ;  /* 0x0000001113137227 */ /* 0x000fe200078e0012 */
[----:B------:R-:W-:Y:S02]  /*0a60*/  MOV R18, R16 ;  /* 0x0000001000127202 */ /* 0x000fe40000000f00 */
[----:B0-----:R-:W-:Y:S01]  /*0a70*/  IADD3 R25, PT, PT, RZ, -R21, RZ ;  /* 0x80000015ff197210 */ /* 0x001fe20007ffe0ff */
[----:B------:R-:W-:Y:S02]  /*0a80*/  IMAD R16, R15, R33, R26 ;  /* 0x000000210f107224 */ /* 0x000fe400078e021a */
[----:B------:R-:W-:Y:S01]  /*0a90*/  IMAD R15, R18, R37, RZ ;  /* 0x00000025120f7224 */ /* 0x000fe200078e02ff */
[----:B------:R-:W-:Y:S01]  /*0aa0*/  IABS R18, R12 ;  /* 0x0000000c00127213 */ /* 0x000fe20000000000 */
[----:B-1----:R0:W1:Y:S01]  /*0ab0*/  MUFU.RCP R17, R20 ;  /* 0x0000001400117308 */ /* 0x0020620000001000 */
[----:B------:R-:W-:Y:S01]  /*0ac0*/  ISETP.GT.U32.AND P0, PT, R31, R16, PT ;  /* 0x000000101f00720c */ /* 0x000fe20003f04070 */
[----:B------:R-:W-:Y:S01]  /*0ad0*/  IMAD R25, R25, R34, RZ ;  /* 0x0000002219197224 */ /* 0x000fe200078e02ff */
[----:B------:R-:W-:Y:S01]  /*0ae0*/  IADD3 R28, PT, PT, RZ, -R18, RZ ;  /* 0x80000012ff1c7210 */ /* 0x000fe20007ffe0ff */
[----:B------:R-:W-:Y:S01]  /*0af0*/  IMAD.HI.U32 R22, R23, R15, R22 ;  /* 0x0000000f17167227 */ /* 0x000fe200078e0016 */
[----:B------:R-:W-:-:S02]  /*0b00*/  IABS R15, R3 ;  /* 0x00000003000f7213 */ /* 0x000fc40000000000 */
[----:B0-----:R-:W-:-:S03]  /*0b10*/  MOV R20, RZ ;  /* 0x000000ff00147202 */ /* 0x001fc60000000f00 */
[----:B------:R-:W-:Y:S01]  /*0b20*/  IMAD.HI.U32 R27, R22, R26, RZ ;  /* 0x0000001a161b7227 */ /* 0x000fe200078e00ff */
[----:B------:R-:W-:-:S03]  /*0b30*/  IADD3 R29, PT, PT, RZ, -R15, RZ ;  /* 0x8000000fff1d7210 */ /* 0x000fc60007ffe0ff */
[----:B------:R-:W-:Y:S01]  /*0b40*/  @!P0 IADD3 R16, PT, PT, R16, -R31, RZ ;  /* 0x8000001f10108210 */ /* 0x000fe20007ffe0ff */
[----:B------:R-:W-:Y:S01]  /*0b50*/  IMAD.HI.U32 R25, R21, R25, R20 ;  /* 0x0000001915197227 */ /* 0x000fe200078e0014 */
[----:B------:R-:W-:Y:S02]  /*0b60*/  IABS R20, R14 ;  /* 0x0000000e00147213 */ /* 0x000fe40000000000 */
[----:B------:R-:W-:Y:S01]  /*0b70*/  ISETP.GT.U32.AND P0, PT, R31, R16, PT ;  /* 0x000000101f00720c */ /* 0x000fe20003f04070 */
[----:B------:R-:W-:Y:S01]  /*0b80*/  IMAD.HI.U32 R15, R19, R26, RZ ;  /* 0x0000001a130f7227 */ /* 0x000fe200078e00ff */
[----:B------:R-:W-:Y:S02]  /*0b90*/  IADD3 R20, PT, PT, RZ, -R20, RZ ;  /* 0x80000014ff147210 */ /* 0x000fe40007ffe0ff */
[----:B-1----:R-:W-:Y:S01]  /*0ba0*/  IADD3 R17, PT, PT, R17, 0xffffffe, RZ ;  /* 0x0ffffffe11117810 */ /* 0x002fe20007ffe0ff */
[----:B------:R-:W-:Y:S01]  /*0bb0*/  IMAD.HI.U32 R18, R25, R26, RZ ;  /* 0x0000001a19127227 */ /* 0x000fe200078e00ff */
[----:B------:R-:W-:-:S03]  /*0bc0*/  IABS R21, R13 ;  /* 0x0000000d00157213 */ /* 0x000fc60000000000 */
[--C-:B------:R-:W-:Y:S01]  /*0bd0*/  IMAD R22, R27, R20, R26.reuse ;  /* 0x000000141b167224 */ /* 0x100fe200078e021a */
[----:B------:R-:W-:Y:S01]  /*0be0*/  IADD3 R35, PT, PT, RZ, -R21, RZ ;  /* 0x80000015ff237210 */ /* 0x000fe20007ffe0ff */
[----:B------:R-:W0:Y:S01]  /*0bf0*/  F2I.FTZ.U32.TRUNC.NTZ R17, R17 ;  /* 0x0000001100117305 */ /* 0x000e22000021f000 */
[--C-:B------:R-:W-:Y:S01]  /*0c00*/  IMAD R21, R15, R28, R26.reuse ;  /* 0x0000001c0f157224 */ /* 0x100fe200078e021a */
[----:B------:R-:W-:Y:S01]  /*0c10*/  @!P0 IADD3 R16, PT, PT, R16, -R31, RZ ;  /* 0x8000001f10108210 */ /* 0x000fe20007ffe0ff */
[--C-:B------:R-:W-:Y:S01]  /*0c20*/  IMAD R15, R11, R29, R26.reuse ;  /* 0x0000001d0b0f7224 */ /* 0x100fe200078e021a */
[----:B------:R-:W-:Y:S01]  /*0c30*/  ISETP.GT.U32.AND P0, PT, R37, R22, PT ;  /* 0x000000162500720c */ /* 0x000fe20003f04070 */
[----:B------:R-:W-:Y:S01]  /*0c40*/  IMAD R23, R18, R35, R26 ;  /* 0x0000002312177224 */ /* 0x000fe200078e021a */
[----:B------:R-:W-:Y:S02]  /*0c50*/  ISETP.GT.U32.AND P2, PT, R32, R21, PT ;  /* 0x000000152000720c */ /* 0x000fe40003f44070 */
[----:B------:R-:W-:-:S02]  /*0c60*/  MOV R11, R16 ;  /* 0x00000010000b7202 */ /* 0x000fc40000000f00 */
[----:B------:R-:W-:Y:S02]  /*0c70*/  ISETP.GT.U32.AND P4, PT, R34, R23, PT ;  /* 0x000000172200720c */ /* 0x000fe40003f84070 */
[----:B------:R-:W-:Y:S02]  /*0c80*/  LOP3.LUT R18, RZ, R10, RZ, 0x33, !PT ;  /* 0x0000000aff127212 */ /* 0x000fe400078e33ff */
[----:B------:R-:W-:Y:S02]  /*0c90*/  ISETP.GT.U32.AND P6, PT, R4, R15, PT ;  /* 0x0000000f0400720c */ /* 0x000fe40003fc4070 */
[----:B0-----:R-:W-:Y:S02]  /*0ca0*/  IADD3 R41, PT, PT, RZ, -R17, RZ ;  /* 0x80000011ff297210 */ /* 0x001fe40007ffe0ff */
[----:B------:R-:W-:Y:S02]  /*0cb0*/  @!P1 IADD3 R11, PT, PT, -R11, RZ, RZ ;  /* 0x000000ff0b0b9210 */ /* 0x000fe40007ffe1ff */
[----:B------:R-:W-:-:S02]  /*0cc0*/  @!P0 IADD3 R22, PT, PT, R22, -R37, RZ ;  /* 0x8000002516168210 */ /* 0x000fc40007ffe0ff */
[----:B------:R-:W-:Y:S02]  /*0cd0*/  MOV R16, RZ ;  /* 0x000000ff00107202 */ /* 0x000fe40000000f00 */
[----:B------:R-:W-:Y:S01]  /*0ce0*/  SEL R20, R18, R11, !P3 ;  /* 0x0000000b12147207 */ /* 0x000fe20005800000 */
[----:B------:R-:W-:Y:S01]  /*0cf0*/  IMAD R11, R41, R30, RZ ;  /* 0x0000001e290b7224 */ /* 0x000fe200078e02ff */
[----:B------:R-:W-:Y:S02]  /*0d00*/  @!P2 IADD3 R21, PT, PT, R21, -R32, RZ ;  /* 0x800000201515a210 */ /* 0x000fe40007ffe0ff */
[----:B------:R-:W-:Y:S01]  /*0d10*/  ISETP.GE.U32.AND P5, PT, R22, R37, PT ;  /* 0x000000251600720c */ /* 0x000fe20003fa6070 */
[----:B------:R-:W-:Y:S01]  /*0d20*/  IMAD.HI.U32 R11, R17, R11, R16 ;  /* 0x0000000b110b7227 */ /* 0x000fe200078e0010 */
[----:B------:R-:W-:Y:S02]  /*0d30*/  @!P4 IADD3 R23, PT, PT, R23, -R34, RZ ;  /* 0x800000221717c210 */ /* 0x000fe40007ffe0ff */
[----:B------:R-:W-:-:S02]  /*0d40*/  ISETP.GT.U32.AND P4, PT, R32, R21, PT ;  /* 0x000000152000720c */ /* 0x000fc40003f84070 */
[----:B------:R-:W-:Y:S02]  /*0d50*/  LOP3.LUT R17, R39, R14, RZ, 0x3c, !PT ;  /* 0x0000000e27117212 */ /* 0x000fe400078e3cff */
[----:B------:R-:W-:Y:S02]  /*0d60*/  @!P6 IADD3 R15, PT, PT, R15, -R30, RZ ;  /* 0x8000001e0f0fe210 */ /* 0x000fe40007ffe0ff */
[----:B------:R-:W-:Y:S02]  /*0d70*/  IABS R26, R20 ;  /* 0x00000014001a7213 */ /* 0x000fe40000000000 */
[----:B------:R-:W-:Y:S02]  /*0d80*/  ISETP.GT.U32.AND P2, PT, R34, R23, PT ;  /* 0x000000172200720c */ /* 0x000fe40003f44070 */
[----:B------:R-:W-:Y:S01]  /*0d90*/  ISETP.GE.AND P6, PT, R17, RZ, PT ;  /* 0x000000ff1100720c */ /* 0x000fe20003fc6270 */
[----:B------:R-:W-:Y:S01]  /*0da0*/  IMAD.HI.U32 R16, R11, R26, RZ ;  /* 0x0000001a0b107227 */ /* 0x000fe200078e00ff */
[----:B------:R-:W-:-:S02]  /*0db0*/  @!P0 IADD3 R27, PT, PT, R27, 0x1, RZ ;  /* 0x000000011b1b8810 */ /* 0x000fc40007ffe0ff */
[----:B------:R-:W-:Y:S01]  /*0dc0*/  @!P4 IADD3 R21, PT, PT, R21, -R32, RZ ;  /* 0x800000201515c210 */ /* 0x000fe20007ffe0ff */
[----:B------:R-:W-:Y:S01]  /*0dd0*/  IMAD R17, R16, R29, R26 ;  /* 0x0000001d10117224 */ /* 0x000fe200078e021a */
[----:B------:R-:W-:Y:S02]  /*0de0*/  @P5 IADD3 R27, PT, PT, R27, 0x1, RZ ;  /* 0x000000011b1b5810 */ /* 0x000fe40007ffe0ff */
[----:B------:R-:W-:Y:S02]  /*0df0*/  ISETP.GT.U32.AND P4, PT, R4, R15, PT ;  /* 0x0000000f0400720c */ /* 0x000fe40003f84070 */
[----:B------:R-:W-:Y:S02]  /*0e00*/  MOV R38, R27 ;  /* 0x0000001b00267202 */ /* 0x000fe40000000f00 */
[----:B------:R-:W-:Y:S02]  /*0e10*/  MOV R4, R30 ;  /* 0x0000001e00047202 */ /* 0x000fe40000000f00 */
[----:B------:R-:W-:-:S02]  /*0e20*/  @!P2 IADD3 R23, PT, PT, R23, -R34, RZ ;  /* 0x800000221717a210 */ /* 0x000fc40007ffe0ff */
[----:B------:R-:W-:Y:S02]  /*0e30*/  @!P6 IADD3 R38, PT, PT, -R38, RZ, RZ ;  /* 0x000000ff2626e210 */ /* 0x000fe40007ffe1ff */
[----:B------:R-:W-:Y:S02]  /*0e40*/  ISETP.NE.AND P2, PT, R12, RZ, PT ;  /* 0x000000ff0c00720c */ /* 0x000fe40003f45270 */
[----:B------:R-:W-:Y:S02]  /*0e50*/  LOP3.LUT R22, RZ, R12, RZ, 0x33, !PT ;  /* 0x0000000cff167212 */ /* 0x000fe400078e33ff */
[----:B------:R-:W-:Y:S02]  /*0e60*/  @!P1 IADD3 R21, PT, PT, -R21, RZ, RZ ;  /* 0x000000ff15159210 */ /* 0x000fe40007ffe1ff */
[----:B------:R-:W-:Y:S02]  /*0e70*/  ISETP.GT.U32.AND P6, PT, R4, R17, PT ;  /* 0x000000110400720c */ /* 0x000fe40003fc4070 */
[----:B------:R-:W-:-:S02]  /*0e80*/  ISETP.NE.AND P5, PT, R14, RZ, PT ;  /* 0x000000ff0e00720c */ /* 0x000fc40003fa5270 */
[----:B------:R-:W-:Y:S02]  /*0e90*/  ISETP.NE.AND P0, PT, R13, RZ, PT ;  /* 0x000000ff0d00720c */ /* 0x000fe40003f05270 */
[----:B------:R-:W-:Y:S02]  /*0ea0*/  LOP3.LUT R26, RZ, R13, RZ, 0x33, !PT ;  /* 0x0000000dff1a7212 */ /* 0x000fe400078e33ff */
[----:B------:R-:W-:Y:S02]  /*0eb0*/  @!P1 IADD3 R23, PT, PT, -R23, RZ, RZ ;  /* 0x000000ff17179210 */ /* 0x000fe40007ffe1ff */
[----:B------:R-:W-:Y:S02]  /*0ec0*/  SEL R21, R22, R21, !P2 ;  /* 0x0000001516157207 */ /* 0x000fe40005000000 */
[----:B------:R-:W-:Y:S02]  /*0ed0*/  SEL R27, R26, R23, !P0 ;  /* 0x000000171a1b7207 */ /* 0x000fe40004000000 */
[----:B------:R-:W-:-:S02]  /*0ee0*/  IABS R23, R21 ;  /* 0x0000001500177213 */ /* 0x000fc40000000000 */
[----:B------:R-:W-:Y:S02]  /*0ef0*/  @!P6 IADD3 R17, PT, PT, R17, -R30, RZ ;  /* 0x8000001e1111e210 */ /* 0x000fe40007ffe0ff */
[----:B------:R-:W-:Y:S01]  /*0f00*/  @!P5 LOP3.LUT R38, RZ, R14, RZ, 0x33, !PT ;  /* 0x0000000eff26d212 */ /* 0x000fe200078e33ff */
[----:B------:R-:W-:Y:S01]  /*0f10*/  IMAD.HI.U32 R24, R24, R23, RZ ;  /* 0x0000001718187227 */ /* 0x000fe200078e00ff */
[----:B------:R-:W-:Y:S02]  /*0f20*/  @!P4 IADD3 R15, PT, PT, R15, -R30, RZ ;  /* 0x8000001e0f0fc210 */ /* 0x000fe40007ffe0ff */
[----:B------:R-:W-:Y:S01]  /*0f30*/  ISETP.GE.U32.AND P5, PT, R17, R4, PT ;  /* 0x000000041100720c */ /* 0x000fe20003fa6070 */
[----:B------:R-:W-:Y:S01]  /*0f40*/  IMAD R23, R24, R33, R23 ;  /* 0x0000002118177224 */ /* 0x000fe200078e0217 */
[----:B------:R-:W-:Y:S02]  /*0f50*/  IABS R36, R27 ;  /* 0x0000001b00247213 */ /* 0x000fe40000000000 */
[----:B------:R-:W-:-:S02]  /*0f60*/  IADD3 R29, PT, PT, -R38, RZ, RZ ;  /* 0x000000ff261d7210 */ /* 0x000fc40007ffe1ff */
[----:B------:R-:W-:Y:S01]  /*0f70*/  LOP3.LUT R20, R20, R3, RZ, 0x3c, !PT ;  /* 0x0000000314147212 */ /* 0x000fe200078e3cff */
[----:B------:R-:W-:Y:S01]  /*0f80*/  IMAD.HI.U32 R19, R19, R36, RZ ;  /* 0x0000002413137227 */ /* 0x000fe200078e00ff */
[----:B------:R-:W-:Y:S02]  /*0f90*/  @!P1 IADD3 R15, PT, PT, -R15, RZ, RZ ;  /* 0x000000ff0f0f9210 */ /* 0x000fe40007ffe1ff */
[----:B------:R-:W-:Y:S01]  /*0fa0*/  ISETP.GT.U32.AND P1, PT, R31, R23, PT ;  /* 0x000000171f00720c */ /* 0x000fe20003f24070 */
[----:B------:R-:W-:Y:S01]  /*0fb0*/  IMAD R30, R14, R29, R39 ;  /* 0x0000001d0e1e7224 */ /* 0x000fe200078e0227 */
[----:B------:R-:W-:Y:S01]  /*0fc0*/  ISETP.GE.AND P4, PT, R20, RZ, PT ;  /* 0x000000ff1400720c */ /* 0x000fe20003f86270 */
[----:B------:R-:W-:Y:S01]  /*0fd0*/  IMAD R28, R19, R28, R36 ;  /* 0x0000001c131c7224 */ /* 0x000fe200078e0224 */
[----:B------:R-:W-:Y:S02]  /*0fe0*/  @!P6 IADD3 R16, PT, PT, R16, 0x1, RZ ;  /* 0x000000011010e810 */ /* 0x000fe40007ffe0ff */
[----:B------:R-:W-:-:S02]  /*0ff0*/  IABS R17, R30 ;  /* 0x0000001e00117213 */ /* 0x000fc40000000000 */
[----:B------:R-:W-:Y:S02]  /*1000*/  @P5 IADD3 R16, PT, PT, R16, 0x1, RZ ;  /* 0x0000000110105810 */ /* 0x000fe40007ffe0ff */
[----:B------:R-:W-:Y:S02]  /*1010*/  MOV R20, R17 ;  /* 0x0000001100147202 */ /* 0x000fe40000000f00 */
[----:B------:R-:W-:Y:S02]  /*1020*/  ISETP.GT.U32.AND P6, PT, R32, R28, PT ;  /* 0x0000001c2000720c */ /* 0x000fe40003fc4070 */
[----:B------:R-:W-:Y:S01]  /*1030*/  MOV R17, R16 ;  /* 0x0000001000117202 */ /* 0x000fe20000000f00 */
[----:B------:R-:W-:Y:S01]  /*1040*/  IMAD.HI.U32 R25, R25, R20, RZ ;  /* 0x0000001419197227 */ /* 0x000fe200078e00ff */
[----:B------:R-:W-:Y:S02]  /*1050*/  @!P1 IADD3 R23, PT, PT, R23, -R31, RZ ;  /* 0x8000001f17179210 */ /* 0x000fe40007ffe0ff */
[----:B------:R-:W-:Y:S01]  /*1060*/  @!P4 IADD3 R17, PT, PT, -R17, RZ, RZ ;  /* 0x000000ff1111c210 */ /* 0x000fe20007ffe1ff */
[----:B------:R-:W-:Y:S01]  /*1070*/  IMAD R20, R25, R35, R20 ;  /* 0x0000002319147224 */ /* 0x000fe200078e0214 */
[----:B------:R-:W-:-:S02]  /*1080*/  ISETP.GE.U32.AND P4, PT, R23, R31, PT ;  /* 0x0000001f1700720c */ /* 0x000fc40003f86070 */
[----:B------:R-:W-:Y:S02]  /*1090*/  ISETP.NE.AND P5, PT, R3, RZ, PT ;  /* 0x000000ff0300720c */ /* 0x000fe40003fa5270 */
[----:B------:R-:W-:Y:S02]  /*10a0*/  LOP3.LUT R16, RZ, R3, RZ, 0x33, !PT ;  /* 0x00000003ff107212 */ /* 0x000fe400078e33ff */
[----:B------:R-:W-:Y:S02]  /*10b0*/  @!P6 IADD3 R28, PT, PT, R28, -R32, RZ ;  /* 0x800000201c1ce210 */ /* 0x000fe40007ffe0ff */
[C---:B------:R-:W-:Y:S02]  /*10c0*/  SEL R15, R16.reuse, R15, !P5 ;  /* 0x0000000f100f7207 */ /* 0x040fe40006800000 */
[----:B------:R-:W-:Y:S02]  /*10d0*/  SEL R17, R16, R17, !P5 ;  /* 0x0000001110117207 */ /* 0x000fe40006800000 */
[----:B------:R-:W-:-:S02]  /*10e0*/  ISETP.GT.U32.AND P5, PT, R34, R20, PT ;  /* 0x000000142200720c */ /* 0x000fc40003fa4070 */
[----:B------:R-:W-:Y:S01]  /*10f0*/  @!P1 IADD3 R24, PT, PT, R24, 0x1, RZ ;  /* 0x0000000118189810 */ /* 0x000fe20007ffe0ff */
[----:B------:R-:W-:Y:S01]  /*1100*/  IMAD R15, R2, R17, R15 ;  /* 0x00000011020f7224 */ /* 0x000fe200078e020f */
[----:B------:R-:W-:Y:S02]  /*1110*/  ISETP.GE.U32.AND P1, PT, R28, R32, PT ;  /* 0x000000201c00720c */ /* 0x000fe40003f26070 */
[----:B------:R-:W-:Y:S02]  /*1120*/  LOP3.LUT R21, R21, R10, RZ, 0x3c, !PT ;  /* 0x0000000a15157212 */ /* 0x000fe400078e3cff */
[----:B------:R-:W-:Y:S02]  /*1130*/  @P4 IADD3 R24, PT, PT, R24, 0x1, RZ ;  /* 0x0000000118184810 */ /* 0x000fe40007ffe0ff */
[----:B------:R-:W-:Y:S02]  /*1140*/  ISETP.GE.AND P4, PT, R21, RZ, PT ;  /* 0x000000ff1500720c */ /* 0x000fe40003f86270 */
[----:B------:R-:W-:-:S02]  /*1150*/  @!P6 IADD3 R19, PT, PT, R19, 0x1, RZ ;  /* 0x000000011313e810 */ /* 0x000fc40007ffe0ff */
[----:B------:R-:W-:Y:S02]  /*1160*/  LOP3.LUT R27, R27, R12, RZ, 0x3c, !PT ;  /* 0x0000000c1b1b7212 */ /* 0x000fe400078e3cff */
[-C--:B------:R-:W-:Y:S02]  /*1170*/  @!P5 IADD3 R20, PT, PT, R20, -R34.reuse, RZ ;  /* 0x800000221414d210 */ /* 0x080fe40007ffe0ff */
[----:B------:R-:W-:Y:S02]  /*1180*/  @P1 IADD3 R19, PT, PT, R19, 0x1, RZ ;  /* 0x0000000113131810 */ /* 0x000fe40007ffe0ff */
[----:B------:R-:W-:Y:S02]  /*1190*/  ISETP.GE.AND P6, PT, R27, RZ, PT ;  /* 0x000000ff1b00720c */ /* 0x000fe40003fc6270 */
[----:B------:R-:W-:Y:S02]  /*11a0*/  ISETP.GE.U32.AND P1, PT, R20, R34, PT ;  /* 0x000000221400720c */ /* 0x000fe40003f26070 */
[----:B------:R-:W-:-:S02]  /*11b0*/  LOP3.LUT R30, R30, R13, RZ, 0x3c, !PT ;  /* 0x0000000d1e1e7212 */ /* 0x000fc400078e3cff */
[----:B------:R-:W-:Y:S02]  /*11c0*/  @!P4 IADD3 R24, PT, PT, -R24, RZ, RZ ;  /* 0x000000ff1818c210 */ /* 0x000fe40007ffe1ff */
[----:B------:R-:W-:Y:S02]  /*11d0*/  ISETP.GE.AND P4, PT, R30, RZ, PT ;  /* 0x000000ff1e00720c */ /* 0x000fe40003f86270 */
[----:B------:R-:W-:Y:S02]  /*11e0*/  @!P5 IADD3 R25, PT, PT, R25, 0x1, RZ ;  /* 0x000000011919d810 */ /* 0x000fe40007ffe0ff */
[----:B------:R-:W-:Y:S02]  /*11f0*/  SEL R18, R18, R24, !P3 ;  /* 0x0000001812127207 */ /* 0x000fe40005800000 */
[----:B------:R-:W-:Y:S02]  /*1200*/  @!P6 IADD3 R19, PT, PT, -R19, RZ, RZ ;  /* 0x000000ff1313e210 */ /* 0x000fe40007ffe1ff */
[----:B------:R-:W-:Y:S01]  /*1210*/  @P1 IADD3 R25, PT, PT, R25, 0x1, RZ ;  /* 0x0000000119191810 */ /* 0x000fe20007ffe0ff */
[----:B------:R-:W-:Y:S01]  /*1220*/  IMAD R18, R18, UR73, R15 ;  /* 0x0000004912127c24 */ /* 0x000fe2000f8e020f */
[----:B------:R-:W-:Y:S01]  /*1230*/  SEL R19, R22, R19, !P2 ;  /* 0x0000001316137207 */ /* 0x000fe20005000000 */
[----:B------:R-:W-:Y:S01]  /*1240*/  USHF.L.U32 UR73, UR72, UR8, URZ ;  /* 0x0000000848497299 */ /* 0x000fe200080006ff */
[----:B------:R-:W-:Y:S01]  /*1250*/  MOV R21, RZ ;  /* 0x000000ff00157202 */ /* 0x000fe20000000f00 */
[----:B------:R-:W-:Y:S01]  /*1260*/  USHF.L.U32 UR72, UR72, UR9, URZ ;  /* 0x0000000948487299 */ /* 0x000fe200080006ff */
[----:B------:R-:W-:Y:S01]  /*1270*/  @!P4 IADD3 R25, PT, PT, -R25, RZ, RZ ;  /* 0x000000ff1919c210 */ /* 0x000fe20007ffe1ff */
[----:B------:R-:W-:Y:S01]  /*1280*/  IMAD R18, R19, UR74, R18 ;  /* 0x0000004a13127c24 */ /* 0x000fe2000f8e0212 */
[----:B------:R-:W-:Y:S01]  /*1290*/  MOV R20, RZ ;  /* 0x000000ff00147202 */ /* 0x000fe20000000f00 */
[----:B------:R-:W0:Y:S01]  /*12a0*/  LDCU.64 UR74, c[0x3][0x8] ;  /* 0x00c00100ff4a77ac */ /* 0x000e220008000a00 */
[----:B------:R-:W-:-:S05]  /*12b0*/  SEL R25, R26, R25, !P0 ;  /* 0x000000191a197207 */ /* 0x000fca0004000000 */
[----:B------:R-:W-:-:S04]  /*12c0*/  IMAD R25, R25, UR73, R18 ;  /* 0x0000004919197c24 */ /* 0x000fc8000f8e0212 */
[----:B------:R-:W-:Y:S01]  /*12d0*/  IMAD R167, R38, UR72, R25 ;  /* 0x0000004826a77c24 */ /* 0x000fe2000f8e0219 */
[----:B------:R-:W-:Y:S02]  /*12e0*/  CS2R R26, SRZ ;  /* 0x00000000001a7805 */ /* 0x000fe4000001ff00 */
[----:B------:R-:W-:Y:S01]  /*12f0*/  MOV R23, RZ ;  /* 0x000000ff00177202 */ /* 0x000fe20000000f00 */
[----:B------:R-:W1:Y:S01]  /*1300*/  LDCU.64 UR72, c[0x3][0x10] ;  /* 0x00c00200ff4877ac */ /* 0x000e620008000a00 */
[----:B----4-:R-:W-:Y:S01]  /*1310*/  IMAD.WIDE R162, R167, 0x8, R96 ;  /* 0x00000008a7a27825 */ /* 0x010fe200078e0260 */
[----:B------:R-:W-:-:S04]  /*1320*/  IADD3 R174, PT, PT, R9, R167, RZ ;  /* 0x000000a709ae7210 */ /* 0x000fc80007ffe0ff */
[----:B------:R-:W-:Y:S01]  /*1330*/  ISETP.GE.AND P5, PT, R174, UR4, PT ;  /* 0x00000004ae007c0c */ /* 0x000fe2000bfa6270 */
[----:B------:R-:W-:Y:S01]  /*1340*/  IMAD.WIDE R156, R9, 0x8, R162 ;  /* 0x00000008099c7825 */ /* 0x000fe200078e02a2 */
[----:B------:R-:W-:-:S04]  /*1350*/  IADD3 R164, PT, PT, R6, R167, RZ ;  /* 0x000000a706a47210 */ /* 0x000fc80007ffe0ff */
[----:B------:R-:W-:-:S07]  /*1360*/  ISETP.GE.AND P2, PT, R164, UR4, PT ;  /* 0x00000004a4007c0c */ /* 0x000fce000bf46270 */
[----:B------:R-:W0:Y:S01]  /*1370*/  @!P5 LDG.E.64 R20, desc[UR6][R156.64] ;  /* 0x000000069c14d981 */ /* 0x000e22000c1e1b00 */
[----:B------:R-:W-:Y:S02]  /*1380*/  IADD3 R165, PT, PT, R9, R164, RZ ;  /* 0x000000a409a57210 */ /* 0x000fe40007ffe0ff */
[----:B------:R-:W-:Y:S01]  /*1390*/  CS2R R24, SRZ ;  /* 0x0000000000187805 */ /* 0x000fe2000001ff00 */
[----:B------:R-:W-:Y:S01]  /*13a0*/  IMAD.WIDE R130, R6, 0x8, R162 ;  /* 0x0000000806827825 */ /* 0x000fe200078e02a2 */
[----:B------:R-:W-:Y:S02]  /*13b0*/  ISETP.GE.AND P0, PT, R167, UR4, PT ;  /* 0x00000004a7007c0c */ /* 0x000fe4000bf06270 */
[C---:B------:R-:W-:Y:S01]  /*13c0*/  ISETP.GE.AND P1, PT, R165.reuse, UR4, PT ;  /* 0x00000004a5007c0c */ /* 0x040fe2000bf26270 */
[----:B------:R-:W-:Y:S01]  /*13d0*/  IMAD.WIDE R126, R165, 0x8, R96 ;  /* 0x00000008a57e7825 */ /* 0x000fe200078e0260 */
[----:B------:R-:W1:Y:S01]  /*13e0*/  @!P2 LDG.E.64 R24, desc[UR6][R130.64] ;  /* 0x000000068218a981 */ /* 0x000e62000c1e1b00 */
[----:B------:R-:W-:-:S02]  /*13f0*/  MOV R22, RZ ;  /* 0x000000ff00167202 */ /* 0x000fc40000000f00 */
[----:B------:R-:W-:-:S08]  /*1400*/  IADD3 R161, PT, PT, R7, R167, RZ ;  /* 0x000000a707a17210 */ /* 0x000fd00007ffe0ff */
[----:B------:R-:W2:Y:S01]  /*1410*/  @!P1 LDG.E.64 R26, desc[UR6][R126.64] ;  /* 0x000000067e1a9981 */ /* 0x000ea2000c1e1b00 */
[----:B------:R-:W-:-:S03]  /*1420*/  ISETP.GE.AND P1, PT, R161, UR4, PT ;  /* 0x00000004a1007c0c */ /* 0x000fc6000bf26270 */
[----:B------:R-:W4:Y:S01]  /*1430*/  @!P0 LDG.E.64 R22, desc[UR6][R162.64] ;  /* 0x00000006a2168981 */ /* 0x000f22000c1e1b00 */
[----:B------:R-:W-:Y:S01]  /*1440*/  IADD3 R159, PT, PT, R9, R161, RZ ;  /* 0x000000a1099f7210 */ /* 0x000fe20007ffe0ff */
[----:B------:R-:W-:Y:S01]  /*1450*/  IMAD.WIDE R122, R7, 0x8, R162 ;  /* 0x00000008077a7825 */ /* 0x000fe200078e02a2 */
[----:B------:R-:W-:Y:S02]  /*1460*/  MOV R17, RZ ;  /* 0x000000ff00117202 */ /* 0x000fe40000000f00 */
[C---:B------:R-:W-:Y:S01]  /*1470*/  ISETP.GE.AND P0, PT, R159.reuse, UR4, PT ;  /* 0x000000049f007c0c */ /* 0x040fe2000bf06270 */
[----:B------:R-:W-:Y:S01]  /*1480*/  IMAD.WIDE R118, R159, 0x8, R96 ;  /* 0x000000089f767825 */ /* 0x000fe200078e0260 */
[----:B------:R-:W-:Y:S02]  /*1490*/  MOV R16, RZ ;  /* 0x000000ff00107202 */ /* 0x000fe40000000f00 */
[----:B------:R-:W-:Y:S02]  /*14a0*/  MOV R19, RZ ;  /* 0x000000ff00137202 */ /* 0x000fe40000000f00 */
[----:B------:R-:W-:-:S02]  /*14b0*/  MOV R18, RZ ;  /* 0x000000ff00127202 */ /* 0x000fc40000000f00 */
[----:B------:R-:W5:Y:S05]  /*14c0*/  @!P1 LDG.E.64 R16, desc[UR6][R122.64] ;  /* 0x000000067a109981 */ /* 0x000f6a000c1e1b00 */
[----:B------:R-:W3:Y:S01]  /*14d0*/  @!P0 LDG.E.64 R18, desc[UR6][R118.64] ;  /* 0x0000000676128981 */ /* 0x000ee2000c1e1b00 */
[C---:B------:R-:W-:Y:S01]  /*14e0*/  IADD3 R158, PT, PT, R8.reuse, R167, RZ ;  /* 0x000000a7089e7210 */ /* 0x040fe20007ffe0ff */
[----:B------:R-:W-:Y:S01]  /*14f0*/  IMAD.WIDE R134, R8, 0x8, R162 ;  /* 0x0000000808867825 */ /* 0x000fe200078e02a2 */
[----:B------:R-:W-:Y:S02]  /*1500*/  SHF.L.U32 R110, R110, UR9, RZ ;  /* 0x000000096e6e7c19 */ /* 0x000fe400080006ff */
[----:B------:R-:W-:-:S02]  /*1510*/  CS2R R38, SRZ ;  /* 0x0000000000267805 */ /* 0x000fc4000001ff00 */
[----:B------:R-:W-:Y:S02]  /*1520*/  ISETP.GE.AND P0, PT, R158, UR4, PT ;  /* 0x000000049e007c0c */ /* 0x000fe4000bf06270 */
[----:B------:R-:W-:Y:S01]  /*1530*/  IADD3 R147, PT, PT, R167, R110, RZ ;  /* 0x0000006ea7937210 */ /* 0x000fe20007ffe0ff */
[----:B------:R-:W-:Y:S01]  /*1540*/  IMAD.WIDE R110, R110, 0x8, R162 ;  /* 0x000000086e6e7825 */ /* 0x000fe200078e02a2 */
[C---:B------:R-:W-:Y:S02]  /*1550*/  IADD3 R160, PT, PT, R6.reuse, R161, RZ ;  /* 0x000000a106a07210 */ /* 0x040fe40007ffe0ff */
[CC--:B------:R-:W-:Y:S02]  /*1560*/  IADD3 R153, PT, PT, R9.reuse, R158.reuse, RZ ;  /* 0x0000009e09997210 */ /* 0x0c0fe40007ffe0ff */
[----:B------:R-:W-:Y:S01]  /*1570*/  IADD3 R154, PT, PT, R6, R158, RZ ;  /* 0x0000009e069a7210 */ /* 0x000fe20007ffe0ff */
[----:B------:R-:W-:Y:S01]  /*1580*/  IMAD.WIDE R138, R160, 0x8, R96 ;  /* 0x00000008a08a7825 */ /* 0x000fe200078e0260 */
[----:B------:R-:W-:-:S02]  /*1590*/  IADD3 R155, PT, PT, R9, R160, RZ ;  /* 0x000000a0099b7210 */ /* 0x000fc40007ffe0ff */
[----:B------:R-:W-:Y:S01]  /*15a0*/  IADD3 R151, PT, PT, R7, R158, RZ ;  /* 0x0000009e07977210 */ /* 0x000fe20007ffe0ff */
[----:B------:R-:W3:Y:S01]  /*15b0*/  @!P0 LDG.E.64 R84, desc[UR6][R134.64] ;  /* 0x0000000686548981 */ /* 0x000ee2000c1e1b00 */
[----:B------:R-:W-:Y:S01]  /*15c0*/  ISETP.GE.AND P0, PT, R147, UR4, PT ;  /* 0x0000000493007c0c */ /* 0x000fe2000bf06270 */
[--C-:B------:R-:W-:Y:S01]  /*15d0*/  IMAD.WIDE R132, R153, 0x8, R96.reuse ;  /* 0x0000000899847825 */ /* 0x100fe200078e0260 */
[CC--:B------:R-:W-:Y:S02]  /*15e0*/  IADD3 R145, PT, PT, R9.reuse, R147.reuse, RZ ;  /* 0x0000009309917210 */ /* 0x0c0fe40007ffe0ff */
[C---:B------:R-:W-:Y:S01]  /*15f0*/  IADD3 R152, PT, PT, R9.reuse, R154, RZ ;  /* 0x0000009a09987210 */ /* 0x040fe20007ffe0ff */
[--C-:B------:R-:W-:Y:S01]  /*1600*/  IMAD.WIDE R128, R154, 0x8, R96.reuse ;  /* 0x000000089a807825 */ /* 0x100fe200078e0260 */
[C---:B------:R-:W-:Y:S02]  /*1610*/  IADD3 R146, PT, PT, R6.reuse, R147, RZ ;  /* 0x0000009306927210 */ /* 0x040fe40007ffe0ff */
[-C--:B------:R-:W-:Y:S01]  /*1620*/  IADD3 R149, PT, PT, R9, R151.reuse, RZ ;  /* 0x0000009709957210 */ /* 0x080fe20007ffe0ff */
[----:B------:R-:W-:Y:S01]  /*1630*/  IMAD.WIDE R136, R155, 0x8, R96 ;  /* 0x000000089b887825 */ /* 0x000fe200078e0260 */
[----:B------:R-:W-:-:S02]  /*1640*/  IADD3 R150, PT, PT, R6, R151, RZ ;  /* 0x0000009706967210 */ /* 0x000fc40007ffe0ff */
[-C--:B------:R-:W-:Y:S01]  /*1650*/  IADD3 R143, PT, PT, R7, R147.reuse, RZ ;  /* 0x00000093078f7210 */ /* 0x080fe20007ffe0ff */
[----:B------:R-:W3:Y:S01]  /*1660*/  @!P0 LDG.E.64 R68, desc[UR6][R110.64] ;  /* 0x000000066e448981 */ /* 0x000ee2000c1e1b00 */
[----:B------:R-:W-:Y:S01]  /*1670*/  ISETP.GE.AND P0, PT, R160, UR4, PT ;  /* 0x00000004a0007c0c */ /* 0x000fe2000bf06270 */
[--C-:B------:R-:W-:Y:S01]  /*1680*/  IMAD.WIDE R120, R151, 0x8, R96.reuse ;  /* 0x0000000897787825 */ /* 0x100fe200078e0260 */
[----:B------:R-:W-:Y:S02]  /*1690*/  IADD3 R140, PT, PT, R8, R147, RZ ;  /* 0x00000093088c7210 */ /* 0x000fe40007ffe0ff */
[----:B------:R-:W-:Y:S01]  /*16a0*/  IADD3 R144, PT, PT, R9, R146, RZ ;  /* 0x0000009209907210 */ /* 0x000fe20007ffe0ff */
[----:B------:R-:W-:-:S04]  /*16b0*/  IMAD.WIDE R108, R145, 0x8, R96 ;  /* 0x00000008916c7825 */ /* 0x000fc800078e0260 */
[----:B------:R-:W-:-:S04]  /*16c0*/  IMAD.WIDE R124, R152, 0x8, R96 ;  /* 0x00000008987c7825 */ /* 0x000fc800078e0260 */
[--C-:B------:R-:W-:Y:S01]  /*16d0*/  IMAD.WIDE R106, R146, 0x8, R96.reuse ;  /* 0x00000008926a7825 */ /* 0x100fe200078e0260 */
[----:B------:R-:W3:Y:S01]  /*16e0*/  @!P0 LDG.E.64 R88, desc[UR6][R138.64] ;  /* 0x000000068a588981 */ /* 0x000ee2000c1e1b00 */
[----:B------:R-:W-:Y:S02]  /*16f0*/  ISETP.GE.AND P0, PT, R153, UR4, PT ;  /* 0x0000000499007c0c */ /* 0x000fe4000bf06270 */
[--C-:B------:R-:W-:Y:S01]  /*1700*/  IMAD.WIDE R116, R149, 0x8, R96.reuse ;  /* 0x0000000895747825 */ /* 0x100fe200078e0260 */
[C---:B------:R-:W-:Y:S02]  /*1710*/  IADD3 R148, PT, PT, R9.reuse, R150, RZ ;  /* 0x0000009609947210 */ /* 0x040fe40007ffe0ff */
[-C--:B------:R-:W-:Y:S01]  /*1720*/  IADD3 R141, PT, PT, R9, R143.reuse, RZ ;  /* 0x0000008f098d7210 */ /* 0x080fe20007ffe0ff */
[--C-:B------:R-:W-:Y:S01]  /*1730*/  IMAD.WIDE R114, R150, 0x8, R96.reuse ;  /* 0x0000000896727825 */ /* 0x100fe200078e0260 */
[----:B------:R-:W-:Y:S02]  /*1740*/  IADD3 R142, PT, PT, R6, R143, RZ ;  /* 0x0000008f068e7210 */ /* 0x000fe40007ffe0ff */
[----:B------:R-:W-:Y:S01]  /*1750*/  IADD3 R177, PT, PT, R7, R140, RZ ;  /* 0x0000008c07b17210 */ /* 0x000fe20007ffe0ff */
[----:B------:R-:W-:-:S03]  /*1760*/  IMAD.WIDE R102, R143, 0x8, R96 ;  /* 0x000000088f667825 */ /* 0x000fc600078e0260 */
[----:B------:R-:W3:Y:S01]  /*1770*/  @!P0 LDG.E.64 R82, desc[UR6][R132.64] ;  /* 0x0000000684528981 */ /* 0x000ee2000c1e1b00 */
[----:B------:R-:W-:Y:S01]  /*1780*/  ISETP.GE.AND P0, PT, R154, UR4, PT ;  /* 0x000000049a007c0c */ /* 0x000fe2000bf06270 */
[----:B------:R-:W-:-:S12]  /*1790*/  IMAD.WIDE R90, R140, 0x8, R96 ;  /* 0x000000088c5a7825 */ /* 0x000fd800078e0260 */
[----:B------:R-:W3:Y:S01]  /*17a0*/  @!P0 LDG.E.64 R80, desc[UR6][R128.64] ;  /* 0x0000000680508981 */ /* 0x000ee2000c1e1b00 */
[----:B------:R-:W-:-:S13]  /*17b0*/  ISETP.GE.AND P0, PT, R155, UR4, PT ;  /* 0x000000049b007c0c */ /* 0x000fda000bf06270 */
        /* <DEDUP_REMOVED lines=23> */
[----:B------:R-:W-:Y:S01]  /*1930*/  ISETP.GE.AND P0, PT, R141, UR4, PT ;  /* 0x000000048d007c0c */ /* 0x000fe2000bf06270 */
[----:B0-----:R-:W-:Y:S01]  /*1940*/  FMUL R15, R21, UR75 ;  /* 0x0000004b150f7c20 */ /* 0x001fe20008400000 */
[----:B------:R-:W-:-:S03]  /*1950*/  FMUL R28, R20, UR75 ;  /* 0x0000004b141c7c20 */ /* 0x000fc60008400000 */
[----:B------:R-:W-:Y:S01]  /*1960*/  FFMA R29, R20, UR74, -R15 ;  /* 0x0000004a141d7c23 */ /* 0x000fe2000800080f */
[----:B------:R-:W-:Y:S01]  /*1970*/  FFMA R30, R21, UR74, R28 ;  /* 0x0000004a151e7c23 */ /* 0x000fe2000800001c */
[----:B------:R-:W2:Y:S01]  /*1980*/  LDCU.64 UR74, c[0x3][0x18] ;  /* 0x00c00300ff4a77ac */ /* 0x000ea20008000a00 */
[----:B-1----:R-:W-:Y:S01]  /*1990*/  FMUL R15, R25, UR73 ;  /* 0x00000049190f7c20 */ /* 0x002fe20008400000 */
[----:B------:R-:W-:-:S03]  /*19a0*/  FMUL R28, R24, UR73 ;  /* 0x00000049181c7c20 */ /* 0x000fc60008400000 */
[----:B------:R-:W-:Y:S01]  /*19b0*/  FFMA R31, R24, UR72, -R15 ;  /* 0x00000048181f7c23 */ /* 0x000fe2000800080f */
[----:B------:R-:W-:Y:S01]  /*19c0*/  FFMA R32, R25, UR72, R28 ;  /* 0x0000004819207c23 */ /* 0x000fe2000800001c */
[----:B------:R-:W5:Y:S01]  /*19d0*/  LDCU.64 UR72, c[0x3][0x20] ;  /* 0x00c00400ff4877ac */ /* 0x000f620008000a00 */
[----:B------:R-:W-:-:S05]  /*19e0*/  IMAD.WIDE R100, R141, 0x8, R96 ;  /* 0x000000088d647825 */ /* 0x000fca00078e0260 */
[----:B------:R-:W3:Y:S01]  /*19f0*/  @!P0 LDG.E.64 R58, desc[UR6][R100.64] ;  /* 0x00000006643a8981 */ /* 0x000ee2000c1e1b00 */
[----:B----4-:R-:W-:Y:S01]  /*1a00*/  FMUL R15, R23, UR11 ;  /* 0x0000000b170f7c20 */ /* 0x010fe20008400000 */
[C---:B--2---:R-:W-:Y:S01]  /*1a10*/  FMUL R33, R27.reuse, UR75 ;  /* 0x0000004b1b217c20 */ /* 0x044fe20008400000 */
[----:B------:R-:W-:Y:S02]  /*1a20*/  FMUL R28, R26, UR75 ;  /* 0x0000004b1a1c7c20 */ /* 0x000fe40008400000 */
[----:B------:R-:W-:Y:S01]  /*1a30*/  FFMA R15, R22, UR10, -R15 ;  /* 0x0000000a160f7c23 */ /* 0x000fe2000800080f */
[----:B------:R-:W-:Y:S01]  /*1a40*/  FFMA R33, R26, UR74, -R33 ;  /* 0x0000004a1a217c23 */ /* 0x000fe20008000821 */
[----:B------:R-:W-:Y:S01]  /*1a50*/  FFMA R166, R27, UR74, R28 ;  /* 0x0000004a1ba67c23 */ /* 0x000fe2000800001c */
[----:B------:R-:W-:Y:S01]  /*1a60*/  FMUL R28, R22, UR11 ;  /* 0x0000000b161c7c20 */ /* 0x000fe20008400000 */
[----:B------:R-:W3:Y:S01]  /*1a70*/  LDCU.64 UR74, c[0x3][0x28] ;  /* 0x00c00500ff4a77ac */ /* 0x000ee20008000a00 */
[----:B------:R-:W-:-:S02]  /*1a80*/  FADD R34, RZ, R15 ;  /* 0x0000000fff227221 */ /* 0x000fc40000000000 */
[----:B------:R-:W-:Y:S02]  /*1a90*/  FFMA R28, R23, UR10, R28 ;  /* 0x0000000a171c7c23 */ /* 0x000fe4000800001c */
[----:B------:R-:W-:Y:S02]  /*1aa0*/  FADD R34, R34, R29 ;  /* 0x0000001d22227221 */ /* 0x000fe40000000000 */
[----:B------:R-:W-:Y:S01]  /*1ab0*/  FADD R15, RZ, R28 ;  /* 0x0000001cff0f7221 */ /* 0x000fe20000000000 */
[C---:B------:R-:W-:Y:S01]  /*1ac0*/  ISETP.GE.AND P0, PT, R142.reuse, UR4, PT ;  /* 0x000000048e007c0c */ /* 0x040fe2000bf06270 */
[----:B------:R-:W-:-:S04]  /*1ad0*/  IMAD.WIDE R94, R142, 0x8, R96 ;  /* 0x000000088e5e7825 */ /* 0x000fc800078e0260 */
[----:B------:R-:W-:Y:S01]  /*1ae0*/  FADD R34, R34, R31 ;  /* 0x0000001f22227221 */ /* 0x000fe20000000000 */
[----:B------:R-:W-:Y:S01]  /*1af0*/  FADD R29, R15, R30 ;  /* 0x0000001e0f1d7221 */ /* 0x000fe20000000000 */
[----:B-----5:R-:W-:Y:S01]  /*1b00*/  FMUL R15, R17, UR73 ;  /* 0x00000049110f7c20 */ /* 0x020fe20008400000 */
[----:B------:R-:W-:Y:S01]  /*1b10*/  FMUL R28, R16, UR73 ;  /* 0x00000049101c7c20 */ /* 0x000fe20008400000 */
[----:B------:R-:W-:Y:S01]  /*1b20*/  FADD R175, R34, R33 ;  /* 0x0000002122af7221 */ /* 0x000fe20000000000 */
[-C--:B------:R-:W-:Y:S01]  /*1b30*/  IADD3 R33, PT, PT, R9, R140.reuse, RZ ;  /* 0x0000008c09217210 */ /* 0x080fe20007ffe0ff */
[----:B------:R-:W-:Y:S01]  /*1b40*/  FFMA R168, R16, UR72, -R15 ;  /* 0x0000004810a87c23 */ /* 0x000fe2000800080f */
[----:B------:R-:W-:Y:S01]  /*1b50*/  FADD R173, R29, R32 ;  /* 0x000000201dad7221 */ /* 0x000fe20000000000 */
[----:B---3--:R-:W-:Y:S01]  /*1b60*/  FMUL R15, R19, UR75 ;  /* 0x0000004b130f7c20 */ /* 0x008fe20008400000 */
[----:B------:R-:W-:Y:S01]  /*1b70*/  FFMA R170, R17, UR72, R28 ;  /* 0x0000004811aa7c23 */ /* 0x000fe2000800001c */
[----:B------:R-:W-:Y:S01]  /*1b80*/  IADD3 R32, PT, PT, R6, R140, RZ ;  /* 0x0000008c06207210 */ /* 0x000fe20007ffe0ff */
[----:B------:R-:W2:Y:S01]  /*1b90*/  @!P0 LDG.E.64 R56, desc[UR6][R94.64] ;  /* 0x000000065e388981 */ /* 0x000ea2000c1e1b00 */
[C---:B------:R-:W-:Y:S01]  /*1ba0*/  FFMA R171, R18.reuse, UR74, -R15 ;  /* 0x0000004a12ab7c23 */ /* 0x040fe2000800080f */
[----:B------:R-:W-:Y:S01]  /*1bb0*/  IADD3 R15, PT, PT, R9, R142, RZ ;  /* 0x0000008e090f7210 */ /* 0x000fe20007ffe0ff */
[----:B------:R-:W-:Y:S01]  /*1bc0*/  FMUL R30, R18, UR75 ;  /* 0x0000004b121e7c20 */ /* 0x000fe20008400000 */
[C---:B------:R-:W-:Y:S01]  /*1bd0*/  ISETP.GE.AND P3, PT, R177.reuse, UR4, PT ;  /* 0x00000004b1007c0c */ /* 0x040fe2000bf66270 */
[----:B------:R-:W-:Y:S01]  /*1be0*/  IMAD.WIDE R36, R177, 0x8, R96 ;  /* 0x00000008b1247825 */ /* 0x000fe200078e0260 */
[----:B------:R-:W-:-:S03]  /*1bf0*/  ISETP.GE.AND P0, PT, R15, UR4, PT ;  /* 0x000000040f007c0c */ /* 0x000fc6000bf06270 */
[----:B------:R-:W-:Y:S01]  /*1c00*/  FFMA R172, R19, UR74, R30 ;  /* 0x0000004a13ac7c23 */ /* 0x000fe2000800001e */
[-C--:B------:R-:W-:Y:S01]  /*1c10*/  IADD3 R179, PT, PT, R9, R177.reuse, RZ ;  /* 0x000000b109b37210 */ /* 0x080fe20007ffe0ff */
[--C-:B------:R-:W-:Y:S01]  /*1c20*/  IMAD.WIDE R92, R15, 0x8, R96.reuse ;  /* 0x000000080f5c7825 */ /* 0x100fe200078e0260 */
[----:B------:R-:W-:Y:S01]  /*1c30*/  IADD3 R98, PT, PT, R6, R177, RZ ;  /* 0x000000b106627210 */ /* 0x000fe20007ffe0ff */
[----:B------:R-:W0:Y:S02]  /*1c40*/  LDCU.64 UR72, c[0x3][0x30] ;  /* 0x00c00600ff4877ac */ /* 0x000e240008000a00 */
[--C-:B------:R-:W-:Y:S01]  /*1c50*/  IMAD.WIDE R28, R33, 0x8, R96.reuse ;  /* 0x00000008211c7825 */ /* 0x100fe200078e0260 */
[C---:B------:R-:W-:Y:S01]  /*1c60*/  ISETP.GE.AND P1, PT, R32.reuse, UR4, PT ;  /* 0x0000000420007c0c */ /* 0x040fe2000bf26270 */
[----:B------:R-:W1:Y:S01]  /*1c70*/  LDCU.64 UR74, c[0x3][0x38] ;  /* 0x00c00700ff4a77ac */ /* 0x000e620008000a00 */
[----:B------:R-:W-:Y:S01]  /*1c80*/  IADD3 R99, PT, PT, R9, R32, RZ ;  /* 0x0000002009637210 */ /* 0x000fe20007ffe0ff */
[----:B------:R-:W-:Y:S01]  /*1c90*/  IMAD.WIDE R40, R32, 0x8, R96 ;  /* 0x0000000820287825 */ /* 0x000fe200078e0260 */
[----:B------:R-:W3:Y:S04]  /*1ca0*/  @!P3 LDG.E.64 R44, desc[UR6][R36.64] ;  /* 0x00000006242cb981 */ /* 0x000ee8000c1e1b00 */
[----:B------:R-:W4:Y:S01]  /*1cb0*/  @!P0 LDG.E.64 R54, desc[UR6][R92.64] ;  /* 0x000000065c368981 */ /* 0x000f22000c1e1b00 */
[----:B------:R-:W-:-:S02]  /*1cc0*/  ISETP.GE.AND P0, PT, R33, UR4, PT ;  /* 0x0000000421007c0c */ /* 0x000fc4000bf06270 */
[C---:B------:R-:W-:Y:S01]  /*1cd0*/  ISETP.GE.AND P2, PT, R99.reuse, UR4, PT ;  /* 0x0000000463007c0c */ /* 0x040fe2000bf46270 */
[--C-:B------:R-:W-:Y:S01]  /*1ce0*/  IMAD.WIDE R30, R99, 0x8, R96.reuse ;  /* 0x00000008631e7825 */ /* 0x100fe200078e0260 */
[----:B------:R-:W5:Y:S09]  /*1cf0*/  @!P1 LDG.E.64 R48, desc[UR6][R40.64] ;  /* 0x0000000628309981 */ /* 0x000f72000c1e1b00 */
[----:B------:R-:W3:Y:S04]  /*1d00*/  @!P0 LDG.E.64 R50, desc[UR6][R28.64] ;  /* 0x000000061c328981 */ /* 0x000ee8000c1e1b00 */
[----:B------:R-:W5:Y:S01]  /*1d10*/  @!P2 LDG.E.64 R46, desc[UR6][R30.64] ;  /* 0x000000061e2ea981 */ /* 0x000f62000c1e1b00 */
[C---:B------:R-:W-:Y:S01]  /*1d20*/  ISETP.GE.AND P4, PT, R179.reuse, UR4, PT ;  /* 0x00000004b3007c0c */ /* 0x040fe2000bf86270 */
[----:B------:R-:W-:Y:S01]  /*1d30*/  IMAD.WIDE R34, R179, 0x8, R96 ;  /* 0x00000008b3227825 */ /* 0x000fe200078e0260 */
[----:B------:R-:W-:-:S02]  /*1d40*/  ISETP.GE.AND P5, PT, R98, UR4, PT ;  /* 0x0000000462007c0c */ /* 0x000fc4000bfa6270 */
[----:B------:R-:W-:-:S09]  /*1d50*/  IADD3 R181, PT, PT, R9, R98, RZ ;  /* 0x0000006209b57210 */ /* 0x000fd20007ffe0ff */
[----:B------:R-:W5:Y:S01]  /*1d60*/  @!P4 LDG.E.64 R42, desc[UR6][R34.64] ;  /* 0x00000006222ac981 */ /* 0x000f62000c1e1b00 */
[----:B------:R-:W-:Y:S01]  /*1d70*/  ISETP.GE.AND P6, PT, R181, UR4, PT ;  /* 0x00000004b5007c0c */ /* 0x000fe2000bfc6270 */
[----:B------:R-:W-:Y:S01]  /*1d80*/  IMAD.WIDE R32, R98, 0x8, R96 ;  /* 0x0000000862207825 */ /* 0x000fe200078e0260 */
[----:B------:R-:W-:-:S03]  /*1d90*/  CS2R R98, SRZ ;  /* 0x0000000000627805 */ /* 0x000fc6000001ff00 */
[----:B------:R-:W-:Y:S01]  /*1da0*/  IMAD.WIDE R96, R181, 0x8, R96 ;  /* 0x00000008b5607825 */ /* 0x000fe200078e0260 */
[----:B------:R-:W5:Y:S07]  /*1db0*/  @!P5 LDG.E.64 R38, desc[UR6][R32.64] ;  /* 0x000000062026d981 */ /* 0x000f6e000c1e1b00 */
[----:B------:R-:W5:Y:S01]  /*1dc0*/  @!P6 LDG.E.64 R98, desc[UR6][R96.64] ;  /* 0x000000066062e981 */ /* 0x000f62000c1e1b00 */
[----:B------:R-:W-:Y:S01]  /*1dd0*/  FADD R177, R173, R166 ;  /* 0x000000a6adb17221 */ /* 0x000fe20000000000 */
[----:B0-----:R-:W-:Y:S01]  /*1de0*/  FMUL R173, R89, UR73 ;  /* 0x0000004959ad7c20 */ /* 0x001fe20008400000 */
[----:B------:R-:W-:Y:S01]  /*1df0*/  FMUL R166, R88, UR73 ;  /* 0x0000004958a67c20 */ /* 0x000fe20008400000 */
[----:B------:R-:W-:-:S02]  /*1e00*/  FADD R176, R175, R168 ;  /* 0x000000a8afb07221 */ /* 0x000fc40000000000 */
[----:B------:R-:W-:Y:S01]  /*1e10*/  FFMA R173, R88, UR72, -R173 ;  /* 0x0000004858ad7c23 */ /* 0x000fe200080008ad */
[----:B------:R-:W-:Y:S01]  /*1e20*/  FFMA R166, R89, UR72, R166 ;  /* 0x0000004859a67c23 */ /* 0x000fe200080000a6 */
[----:B------:R-:W0:Y:S01]  /*1e30*/  LDCU.64 UR72, c[0x3][0x40] ;  /* 0x00c00800ff4877ac */ /* 0x000e220008000a00 */
[----:B-1----:R-:W-:Y:S01]  /*1e40*/  FMUL R175, R87, UR75 ;  /* 0x0000004b57af7c20 */ /* 0x002fe20008400000 */
[----:B------:R-:W-:-:S03]  /*1e50*/  FMUL R168, R86, UR75 ;  /* 0x0000004b56a87c20 */ /* 0x000fc60008400000 */
[----:B------:R-:W-:Y:S01]  /*1e60*/  FFMA R175, R86, UR74, -R175 ;  /* 0x0000004a56af7c23 */ /* 0x000fe200080008af */
[----:B------:R-:W-:Y:S01]  /*1e70*/  FFMA R168, R87, UR74, R168 ;  /* 0x0000004a57a87c23 */ /* 0x000fe200080000a8 */
[----:B------:R-:W1:Y:S01]  /*1e80*/  LDCU.64 UR74, c[0x3][0x48] ;  /* 0x00c00900ff4a77ac */ /* 0x000e620008000a00 */
[----:B------:R-:W-:Y:S01]  /*1e90*/  FADD R177, R177, R170 ;  /* 0x000000aab1b17221 */ /* 0x000fe20000000000 */
[----:B------:R-:W-:-:S03]  /*1ea0*/  FADD R176, R176, R171 ;  /* 0x000000abb0b07221 */ /* 0x000fc60000000000 */
[----:B------:R-:W-:Y:S01]  /*1eb0*/  FADD R177, R177, R172 ;  /* 0x000000acb1b17221 */ /* 0x000fe20000000000 */
[----:B------:R-:W-:Y:S01]  /*1ec0*/  FADD R176, R176, R173 ;  /* 0x000000adb0b07221 */ /* 0x000fe20000000000 */
[----:B0-----:R-:W-:Y:S01]  /*1ed0*/  FMUL R171, R85, UR73 ;  /* 0x0000004955ab7c20 */ /* 0x001fe20008400000 */
[----:B------:R-:W-:-:S03]  /*1ee0*/  FMUL R170, R84, UR73 ;  /* 0x0000004954aa7c20 */ /* 0x000fc60008400000 */
        /* <DEDUP_REMOVED lines=51> */
[----:B------:R-:W-:Y:S01]  /*2220*/  FADD R176, R176, R175 ;  /* 0x000000afb0b07221 */ /* 0x000fe20000000000 */
[----:B0-----:R-:W-:Y:S01]  /*2230*/  FMUL R175, R69, UR73 ;  /* 0x0000004945af7c20 */ /* 0x001fe20008400000 */
[----:B------:R-:W-:Y:S01]  /*2240*/  FMUL R170, R68, UR73 ;  /* 0x0000004944aa7c20 */ /* 0x000fe20008400000 */
[----:B------:R-:W-:Y:S01]  /*2250*/  FADD R177, R177, R172 ;  /* 0x000000acb1b17221 */ /* 0x000fe20000000000 */
[----:B------:R-:W-:Y:S01]  /*2260*/  FADD R176, R176, R171 ;  /* 0x000000abb0b07221 */ /* 0x000fe20000000000 */
        /* <DEDUP_REMOVED lines=30> */
[----:B------:R-:W2:Y:S01]  /*2450*/  LDCU.64 UR72, c[0x3][0xb0] ;  /* 0x00c01600ff4877ac */ /* 0x000ea20008000a00 */
[----:B------:R-:W-:Y:S01]  /*2460*/  FADD R177, R177, R166 ;  /* 0x000000a6b1b17221 */ /* 0x000fe20000000000 */
[----:B------:R-:W-:Y:S01]  /*2470*/  FADD R176, R176, R175 ;  /* 0x000000afb0b07221 */ /* 0x000fe20000000000 */
[----:B-1----:R-:W-:Y:S01]  /*2480*/  FMUL R173, R59, UR75 ;  /* 0x0000004b3bad7c20 */ /* 0x002fe20008400000 */
[----:B------:R-:W-:-:S03]  /*2490*/  FMUL R172, R58, UR75 ;  /* 0x0000004b3aac7c20 */ /* 0x000fc60008400000 */
[----:B------:R-:W-:Y:S01]  /*24a0*/  FFMA R173, R58, UR74, -R173 ;  /* 0x0000004a3aad7c23 */ /* 0x000fe200080008ad */
[----:B------:R-:W-:Y:S01]  /*24b0*/  FFMA R172, R59, UR74, R172 ;  /* 0x0000004a3bac7c23 */ /* 0x000fe200080000ac */
[----:B------:R-:W4:Y:S01]  /*24c0*/  LDCU.64 UR74, c[0x3][0xb8] ;  /* 0x00c01700ff4a77ac */ /* 0x000f220008000a00 */
[----:B------:R-:W-:Y:S01]  /*24d0*/  FADD R177, R177, R168 ;  /* 0x000000a8b1b17221 */ /* 0x000fe20000000000 */
[----:B------:R-:W-:Y:S01]  /*24e0*/  FADD R176, R176, R171 ;  /* 0x000000abb0b07221 */ /* 0x000fe20000000000 */
[----:B--2---:R-:W-:Y:S01]  /*24f0*/  FMUL R175, R57, UR73 ;  /* 0x0000004939af7c20 */ /* 0x004fe20008400000 */
[----:B------:R-:W-:-:S03]  /*2500*/  FMUL R166, R56, UR73 ;  /* 0x0000004938a67c20 */ /* 0x000fc60008400000 */
[----:B------:R-:W-:Y:S01]  /*2510*/  FFMA R175, R56, UR72, -R175 ;  /* 0x0000004838af7c23 */ /* 0x000fe200080008af */
[----:B------:R-:W-:Y:S01]  /*2520*/  FFMA R166, R57, UR72, R166 ;  /* 0x0000004839a67c23 */ /* 0x000fe200080000a6 */
[----:B------:R-:W0:Y:S01]  /*2530*/  LDCU.64 UR72, c[0x3][0xc0] ;  /* 0x00c01800ff4877ac */ /* 0x000e220008000a00 */
[----:B----4-:R-:W-:Y:S01]  /*2540*/  FMUL R171, R55, UR75 ;  /* 0x0000004b37ab7c20 */ /* 0x010fe20008400000 */
[----:B------:R-:W-:-:S03]  /*2550*/  FMUL R168, R54, UR75 ;  /* 0x0000004b36a87c20 */ /* 0x000fc60008400000 */
[----:B------:R-:W-:Y:S01]  /*2560*/  FFMA R171, R54, UR74, -R171 ;  /* 0x0000004a36ab7c23 */ /* 0x000fe200080008ab */
[----:B------:R-:W-:Y:S01]  /*2570*/  FFMA R168, R55, UR74, R168 ;  /* 0x0000004a37a87c23 */ /* 0x000fe200080000a8 */
[----:B------:R-:W3:Y:S01]  /*2580*/  LDCU.64 UR74, c[0x3][0xc8] ;  /* 0x00c01900ff4a77ac */ /* 0x000ee20008000a00 */
        /* <DEDUP_REMOVED lines=8> */
[----:B------:R-:W5:Y:S01]  /*2610*/  LDCU.64 UR72, c[0x3][0xd0] ;  /* 0x00c01a00ff4877ac */ /* 0x000f620008000a00 */
[----:B---3--:R-:W-:Y:S01]  /*2620*/  FMUL R175, R51, UR75 ;  /* 0x0000004b33af7c20 */ /* 0x008fe20008400000 */
[----:B------:R-:W-:-:S03]  /*2630*/  FMUL R172, R50, UR75 ;  /* 0x0000004b32ac7c20 */ /* 0x000fc60008400000 */
[----:B------:R-:W-:Y:S01]  /*2640*/  FFMA R175, R50, UR74, -R175 ;  /* 0x0000004a32af7c23 */ /* 0x000fe200080008af */
[----:B------:R-:W-:Y:S01]  /*2650*/  FFMA R172, R51, UR74, R172 ;  /* 0x0000004a33ac7c23 */ /* 0x000fe200080000ac */
[----:B------:R-:W0:Y:S01]  /*2660*/  LDCU.64 UR74, c[0x3][0xd8] ;  /* 0x00c01b00ff4a77ac */ /* 0x000e220008000a00 */
[----:B------:R-:W-:Y:S01]  /*2670*/  FADD R177, R177, R166 ;  /* 0x000000a6b1b17221 */ /* 0x000fe20000000000 */
[----:B------:R-:W-:Y:S01]  /*2680*/  FADD R176, R176, R171 ;  /* 0x000000abb0b07221 */ /* 0x000fe20000000000 */
[----:B-----5:R-:W-:Y:S01]  /*2690*/  FMUL R171, R49, UR73 ;  /* 0x0000004931ab7c20 */ /* 0x020fe20008400000 */
[----:B------:R-:W-:Y:S01]  /*26a0*/  FMUL R166, R48, UR73 ;  /* 0x0000004930a67c20 */ /* 0x000fe20008400000 */
[----:B------:R-:W-:Y:S01]  /*26b0*/  FADD R177, R177, R168 ;  /* 0x000000a8b1b17221 */ /* 0x000fe20000000000 */
[----:B------:R-:W-:Y:S01]  /*26c0*/  FADD R176, R176, R173 ;  /* 0x000000adb0b07221 */ /* 0x000fe20000000000 */
[----:B------:R-:W-:Y:S01]  /*26d0*/  FFMA R171, R48, UR72, -R171 ;  /* 0x0000004830ab7c23 */ /* 0x000fe200080008ab */
[----:B------:R-:W-:Y:S01]  /*26e0*/  FFMA R166, R49, UR72, R166 ;  /* 0x0000004831a67c23 */ /* 0x000fe200080000a6 */
[----:B------:R-:W1:Y:S01]  /*26f0*/  LDCU.64 UR72, c[0x3][0xe0] ;  /* 0x00c01c00ff4877ac */ /* 0x000e620008000a00 */
[----:B0-----:R-:W-:Y:S01]  /*2700*/  FMUL R173, R47, UR75 ;  /* 0x0000004b2fad7c20 */ /* 0x001fe20008400000 */
[----:B------:R-:W-:-:S03]  /*2710*/  FMUL R168, R46, UR75 ;  /* 0x0000004b2ea87c20 */ /* 0x000fc60008400000 */
[----:B------:R-:W-:Y:S01]  /*2720*/  FFMA R173, R46, UR74, -R173 ;  /* 0x0000004a2ead7c23 */ /* 0x000fe200080008ad */
[----:B------:R-:W-:Y:S01]  /*2730*/  FFMA R168, R47, UR74, R168 ;  /* 0x0000004a2fa87c23 */ /* 0x000fe200080000a8 */
[----:B------:R-:W0:Y:S01]  /*2740*/  LDCU.64 UR74, c[0x3][0xe8] ;  /* 0x00c01d00ff4a77ac */ /* 0x000e220008000a00 */
[----:B------:R-:W-:Y:S01]  /*2750*/  FADD R177, R177, R170 ;  /* 0x000000aab1b17221 */ /* 0x000fe20000000000 */
[----:B------:R-:W-:Y:S01]  /*2760*/  FADD R176, R176, R175 ;  /* 0x000000afb0b07221 */ /* 0x000fe20000000000 */
[----:B-1----:R-:W-:Y:S01]  /*2770*/  FMUL R175, R45, UR73 ;  /* 0x000000492daf7c20 */ /* 0x002fe20008400000 */
[----:B------:R-:W-:Y:S01]  /*2780*/  FMUL R170, R44, UR73 ;  /* 0x000000492caa7c20 */ /* 0x000fe20008400000 */
[----:B------:R-:W-:Y:S01]  /*2790*/  FADD R177, R177, R172 ;  /* 0x000000acb1b17221 */ /* 0x000fe20000000000 */
[----:B------:R-:W-:Y:S01]  /*27a0*/  FADD R176, R176, R171 ;  /* 0x000000abb0b07221 */ /* 0x000fe20000000000 */
[----:B------:R-:W-:Y:S01]  /*27b0*/  FFMA R175, R44, UR72, -R175 ;  /* 0x000000482caf7c23 */ /* 0x000fe200080008af */
[----:B------:R-:W-:Y:S01]  /*27c0*/  FFMA R170, R45, UR72, R170 ;  /* 0x000000482daa7c23 */ /* 0x000fe200080000aa */
[----:B------:R-:W-:Y:S01]  /*27d0*/  FADD R177, R177, R166 ;  /* 0x000000a6b1b17221 */ /* 0x000fe20000000000 */
        /* <DEDUP_REMOVED lines=8> */
[----:B-1----:R-:W-:Y:S02]  /*2860*/  FMUL R173, R39, UR73 ;  /* 0x0000004927ad7c20 */ /* 0x002fe40008400000 */
[----:B------:R-:W-:Y:S01]  /*2870*/  FADD R176, R176, R175 ;  /* 0x000000afb0b07221 */ /* 0x000fe20000000000 */
[----:B------:R-:W-:Y:S01]  /*2880*/  FADD R177, R177, R170 ;  /* 0x000000aab1b17221 */ /* 0x000fe20000000000 */
[C---:B------:R-:W-:Y:S01]  /*2890*/  FMUL R168, R38.reuse, UR73 ;  /* 0x0000004926a87c20 */ /* 0x040fe20008400000 */
[----:B------:R-:W-:Y:S01]  /*28a0*/  FFMA R173, R38, UR72, -R173 ;  /* 0x0000004826ad7c23 */ /* 0x000fe200080008ad */
[----:B------:R-:W-:Y:S01]  /*28b0*/  FADD R176, R176, R171 ;  /* 0x000000abb0b07221 */ /* 0x000fe20000000000 */
[----:B------:R-:W-:Y:S01]  /*28c0*/  FADD R177, R177, R166 ;  /* 0x000000a6b1b17221 */ /* 0x000fe20000000000 */
[----:B------:R-:W-:Y:S01]  /*28d0*/  FFMA R168, R39, UR72, R168 ;  /* 0x0000004827a87c23 */ /* 0x000fe200080000a8 */
[----:B------:R-:W1:Y:S01]  /*28e0*/  LDCU.64 UR72, c[0x3][0x100] ;  /* 0x00c02000ff4877ac */ /* 0x000e620008000a00 */
[----:B0-----:R-:W-:Y:S01]  /*28f0*/  FMUL R171, R99, UR75 ;  /* 0x0000004b63ab7c20 */ /* 0x001fe20008400000 */
[----:B------:R-:W-:-:S03]  /*2900*/  FMUL R166, R98, UR75 ;  /* 0x0000004b62a67c20 */ /* 0x000fc60008400000 */
[----:B------:R-:W-:Y:S01]  /*2910*/  FFMA R171, R98, UR74, -R171 ;  /* 0x0000004a62ab7c23 */ /* 0x000fe200080008ab */
[----:B------:R-:W-:Y:S01]  /*2920*/  FFMA R166, R99, UR74, R166 ;  /* 0x0000004a63a67c23 */ /* 0x000fe200080000a6 */
[----:B------:R-:W0:Y:S01]  /*2930*/  LDCU.64 UR74, c[0x3][0x108] ;  /* 0x00c02100ff4a77ac */ /* 0x000e220008000a00 */
[----:B------:R-:W-:Y:S01]  /*2940*/  P2R R169, PR, RZ, 0x1 ;  /* 0x00000001ffa97803 */ /* 0x000fe20000000000 */
[----:B------:R-:W-:Y:S01]  /*2950*/  FADD R177, R177, R168 ;  /* 0x000000a8b1b17221 */ /* 0x000fe20000000000 */
[----:B------:R-:W-:Y:S01]  /*2960*/  ISETP.GE.AND P0, PT, R167, UR4, PT ;  /* 0x00000004a7007c0c */ /* 0x000fe2000bf06270 */
[----:B-1----:R-:W-:Y:S02]  /*2970*/  FMUL R167, R23, UR73 ;  /* 0x0000004917a77c20 */ /* 0x002fe40008400000 */
[----:B------:R-:W-:Y:S02]  /*2980*/  FADD R177, R177, R166 ;  /* 0x000000a6b1b17221 */ /* 0x000fe40000000000 */
[----:B------:R-:W-:Y:S01]  /*2990*/  FFMA R166, R22, UR72, -R167 ;  /* 0x0000004816a67c23 */ /* 0x000fe200080008a7 */
[----:B------:R-:W-:-:S03]  /*29a0*/  FADD R176, R176, R173 ;  /* 0x000000adb0b07221 */ /* 0x000fc60000000000 */
[----:B------:R-:W-:Y:S01]  /*29b0*/  FADD R166, RZ, R166 ;  /* 0x000000a6ffa67221 */ /* 0x000fe20000000000 */
[----:B0-----:R-:W-:Y:S01]  /*29c0*/  FMUL R167, R21, UR75 ;  /* 0x0000004b15a77c20 */ /* 0x001fe20008400000 */
[----:B------:R-:W-:-:S03]  /*29d0*/  FADD R176, R176, R171 ;  /* 0x000000abb0b07221 */ /* 0x000fc60000000000 */
[----:B------:R-:W-:-:S04]  /*29e0*/  FFMA R167, R20, UR74, -R167 ;  /* 0x0000004a14a77c23 */ /* 0x000fc800080008a7 */
[----:B------:R-:W-:Y:S01]  /*29f0*/  FADD R170, R167, R166 ;  /* 0x000000a6a7aa7221 */ /* 0x000fe20000000000 */
[----:B------:R-:W-:Y:S01]  /*2a00*/  FMUL R166, R22, UR73 ;  /* 0x0000004916a67c20 */ /* 0x000fe20008400000 */
[----:B------:R0:W-:Y:S01]  /*2a10*/  @!P0 STG.E.64 desc[UR6][R162.64], R176 ;  /* 0x000000b0a2008986 */ /* 0x0001e2000c101b06 */
[----:B------:R-:W-:Y:S02]  /*2a20*/  FMUL R168, R20, UR75 ;  /* 0x0000004b14a87c20 */ /* 0x000fe40008400000 */
[----:B0-----:R-:W-:Y:S01]  /*2a30*/  FFMA R163, R23, UR72, R166 ;  /* 0x0000004817a37c23 */ /* 0x001fe200080000a6 */
[----:B------:R-:W0:Y:S01]  /*2a40*/  LDCU.64 UR72, c[0x3][0x110] ;  /* 0x00c02200ff4877ac */ /* 0x000e220008000a00 */
[----:B------:R-:W-:Y:S02]  /*2a50*/  FFMA R168, R21, UR74, R168 ;  /* 0x0000004a15a87c23 */ /* 0x000fe400080000a8 */
[----:B------:R-:W-:Y:S01]  /*2a60*/  FADD R163, RZ, R163 ;  /* 0x000000a3ffa37221 */ /* 0x000fe20000000000 */
[----:B------:R-:W-:Y:S01]  /*2a70*/  ISETP.GE.AND P0, PT, R174, UR4, PT ;  /* 0x00000004ae007c0c */ /* 0x000fe2000bf06270 */
[----:B------:R-:W1:Y:S02]  /*2a80*/  LDCU.64 UR74, c[0x3][0x1a08] ;  /* 0x00c34100ff4a77ac */ /* 0x000e640008000a00 */
[----:B------:R-:W-:Y:S01]  /*2a90*/  FADD R167, R168, R163 ;  /* 0x000000a3a8a77221 */ /* 0x000fe20000000000 */
[----:B0-----:R-:W-:Y:S01]  /*2aa0*/  FMUL R163, R25, UR73 ;  /* 0x0000004919a37c20 */ /* 0x001fe20008400000 */
[----:B------:R-:W-:-:S03]  /*2ab0*/  FMUL R162, R24, UR73 ;  /* 0x0000004918a27c20 */ /* 0x000fc60008400000 */
[----:B------:R-:W-:Y:S01]  /*2ac0*/  FFMA R163, R24, UR72, -R163 ;  /* 0x0000004818a37c23 */ /* 0x000fe200080008a3 */
[----:B------:R-:W-:Y:S01]  /*2ad0*/  FFMA R162, R25, UR72, R162 ;  /* 0x0000004819a27c23 */ /* 0x000fe200080000a2 */
[----:B------:R-:W0:Y:S02]  /*2ae0*/  LDCU.64 UR72, c[0x3][0x118] ;  /* 0x00c02300ff4877ac */ /* 0x000e240008000a00 */
[----:B------:R-:W-:Y:S01]  /*2af0*/  FADD R170, R170, R163 ;  /* 0x000000a3aaaa7221 */ /* 0x000fe20000000000 */
        /* <DEDUP_REMOVED lines=201> */
[----:B------:R-:W0:Y:S03]  /*3790*/  LDCU.64 UR72, c[0x3][0x208] ;  /* 0x00c04100ff4877ac */ /* 0x000e260008000a00 */
[----:B------:R-:W-:Y:S01]  /*37a0*/  FADD R173, R167, R162 ;  /* 0x000000a2a7ad7221 */ /* 0x000fe20000000000 */
[----:B------:R-:W-:Y:S01]  /*37b0*/  FMUL R162, R22, UR13 ;  /* 0x0000000d16a27c20 */ /* 0x000fe20008400000 */
[----:B------:R-:W-:-:S03]  /*37c0*/  FADD R172, R170, R163 ;  /* 0x000000a3aaac7221 */ /* 0x000fc60000000000 */
[----:B------:R-:W-:-:S04]  /*37d0*/  FFMA R163, R23, UR12, R162 ;  /* 0x0000000c17a37c23 */ /* 0x000fc800080000a2 */
[----:B------:R-:W-:Y:S01]  /*37e0*/  FADD R163, RZ, R163 ;  /* 0x000000a3ffa37221 */ /* 0x000fe20000000000 */
[----:B0-----:R-:W-:-:S04]  /*37f0*/  FMUL R162, R20, UR73 ;  /* 0x0000004914a27c20 */ /* 0x001fc80008400000 */
[----:B------:R-:W-:-:S04]  /*3800*/  FFMA R162, R21, UR72, R162 ;  /* 0x0000004815a27c23 */ /* 0x000fc800080000a2 */
[----:B------:R-:W-:Y:S01]  /*3810*/  FADD R171, R162, R163 ;  /* 0x000000a3a2ab7221 */ /* 0x000fe20000000000 */
[----:B------:R-:W-:-:S04]  /*3820*/  FMUL R163, R21, UR73 ;  /* 0x0000004915a37c20 */ /* 0x000fc80008400000 */
[----:B------:R-:W-:Y:S01]  /*3830*/  FFMA R163, R20, UR72, -R163 ;  /* 0x0000004814a37c23 */ /* 0x000fe200080008a3 */
[----:B------:R-:W0:Y:S01]  /*3840*/  LDCU.64 UR72, c[0x3][0x210] ;  /* 0x00c04200ff4877ac */ /* 0x000e220008000a00 */
[----:B------:R-:W-:Y:S01]  /*3850*/  FMUL R167, R23, UR13 ;  /* 0x0000000d17a77c20 */ /* 0x000fe20008400000 */
[----:B------:R2:W-:Y:S03]  /*3860*/  @!P0 STG.E.64 desc[UR6][R156.64], R172 ;  /* 0x000000ac9c008986 */ /* 0x0005e6000c101b06 */
[----:B------:R-:W-:-:S04]  /*3870*/  FFMA R167, R22, UR12, -R167 ;  /* 0x0000000c16a77c23 */ /* 0x000fc800080008a7 */
[----:B--2---:R-:W-:Y:S01]  /*3880*/  FADD R156, RZ, R167 ;  /* 0x000000a7ff9c7221 */ /* 0x004fe20000000000 */
[----:B0-----:R-:W-:-:S03]  /*3890*/  FMUL R157, R25, UR73 ;  /* 0x00000049199d7c20 */ /* 0x001fc60008400000 */
[----:B------:R-:W-:Y:S01]  /*38a0*/  FADD R156, R163, R156 ;  /* 0x0000009ca39c7221 */ /* 0x000fe20000000000 */
[----:B------:R-:W-:-:S04]  /*38b0*/  FFMA R157, R24, UR72, -R157 ;  /* 0x00000048189d7c23 */ /* 0x000fc8000800089d */
[----:B------:R-:W-:Y:S01]  /*38c0*/  FADD R162, R156, R157 ;  /* 0x0000009d9ca27221 */ /* 0x000fe20000000000 */
[----:B------:R-:W-:-:S04]  /*38d0*/  FMUL R156, R24, UR73 ;  /* 0x00000049189c7c20 */ /* 0x000fc80008400000 */
[----:B------:R-:W-:Y:S01]  /*38e0*/  FFMA R156, R25, UR72, R156 ;  /* 0x00000048199c7c23 */ /* 0x000fe2000800009c */
[----:B------:R-:W0:Y:S03]  /*38f0*/  LDCU.64 UR72, c[0x3][0x218] ;  /* 0x00c04300ff4877ac */ /* 0x000e260008000a00 */
        /* <DEDUP_REMOVED lines=213> */
[----:B------:R-:W-:Y:S01]  /*4650*/  ISETP.GE.AND P0, PT, R164, UR4, PT ;  /* 0x00000004a4007c0c */ /* 0x000fe2000bf06270 */
[----:B------:R-:W-:-:S04]  /*4660*/  FMUL R163, R23, UR15 ;  /* 0x0000000f17a37c20 */ /* 0x000fc80008400000 */
[----:B------:R-:W-:-:S08]  /*4670*/  FFMA R163, R22, UR14, -R163 ;  /* 0x0000000e16a37c23 */ /* 0x000fd000080008a3 */
[----:B------:R2:W-:Y:S02]  /*4680*/  @!P0 STG.E.64 desc[UR6][R130.64], R170 ;  /* 0x000000aa82008986 */ /* 0x0005e4000c101b06 */
        /* <DEDUP_REMOVED lines=896> */
[----:B------:R-:W-:-:S04]  /*7e90*/  FMUL R123, R23, UR23 ;  /* 0x00000017177b7c20 */ /* 0x000fc80008400000 */
[----:B------:R-:W-:-:S04]  /*7ea0*/  FFMA R123, R22, UR22, -R123 ;  /* 0x00000016167b7c23 */ /* 0x000fc8000800087b */
[----:B------:R-:W-:-:S04]  /*7eb0*/  FADD R118, RZ, R123 ;  /* 0x0000007bff767221 */ /* 0x000fc80000000000 */
[----:B------:R-:W-:Y:S01]  /*7ec0*/  FADD R118, R119, R118 ;  /* 0x0000007677767221 */ /* 0x000fe20000000000 */
[----:B0-----:R-:W-:-:S04]  /*7ed0*/  FMUL R119, R25, UR73 ;  /* 0x0000004919777c20 */ /* 0x001fc80008400000 */
        /* <DEDUP_REMOVED lines=202> */
[----:B------:R-:W-:Y:S01]  /*8b80*/  ISETP.GE.AND P0, PT, R160, UR4, PT ;  /* 0x00000004a0007c0c */ /* 0x000fe2000bf06270 */
[----:B0-----:R-:W-:Y:S01]  /*8b90*/  FMUL R119, R99, UR73 ;  /* 0x0000004963777c20 */ /* 0x001fe20008400000 */
[----:B------:R-:W-:-:S03]  /*8ba0*/  FMUL R118, R98, UR73 ;  /* 0x0000004962767c20 */ /* 0x000fc60008400000 */
[----:B------:R-:W-:Y:S01]  /*8bb0*/  FFMA R119, R98, UR72, -R119 ;  /* 0x0000004862777c23 */ /* 0x000fe20008000877 */
[----:B------:R-:W-:Y:S01]  /*8bc0*/  FFMA R118, R99, UR72, R118 ;  /* 0x0000004863767c23 */ /* 0x000fe20008000076 */
[----:B------:R-:W0:Y:S06]  /*8bd0*/  LDCU.64 UR72, c[0x3][0x808] ;  /* 0x00c10100ff4877ac */ /* 0x000e2c0008000a00 */
[----:B------:R2:W-:Y:S02]  /*8be0*/  @!P0 STG.E.64 desc[UR6][R138.64], R130 ;  /* 0x000000828a008986 */ /* 0x0005e4000c101b06 */
[----:B--2---:R-:W-:Y:S01]  /*8bf0*/  FADD R131, R127, R118 ;  /* 0x000000767f837221 */ /* 0x004fe20000000000 */
[----:B------:R-:W-:Y:S01]  /*8c00*/  FMUL R118, R22, UR25 ;  /* 0x0000001916767c20 */ /* 0x000fe20008400000 */
[----:B------:R-:W-:-:S03]  /*8c10*/  FADD R130, R122, R119 ;  /* 0x000000777a827221 */ /* 0x000fc60000000000 */
[----:B------:R-:W-:Y:S01]  /*8c20*/  FFMA R119, R23, UR24, R118 ;  /* 0x0000001817777c23 */ /* 0x000fe20008000076 */
[----:B0-----:R-:W-:-:S03]  /*8c30*/  FMUL R118, R20, UR73 ;  /* 0x0000004914767c20 */ /* 0x001fc60008400000 */
[----:B------:R-:W-:Y:S01]  /*8c40*/  FADD R119, RZ, R119 ;  /* 0x00000077ff777221 */ /* 0x000fe20000000000 */
        /* <DEDUP_REMOVED lines=1116> */
[----:B------:R-:W0:Y:S01]  /*d210*/  LDCU.64 UR72, c[0x3][0xd08] ;  /* 0x00c1a100ff4877ac */ /* 0x000e220008000a00 */
[----:B------:R-:W-:Y:S02]  /*d220*/  ISETP.GE.AND P0, PT, R152, UR4, PT ;  /* 0x0000000498007c0c */ /* 0x000fe4000bf06270 */
[----:B------:R-:W-:Y:S01]  /*d230*/  FADD R127, R127, R118 ;  /* 0x000000767f7f7221 */ /* 0x000fe20000000000 */
[----:B------:R-:W-:Y:S01]  /*d240*/  FMUL R118, R22, UR35 ;  /* 0x0000002316767c20 */ /* 0x000fe20008400000 */
[----:B------:R-:W-:-:S03]  /*d250*/  FADD R126, R122, R119 ;  /* 0x000000777a7e7221 */ /* 0x000fc60000000000 */
[----:B------:R-:W-:-:S04]  /*d260*/  FFMA R119, R23, UR34, R118 ;  /* 0x0000002217777c23 */ /* 0x000fc80008000076 */
[----:B------:R-:W-:Y:S01]  /*d270*/  FADD R119, RZ, R119 ;  /* 0x00000077ff777221 */ /* 0x000fe20000000000 */
[----:B0-----:R-:W-:Y:S01]  /*d280*/  FMUL R118, R20, UR73 ;  /* 0x0000004914767c20 */ /* 0x001fe20008400000 */
[----:B------:R0:W-:Y:S03]  /*d290*/  @!P0 STG.E.64 desc[UR6][R124.64], R128 ;  /* 0x000000807c008986 */ /* 0x0001e6000c101b06 */
[----:B------:R-:W-:-:S04]  /*d2a0*/  FFMA R118, R21, UR72, R118 ;  /* 0x0000004815767c23 */ /* 0x000fc80008000076 */
[----:B0-----:R-:W-:Y:S01]  /*d2b0*/  FADD R125, R118, R119 ;  /* 0x00000077767d7221 */ /* 0x001fe20000000000 */
[----:B------:R-:W-:-:S04]  /*d2c0*/  FMUL R119, R21, UR73 ;  /* 0x0000004915777c20 */ /* 0x000fc80008400000 */
[----:B------:R-:W-:Y:S01]  /*d2d0*/  FFMA R119, R20, UR72, -R119 ;  /* 0x0000004814777c23 */ /* 0x000fe20008000877 */
[----:B------:R-:W0:Y:S01]  /*d2e0*/  LDCU.64 UR72, c[0x3][0xd10] ;  /* 0x00c1a200ff4877ac */ /* 0x000e220008000a00 */
[----:B------:R-:W-:Y:S01]  /*d2f0*/  FMUL R123, R23, UR35 ;  /* 0x00000023177b7c20 */ /* 0x000fe20008400000 */
[----:B------:R-:W-:-:S03]  /*d300*/  ISETP.GE.AND P0, PT, R151, UR4, PT ;  /* 0x0000000497007c0c */ /* 0x000fc6000bf06270 */
[----:B------:R-:W-:-:S04]  /*d310*/  FFMA R123, R22, UR34, -R123 ;  /* 0x00000022167b7c23 */ /* 0x000fc8000800087b */
[----:B------:R-:W-:-:S04]  /*d320*/  FADD R118, RZ, R123 ;  /* 0x0000007bff767221 */ /* 0x000fc80000000000 */
[----:B------:R-:W-:Y:S01]  /*d330*/  FADD R118, R119, R118 ;  /* 0x0000007677767221 */ /* 0x000fe20000000000 */
[----:B0-----:R-:W-:Y:S01]  /*d340*/  FMUL R119, R25, UR73 ;  /* 0x0000004919777c20 */ /* 0x001fe20008400000 */
[----:B------:R0:W-:Y:S03]  /*d350*/  @!P0 STG.E.64 desc[UR6][R120.64], R126 ;  /* 0x0000007e78008986 */ /* 0x0001e6000c101b06 */
[----:B------:R-:W-:-:S04]  /*d360*/  FFMA R119, R24, UR72, -R119 ;  /* 0x0000004818777c23 */ /* 0x000fc80008000877 */
[----:B0-----:R-:W-:Y:S01]  /*d370*/  FADD R120, R118, R119 ;  /* 0x0000007776787221 */ /* 0x001fe20000000000 */
        /* <DEDUP_REMOVED lines=2457> */
[----:B------:R-:W-:-:S03]  /*16d10*/  ISETP.GE.AND P0, PT, R15, UR4, PT ;  /* 0x000000040f007c0c */ /* 0x000fc6000bf06270 */
        /* <DEDUP_REMOVED lines=8> */
[----:B------:R-:W-:Y:S01]  /*16da0*/  FADD R104, R100, R95 ;  /* 0x0000005f64687221 */ /* 0x000fe20000000000 */
[----:B------:R-:W-:-:S04]  /*16db0*/  FMUL R95, R23, UR61 ;  /* 0x0000003d175f7c20 */ /* 0x000fc80008400000 */
[----:B------:R-:W-:Y:S01]  /*16dc0*/  FFMA R95, R22, UR60, -R95 ;  /* 0x0000003c165f7c23 */ /* 0x000fe2000800085f */
[----:B------:R2:W-:Y:S03]  /*16dd0*/  @!P0 STG.E.64 desc[UR6][R92.64], R104 ;  /* 0x000000685c008986 */ /* 0x0005e6000c101b06 */
[----:B--2---:R-:W-:-:S04]  /*16de0*/  FADD R92, RZ, R95 ;  /* 0x0000005fff5c7221 */ /* 0x004fc80000000000 */
        /* <DEDUP_REMOVED lines=210> */
[----:B------:R-:W-:Y:S01]  /*17b10*/  FADD R100, R94, R15 ;  /* 0x0000000f5e647221 */ /* 0x000fe20000000000 */
[----:B------:R-:W-:Y:S01]  /*17b20*/  FADD R101, R101, R92 ;  /* 0x0000005c65657221 */ /* 0x000fe20000000000 */
[C---:B------:R-:W-:Y:S01]  /*17b30*/  FMUL R94, R20.reuse, UR75 ;  /* 0x0000004b145e7c20 */ /* 0x040fe20008400000 */
[----:B------:R-:W-:-:S03]  /*17b40*/  FFMA R93, R20, UR74, -R93 ;  /* 0x0000004a145d7c23 */ /* 0x000fc6000800085d */
[C---:B------:R-:W-:Y:S01]  /*17b50*/  FFMA R94, R21.reuse, UR74, R94 ;  /* 0x0000004a155e7c23 */ /* 0x040fe2000800005e */
[----:B------:R-:W1:Y:S01]  /*17b60*/  LDCU.64 UR74, c[0x3][0x1c08] ;  /* 0x00c38100ff4a77ac */ /* 0x000e620008000a00 */
[----:B0-----:R-:W-:Y:S01]  /*17b70*/  FMUL R15, R21, UR73 ;  /* 0x00000049150f7c20 */ /* 0x001fe20008400000 */
[----:B------:R-:W-:-:S03]  /*17b80*/  FMUL R92, R20, UR73 ;  /* 0x00000049145c7c20 */ /* 0x000fc60008400000 */
[----:B------:R-:W-:Y:S01]  /*17b90*/  FFMA R15, R20, UR72, -R15 ;  /* 0x00000048140f7c23 */ /* 0x000fe2000800080f */
[C---:B------:R-:W-:Y:S01]  /*17ba0*/  FFMA R92, R21.reuse, UR72, R92 ;  /* 0x00000048155c7c23 */ /* 0x040fe2000800005c */
[----:B------:R-:W0:Y:S01]  /*17bb0*/  LDCU.64 UR72, c[0x3][0x1b08] ;  /* 0x00c36100ff4877ac */ /* 0x000e220008000a00 */
[----:B------:R-:W-:Y:S01]  /*17bc0*/  ISETP.GE.AND P0, PT, R140, UR4, PT ;  /* 0x000000048c007c0c */ /* 0x000fe2000bf06270 */
[----:B-1----:R-:W-:-:S04]  /*17bd0*/  FMUL R95, R21, UR75 ;  /* 0x0000004b155f7c20 */ /* 0x002fc80008400000 */
[----:B------:R-:W-:-:S08]  /*17be0*/  FFMA R95, R20, UR74, -R95 ;  /* 0x0000004a145f7c23 */ /* 0x000fd0000800085f */
[----:B------:R0:W-:Y:S02]  /*17bf0*/  @!P0 STG.E.64 desc[UR6][R90.64], R100 ;  /* 0x000000645a008986 */ /* 0x0001e4000c101b06 */
[C---:B0-----:R-:W-:Y:S01]  /*17c00*/  FMUL R91, R21.reuse, UR73 ;  /* 0x00000049155b7c20 */ /* 0x041fe20008400000 */
[C---:B------:R-:W-:Y:S01]  /*17c10*/  FMUL R90, R20.reuse, UR73 ;  /* 0x00000049145a7c20 */ /* 0x040fe20008400000 */
[C---:B------:R-:W-:Y:S02]  /*17c20*/  FMUL R100, R20.reuse, UR75 ;  /* 0x0000004b14647c20 */ /* 0x040fe40008400000 */
[----:B------:R-:W-:Y:S01]  /*17c30*/  FFMA R91, R20, UR72, -R91 ;  /* 0x00000048145b7c23 */ /* 0x000fe2000800085b */
[C---:B------:R-:W-:Y:S01]  /*17c40*/  FFMA R90, R21.reuse, UR72, R90 ;  /* 0x00000048155a7c23 */ /* 0x040fe2000800005a */
[C---:B------:R-:W-:Y:S01]  /*17c50*/  FFMA R100, R21.reuse, UR74, R100 ;  /* 0x0000004a15647c23 */ /* 0x040fe20008000064 */
[----:B------:R-:W0:Y:S01]  /*17c60*/  LDCU.64 UR72, c[0x3][0x1d08] ;  /* 0x00c3a100ff4877ac */ /* 0x000e220008000a00 */
[----:B------:R-:W1:Y:S01]  /*17c70*/  LDCU.64 UR74, c[0x3][0x1e08] ;  /* 0x00c3c100ff4a77ac */ /* 0x000e620008000a00 */
[----:B------:R-:W-:-:S04]  /*17c80*/  FMUL R105, R21, UR77 ;  /* 0x0000004d15697c20 */ /* 0x000fc80008400000 */
[C---:B------:R-:W-:Y:S01]  /*17c90*/  FFMA R105, R20.reuse, UR76, -R105 ;  /* 0x0000004c14697c23 */ /* 0x040fe20008000869 */
[C---:B0-----:R-:W-:Y:S01]  /*17ca0*/  FMUL R101, R21.reuse, UR73 ;  /* 0x0000004915657c20 */ /* 0x041fe20008400000 */
[----:B-1----:R-:W-:Y:S01]  /*17cb0*/  FMUL R103, R21, UR75 ;  /* 0x0000004b15677c20 */ /* 0x002fe20008400000 */
[C---:B------:R-:W-:Y:S01]  /*17cc0*/  FMUL R102, R20.reuse, UR73 ;  /* 0x0000004914667c20 */ /* 0x040fe20008400000 */
[C---:B------:R-:W-:Y:S01]  /*17cd0*/  FMUL R104, R20.reuse, UR75 ;  /* 0x0000004b14687c20 */ /* 0x040fe20008400000 */
[C---:B------:R-:W-:Y:S01]  /*17ce0*/  FFMA R101, R20.reuse, UR72, -R101 ;  /* 0x0000004814657c23 */ /* 0x040fe20008000865 */
[C---:B------:R-:W-:Y:S01]  /*17cf0*/  FFMA R103, R20.reuse, UR74, -R103 ;  /* 0x0000004a14677c23 */ /* 0x040fe20008000867 */
[----:B------:R-:W-:-:S04]  /*17d00*/  FMUL R20, R20, UR77 ;  /* 0x0000004d14147c20 */ /* 0x000fc80008400000 */
[C---:B------:R-:W-:Y:S01]  /*17d10*/  FFMA R106, R21.reuse, UR76, R20 ;  /* 0x0000004c156a7c23 */ /* 0x040fe20008000014 */
[----:B------:R-:W-:Y:S01]  /*17d20*/  FMUL R20, R22, UR63 ;  /* 0x0000003f16147c20 */ /* 0x000fe20008400000 */
[C---:B------:R-:W-:Y:S01]  /*17d30*/  FFMA R102, R21.reuse, UR72, R102 ;  /* 0x0000004815667c23 */ /* 0x040fe20008000066 */
[----:B------:R-:W-:Y:S01]  /*17d40*/  FFMA R104, R21, UR74, R104 ;  /* 0x0000004a15687c23 */ /* 0x000fe20008000068 */
[----:B------:R-:W0:Y:S01]  /*17d50*/  LDCU.64 UR72, c[0x3][0x1910] ;  /* 0x00c32200ff4877ac */ /* 0x000e220008000a00 */
[----:B------:R-:W-:-:S04]  /*17d60*/  FFMA R20, R23, UR62, R20 ;  /* 0x0000003e17147c23 */ /* 0x000fc80008000014 */
[----:B------:R-:W-:Y:S01]  /*17d70*/  FADD R21, RZ, R20 ;  /* 0x00000014ff157221 */ /* 0x000fe20000000000 */
[----:B------:R-:W-:-:S04]  /*17d80*/  FMUL R20, R22, UR65 ;  /* 0x0000004116147c20 */ /* 0x000fc80008400000 */
[----:B------:R-:W-:Y:S01]  /*17d90*/  FFMA R20, R23, UR64, R20 ;  /* 0x0000004017147c23 */ /* 0x000fe20008000014 */
[----:B------:R-:W-:-:S03]  /*17da0*/  FADD R107, R92, R21 ;  /* 0x000000155c6b7221 */ /* 0x000fc60000000000 */
        /* <DEDUP_REMOVED lines=20> */
[----:B------:R-:W-:-:S04]  /*17ef0*/  FADD R21, RZ, R20 ;  /* 0x00000014ff157221 */ /* 0x000fc80000000000 */
[----:B------:R-:W-:Y:S01]  /*17f00*/  FADD R119, R106, R21 ;  /* 0x000000156a777221 */ /* 0x000fe20000000000 */
[----:B------:R-:W-:-:S04]  /*17f10*/  FMUL R21, R23, UR63 ;  /* 0x0000003f17157c20 */ /* 0x000fc80008400000 */
[----:B------:R-:W-:-:S04]  /*17f20*/  FFMA R21, R22, UR62, -R21 ;  /* 0x0000003e16157c23 */ /* 0x000fc80008000815 */
[----:B------:R-:W-:-:S04]  /*17f30*/  FADD R20, RZ, R21 ;  /* 0x00000015ff147221 */ /* 0x000fc80000000000 */
[----:B------:R-:W-:Y:S01]  /*17f40*/  FADD R90, R15, R20 ;  /* 0x000000140f5a7221 */ /* 0x000fe20000000000 */
[----:B------:R-:W-:-:S04]  /*17f50*/  FMUL R15, R23, UR65 ;  /* 0x00000041170f7c20 */ /* 0x000fc80008400000 */
[----:B------:R-:W-:-:S04]  /*17f60*/  FFMA R15, R22, UR64, -R15 ;  /* 0x00000040160f7c23 */ /* 0x000fc8000800080f */
[----:B------:R-:W-:Y:S01]  /*17f70*/  FADD R20, RZ, R15 ;  /* 0x0000000fff147221 */ /* 0x000fe20000000000 */
[----:B------:R-:W-:-:S04]  /*17f80*/  FMUL R15, R23, UR67 ;  /* 0x00000043170f7c20 */ /* 0x000fc80008400000 */
[----:B------:R-:W-:Y:S01]  /*17f90*/  FFMA R15, R22, UR66, -R15 ;  /* 0x00000042160f7c23 */ /* 0x000fe2000800080f */
[----:B------:R-:W-:-:S03]  /*17fa0*/  FADD R92, R93, R20 ;  /* 0x000000145d5c7221 */ /* 0x000fc60000000000 */
        /* <DEDUP_REMOVED lines=9> */
[C---:B------:R-:W-:Y:S01]  /*18040*/  FMUL R15, R23.reuse, UR43 ;  /* 0x0000002b170f7c20 */ /* 0x040fe20008400000 */
[----:B------:R-:W-:-:S03]  /*18050*/  FMUL R23, R23, UR41 ;  /* 0x0000002917177c20 */ /* 0x000fc60008400000 */
[C---:B------:R-:W-:Y:S01]  /*18060*/  FFMA R15, R22.reuse, UR42, -R15 ;  /* 0x0000002a160f7c23 */ /* 0x040fe2000800080f */
[----:B------:R-:W-:Y:S01]  /*18070*/  FADD R102, R101, R20 ;  /* 0x0000001465667221 */ /* 0x000fe20000000000 */
[----:B------:R-:W-:Y:S02]  /*18080*/  FFMA R23, R22, UR40, -R23 ;  /* 0x0000002816177c23 */ /* 0x000fe40008000817 */
[----:B------:R-:W-:-:S04]  /*18090*/  FADD R20, RZ, R15 ;  /* 0x0000000fff147221 */ /* 0x000fc80000000000 */
[----:B------:R-:W-:Y:S01]  /*180a0*/  FADD R104, R103, R20 ;  /* 0x0000001467687221 */ /* 0x000fe20000000000 */
[----:B------:R-:W-:Y:S01]  /*180b0*/  FADD R20, RZ, R23 ;  /* 0x00000017ff147221 */ /* 0x000fe20000000000 */
[----:B0-----:R-:W-:-:S03]  /*180c0*/  FMUL R15, R25, UR73 ;  /* 0x00000049190f7c20 */ /* 0x001fc60008400000 */
[----:B------:R-:W-:Y:S01]  /*180d0*/  FADD R22, R105, R20 ;  /* 0x0000001469167221 */ /* 0x000fe20000000000 */
[C---:B------:R-:W-:Y:S01]  /*180e0*/  FMUL R20, R24.reuse, UR73 ;  /* 0x0000004918147c20 */ /* 0x040fe20008400000 */
[----:B------:R-:W-:-:S03]  /*180f0*/  FFMA R15, R24, UR72, -R15 ;  /* 0x00000048180f7c23 */ /* 0x000fc6000800080f */
[----:B------:R-:W-:Y:S01]  /*18100*/  FFMA R20, R25, UR72, R20 ;  /* 0x0000004819147c23 */ /* 0x000fe20008000014 */
[----:B------:R-:W0:Y:S01]  /*18110*/  LDCU.64 UR72, c[0x3][0x1a10] ;  /* 0x00c34200ff4877ac */ /* 0x000e220008000a00 */
[----:B------:R-:W-:Y:S02]  /*18120*/  FADD R90, R90, R15 ;  /* 0x0000000f5a5a7221 */ /* 0x000fe40000000000 */
        /* <DEDUP_REMOVED lines=32> */
[C---:B------:R-:W-:Y:S01]  /*18330*/  FFMA R20, R25.reuse, UR72, R20 ;  /* 0x0000004819147c23 */ /* 0x040fe20008000014 */
[----:B------:R-:W0:Y:S02]  /*18340*/  LDCU.64 UR72, c[0x3][0x1f10] ;  /* 0x00c3e200ff4877ac */ /* 0x000e240008000a00 */
[----:B------:R-:W-:Y:S01]  /*18350*/  FADD R104, R104, R15 ;  /* 0x0000000f68687221 */ /* 0x000fe20000000000 */
[----:B0-----:R-:W-:-:S04]  /*18360*/  FMUL R15, R25, UR73 ;  /* 0x00000049190f7c20 */ /* 0x001fc80008400000 */
[C---:B------:R-:W-:Y:S01]  /*18370*/  FFMA R15, R24.reuse, UR72, -R15 ;  /* 0x00000048180f7c23 */ /* 0x040fe2000800080f */
[----:B------:R-:W-:-:S04]  /*18380*/  FMUL R24, R24, UR73 ;  /* 0x0000004918187c20 */ /* 0x000fc80008400000 */
[----:B------:R-:W-:Y:S01]  /*18390*/  FFMA R24, R25, UR72, R24 ;  /* 0x0000004819187c23 */ /* 0x000fe20008000018 */
[----:B------:R-:W0:Y:S01]  /*183a0*/  LDCU.64 UR72, c[0x3][0x1918] ;  /* 0x00c32300ff4877ac */ /* 0x000e220008000a00 */
        /* <DEDUP_REMOVED lines=96> */
[----:B------:R-:W-:-:S04]  /*189b0*/  FADD R119, R119, R24 ;  /* 0x0000001877777221 */ /* 0x000fc80000000000 */
[----:B------:R-:W-:Y:S01]  /*189c0*/  FADD R119, R119, R26 ;  /* 0x0000001a77777221 */ /* 0x000fe20000000000 */
[----:B------:R-:W-:-:S03]  /*189d0*/  FADD R22, R22, R15 ;  /* 0x0000000f16167221 */ /* 0x000fc60000000000 */
        /* <DEDUP_REMOVED lines=566> */
[----:B0-----:R-:W-:-:S04]  /*1ad40*/  FMUL R15, R69, UR73 ;  /* 0x00000049450f7c20 */ /* 0x001fc80008400000 */
[C---:B------:R-:W-:Y:S01]  /*1ad50*/  FFMA R16, R68.reuse, UR72, -R15 ;  /* 0x0000004844107c23 */ /* 0x040fe2000800080f */
[----:B------:R-:W-:-:S04]  /*1ad60*/  FMUL R68, R68, UR73 ;  /* 0x0000004944447c20 */ /* 0x000fc80008400000 */
[----:B------:R-:W-:Y:S01]  /*1ad70*/  FFMA R68, R69, UR72, R68 ;  /* 0x0000004845447c23 */ /* 0x000fe20008000044 */
[----:B------:R-:W0:Y:S02]  /*1ad80*/  LDCU.64 UR72, c[0x3][0x1f78] ;  /* 0x00c3ef00ff4877ac */ /* 0x000e240008000a00 */
        /* <DEDUP_REMOVED lines=692> */
[----:B------:R-:W-:Y:S01]  /*1d8d0*/  FADD R119, R119, R88 ;  /* 0x0000005877777221 */ /* 0x000fe20000000000 */
[----:B------:R-:W-:Y:S01]  /*1d8e0*/  FADD R92, R92, R15 ;  /* 0x0000000f5c5c7221 */ /* 0x000fe20000000000 */
[----:B------:R-:W-:Y:S02]  /*1d8f0*/  FADD R93, R109, R16 ;  /* 0x000000106d5d7221 */ /* 0x000fe40000000000 */
[----:B------:R-:W-:-:S04]  /*1d900*/  FADD R119, R119, R86 ;  /* 0x0000005677777221 */ /* 0x000fc80000000000 */
[----:B------:R-:W-:Y:S01]  /*1d910*/  FADD R119, R119, R84 ;  /* 0x0000005477777221 */ /* 0x000fe20000000000 */
[----:B0-----:R-:W-:Y:S01]  /*1d920*/  FMUL R15, R99, UR73 ;  /* 0x00000049630f7c20 */ /* 0x001fe20008400000 */
[----:B------:R-:W-:-:S03]  /*1d930*/  FMUL R16, R98, UR73 ;  /* 0x0000004962107c20 */ /* 0x000fc60008400000 */
[----:B------:R-:W-:Y:S01]  /*1d940*/  FFMA R15, R98, UR72, -R15 ;  /* 0x00000048620f7c23 */ /* 0x000fe2000800080f */
[----:B------:R-:W-:Y:S01]  /*1d950*/  FFMA R16, R99, UR72, R16 ;  /* 0x0000004863107c23 */ /* 0x000fe20008000010 */
[----:B------:R-:W0:Y:S01]  /*1d960*/  LDCU.64 UR72, c[0x3][0x1cf8] ;  /* 0x00c39f00ff4877ac */ /* 0x000e220008000a00 */
[----:B------:R-:W-:-:S04]  /*1d970*/  FADD R119, R119, R82 ;  /* 0x0000005277777221 */ /* 0x000fc80000000000 */
[----:B------:R-:W-:Y:S01]  /*1d980*/  FADD R119, R119, R80 ;  /* 0x0000005077777221 */ /* 0x000fe20000000000 */
[----:B------:R-:W-:Y:S01]  /*1d990*/  FADD R94, R94, R15 ;  /* 0x0000000f5e5e7221 */ /* 0x000fe20000000000 */
[----:B------:R-:W-:Y:S02]  /*1d9a0*/  FADD R95, R111, R16 ;  /* 0x000000106f5f7221 */ /* 0x000fe40000000000 */
[----:B------:R-:W-:-:S04]  /*1d9b0*/  FADD R119, R119, R78 ;  /* 0x0000004e77777221 */ /* 0x000fc80000000000 */
[----:B------:R-:W-:Y:S01]  /*1d9c0*/  FADD R119, R119, R76 ;  /* 0x0000004c77777221 */ /* 0x000fe20000000000 */
[----:B0-----:R-:W-:Y:S01]  /*1d9d0*/  FMUL R15, R99, UR73 ;  /* 0x00000049630f7c20 */ /* 0x001fe20008400000 */
[C---:B------:R-:W-:Y:S02]  /*1d9e0*/  FMUL R16, R98.reuse, UR73 ;  /* 0x0000004962107c20 */ /* 0x040fe40008400000 */
[----:B------:R-:W-:Y:S01]  /*1d9f0*/  FADD R119, R119, R74 ;  /* 0x0000004a77777221 */ /* 0x000fe20000000000 */
[----:B------:R-:W-:Y:S01]  /*1da00*/  FFMA R15, R98, UR72, -R15 ;  /* 0x00000048620f7c23 */ /* 0x000fe2000800080f */
[----:B------:R-:W-:Y:S01]  /*1da10*/  FFMA R16, R99, UR72, R16 ;  /* 0x0000004863107c23 */ /* 0x000fe20008000010 */
[----:B------:R-:W0:Y:S01]  /*1da20*/  LDCU.64 UR72, c[0x3][0x1df8] ;  /* 0x00c3bf00ff4877ac */ /* 0x000e220008000a00 */
[----:B------:R-:W-:-:S04]  /*1da30*/  FADD R119, R119, R72 ;  /* 0x0000004877777221 */ /* 0x000fc80000000000 */
[----:B------:R-:W-:-:S04]  /*1da40*/  FADD R119, R119, R70 ;  /* 0x0000004677777221 */ /* 0x000fc80000000000 */
[----:B------:R-:W-:Y:S01]  /*1da50*/  FADD R119, R119, R68 ;  /* 0x0000004477777221 */ /* 0x000fe20000000000 */
[----:B------:R-:W-:Y:S01]  /*1da60*/  FADD R100, R100, R15 ;  /* 0x0000000f64647221 */ /* 0x000fe20000000000 */
[----:B------:R-:W-:Y:S02]  /*1da70*/  FADD R101, R113, R16 ;  /* 0x0000001071657221 */ /* 0x000fe40000000000 */
        /* <DEDUP_REMOVED lines=9> */
[----:B------:R-:W-:-:S04]  /*1db10*/  FADD R119, R119, R58 ;  /* 0x0000003a77777221 */ /* 0x000fc80000000000 */
[----:B------:R-:W-:Y:S01]  /*1db20*/  FADD R119, R119, R56 ;  /* 0x0000003877777221 */ /* 0x000fe20000000000 */
[----:B------:R-:W-:Y:S01]  /*1db30*/  FADD R102, R102, R15 ;  /* 0x0000000f66667221 */ /* 0x000fe20000000000 */
[----:B------:R-:W-:Y:S01]  /*1db40*/  FADD R103, R115, R16 ;  /* 0x0000001073677221 */ /* 0x000fe20000000000 */
[----:B------:R-:W1:Y:S01]  /*1db50*/  LDCU UR74, c[0x0][0x370] ;  /* 0x00006e00ff4a77ac */ /* 0x000e620008000800 */
[----:B------:R-:W-:Y:S01]  /*1db60*/  FADD R119, R119, R54 ;  /* 0x0000003677777221 */ /* 0x000fe20000000000 */
[----:B0-----:R-:W-:Y:S01]  /*1db70*/  FMUL R15, R99, UR73 ;  /* 0x00000049630f7c20 */ /* 0x001fe20008400000 */
[C---:B------:R-:W-:Y:S02]  /*1db80*/  FMUL R16, R98.reuse, UR73 ;  /* 0x0000004962107c20 */ /* 0x040fe40008400000 */
[----:B------:R-:W-:Y:S01]  /*1db90*/  FADD R119, R119, R52 ;  /* 0x0000003477777221 */ /* 0x000fe20000000000 */
[----:B------:R-:W-:Y:S01]  /*1dba0*/  FFMA R15, R98, UR72, -R15 ;  /* 0x00000048620f7c23 */ /* 0x000fe2000800080f */
[----:B------:R-:W-:Y:S01]  /*1dbb0*/  FFMA R16, R99, UR72, R16 ;  /* 0x0000004863107c23 */ /* 0x000fe20008000010 */
[----:B------:R-:W0:Y:S01]  /*1dbc0*/  LDCU.64 UR72, c[0x3][0x1ff8] ;  /* 0x00c3ff00ff4877ac */ /* 0x000e220008000a00 */
[----:B------:R-:W-:Y:S01]  /*1dbd0*/  FADD R119, R119, R50 ;  /* 0x0000003277777221 */ /* 0x000fe20000000000 */
[----:B------:R-:W-:-:S03]  /*1dbe0*/  ISETP.NE.AND P0, PT, R169, RZ, PT ;  /* 0x000000ffa900720c */ /* 0x000fc60003f05270 */
[----:B------:R-:W-:-:S04]  /*1dbf0*/  FADD R119, R119, R48 ;  /* 0x0000003077777221 */ /* 0x000fc80000000000 */
[----:B------:R-:W-:Y:S01]  /*1dc00*/  FADD R119, R119, R46 ;  /* 0x0000002e77777221 */ /* 0x000fe20000000000 */
[----:B-1----:R-:W-:-:S03]  /*1dc10*/  UIADD3 UR5, UPT, UPT, UR74, UR5, URZ ;  /* 0x000000054a057290 */ /* 0x002fc6000fffe0ff */
[----:B------:R-:W-:Y:S01]  /*1dc20*/  FADD R119, R119, R44 ;  /* 0x0000002c77777221 */ /* 0x000fe20000000000 */
[----:B------:R-:W-:Y:S01]  /*1dc30*/  FADD R104, R104, R15 ;  /* 0x0000000f68687221 */ /* 0x000fe20000000000 */
[----:B------:R-:W-:Y:S01]  /*1dc40*/  FADD R105, R117, R16 ;  /* 0x0000001075697221 */ /* 0x000fe20000000000 */
[----:B------:R1:W-:Y:S01]  /*1dc50*/  @!P0 STG.E.64 desc[UR6][R28.64], R90 ;  /* 0x0000005a1c008986 */ /* 0x0003e2000c101b06 */
[----:B------:R-:W-:Y:S01]  /*1dc60*/  FADD R119, R119, R42 ;  /* 0x0000002a77777221 */ /* 0x000fe20000000000 */
[----:B0-----:R-:W-:Y:S01]  /*1dc70*/  FMUL R15, R99, UR73 ;  /* 0x00000049630f7c20 */ /* 0x001fe20008400000 */
[----:B------:R-:W-:Y:S01]  /*1dc80*/  FMUL R16, R98, UR73 ;  /* 0x0000004962107c20 */ /* 0x000fe20008400000 */
[----:B------:R-:W-:Y:S01]  /*1dc90*/  ISETP.LE.AND P0, PT, R0, UR5, PT ;  /* 0x0000000500007c0c */ /* 0x000fe2000bf03270 */
[----:B------:R-:W-:Y:S01]  /*1dca0*/  FADD R119, R119, R38 ;  /* 0x0000002677777221 */ /* 0x000fe20000000000 */
[----:B------:R-:W-:Y:S01]  /*1dcb0*/  FFMA R15, R98, UR72, -R15 ;  /* 0x00000048620f7c23 */ /* 0x000fe2000800080f */
[----:B------:R-:W-:Y:S01]  /*1dcc0*/  FFMA R16, R99, UR72, R16 ;  /* 0x0000004863107c23 */ /* 0x000fe20008000010 */
[----:B------:R1:W-:Y:S02]  /*1dcd0*/  @!P1 STG.E.64 desc[UR6][R40.64], R92 ;  /* 0x0000005c28009986 */ /* 0x0003e4000c101b06 */
[----:B------:R-:W-:Y:S01]  /*1dce0*/  FADD R18, R18, R15 ;  /* 0x0000000f12127221 */ /* 0x000fe20000000000 */
[----:B------:R-:W-:Y:S01]  /*1dcf0*/  FADD R19, R119, R16 ;  /* 0x0000001077137221 */ /* 0x000fe20000000000 */
[----:B------:R1:W-:Y:S04]  /*1dd00*/  @!P2 STG.E.64 desc[UR6][R30.64], R94 ;  /* 0x0000005e1e00a986 */ /* 0x0003e8000c101b06 */
[----:B------:R1:W-:Y:S04]  /*1dd10*/  @!P3 STG.E.64 desc[UR6][R36.64], R100 ;  /* 0x000000642400b986 */ /* 0x0003e8000c101b06 */
[----:B------:R1:W-:Y:S04]  /*1dd20*/  @!P4 STG.E.64 desc[UR6][R34.64], R102 ;  /* 0x000000662200c986 */ /* 0x0003e8000c101b06 */
[----:B------:R1:W-:Y:S04]  /*1dd30*/  @!P5 STG.E.64 desc[UR6][R32.64], R104 ;  /* 0x000000682000d986 */ /* 0x0003e8000c101b06 */
[----:B------:R1:W-:Y:S01]  /*1dd40*/  @!P6 STG.E.64 desc[UR6][R96.64], R18 ;  /* 0x000000126000e986 */ /* 0x0003e2000c101b06 */
[----:B------:R-:W-:Y:S05]  /*1dd50*/  @!P0 BRA `(.L_x_1) ;  /* 0xfffffe2800148947 */ /* 0x000fea000383ffff */
[----:B------:R-:W-:Y:S05]  /*1dd60*/  EXIT ;  /* 0x000000000000794d */ /* 0x000fea0003800000 */
        .weak           $__internal_0_$__cuda_sm3x_div_rn_noftz_f32_slowpath
        .type           $__internal_0_$__cuda_sm3x_div_rn_noftz_f32_slowpath,@function
        .size           $__internal_0_$__cuda_sm3x_div_rn_noftz_f32_slowpath,(.L_x_11 - $__internal_0_$__cuda_sm3x_div_rn_noftz_f32_slowpath)
$__internal_0_$__cuda_sm3x_div_rn_noftz_f32_slowpath:
[----:B------:R-:W-:Y:S02]  /*1dd70*/  SHF.R.U32.HI R4, RZ, 0x17, R3 ;  /* 0x00000017ff047819 */ /* 0x000fe40000011603 */
[----:B------:R-:W-:Y:S02]  /*1dd80*/  SHF.R.U32.HI R2, RZ, 0x17, R0 ;  /* 0x00000017ff027819 */ /* 0x000fe40000011600 */
[----:B------:R-:W-:Y:S02]  /*1dd90*/  LOP3.LUT R4, R4, 0xff, RZ, 0xc0, !PT ;  /* 0x000000ff04047812 */ /* 0x000fe400078ec0ff */
[----:B------:R-:W-:Y:S02]  /*1dda0*/  LOP3.LUT R2, R2, 0xff, RZ, 0xc0, !PT ;  /* 0x000000ff02027812 */ /* 0x000fe400078ec0ff */
[----:B------:R-:W-:Y:S02]  /*1ddb0*/  IADD3 R10, PT, PT, R4, -0x1, RZ ;  /* 0xffffffff040a7810 */ /* 0x000fe40007ffe0ff */
[----:B------:R-:W-:-:S02]  /*1ddc0*/  IADD3 R9, PT, PT, R2, -0x1, RZ ;  /* 0xffffffff02097810 */ /* 0x000fc40007ffe0ff */
[----:B------:R-:W-:Y:S02]  /*1ddd0*/  ISETP.GT.U32.AND P0, PT, R10, 0xfd, PT ;  /* 0x000000fd0a00780c */ /* 0x000fe40003f04070 */
[----:B------:R-:W-:Y:S02]  /*1dde0*/  MOV R5, R0 ;  /* 0x0000000000057202 */ /* 0x000fe40000000f00 */
[----:B------:R-:W-:Y:S02]  /*1ddf0*/  ISETP.GT.U32.OR P0, PT, R9, 0xfd, P0 ;  /* 0x000000fd0900780c */ /* 0x000fe40000704470 */
[----:B------:R-:W-:-:S11]  /*1de00*/  MOV R6, R3 ;  /* 0x0000000300067202 */ /* 0x000fd60000000f00 */
[----:B------:R-:W-:Y:S01]  /*1de10*/  @!P0 MOV R7, RZ ;  /* 0x000000ff00078202 */ /* 0x000fe20000000f00 */
[----:B------:R-:W-:Y:S06]  /*1de20*/  @!P0 BRA `(.L_x_2) ;  /* 0x00000000005c8947 */ /* 0x000fec0003800000 */
[----:B------:R-:W-:Y:S02]  /*1de30*/  FSETP.GTU.FTZ.AND P0, PT, |R0|, +INF , PT ;  /* 0x7f8000000000780b */ /* 0x000fe40003f1c200 */
[----:B------:R-:W-:-:S04]  /*1de40*/  FSETP.GTU.FTZ.AND P1, PT, |R3|, +INF , PT ;  /* 0x7f8000000300780b */ /* 0x000fc80003f3c200 */
[----:B------:R-:W-:-:S13]  /*1de50*/  PLOP3.LUT P0, PT, P0, P1, PT, 0xf8, 0x8f ;  /* 0x00000000008f781c */ /* 0x000fda0000703f70 */
[----:B------:R-:W-:Y:S05]  /*1de60*/  @P0 BRA `(.L_x_3) ;  /* 0x0000000400440947 */ /* 0x000fea0003800000 */
[----:B------:R-:W-:-:S13]  /*1de70*/  LOP3.LUT P0, RZ, R6, 0x7fffffff, R5, 0xc8, !PT ;  /* 0x7fffffff06ff7812 */ /* 0x000fda000780c805 */
[----:B------:R-:W-:Y:S05]  /*1de80*/  @!P0 BRA `(.L_x_4) ;  /* 0x0000000400348947 */ /* 0x000fea0003800000 */
[C---:B------:R-:W-:Y:S02]  /*1de90*/  FSETP.NEU.FTZ.AND P2, PT, |R0|.reuse, +INF , PT ;  /* 0x7f8000000000780b */ /* 0x040fe40003f5d200 */
[----:B------:R-:W-:Y:S02]  /*1dea0*/  FSETP.NEU.FTZ.AND P0, PT, |R3|, +INF , PT ;  /* 0x7f8000000300780b */ /* 0x000fe40003f1d200 */
[----:B------:R-:W-:-:S11]  /*1deb0*/  FSETP.NEU.FTZ.AND P1, PT, |R0|, +INF , PT ;  /* 0x7f8000000000780b */ /* 0x000fd60003f3d200 */
[----:B------:R-:W-:Y:S05]  /*1dec0*/  @!P0 BRA !P2, `(.L_x_4) ;  /* 0x0000000400248947 */ /* 0x000fea0005000000 */
[----:B------:R-:W-:-:S04]  /*1ded0*/  LOP3.LUT P2, RZ, R5, 0x7fffffff, RZ, 0xc0, !PT ;  /* 0x7fffffff05ff7812 */ /* 0x000fc8000784c0ff */
[----:B------:R-:W-:-:S13]  /*1dee0*/  PLOP3.LUT P0, PT, P0, P2, PT, 0x2f, 0xf2 ;  /* 0x0000000000f2781c */ /* 0x000fda0000704577 */
[----:B------:R-:W-:Y:S05]  /*1def0*/  @P0 BRA `(.L_x_5) ;  /* 0x0000000400100947 */ /* 0x000fea0003800000 */
[----:B------:R-:W-:-:S04]  /*1df00*/  LOP3.LUT P0, RZ, R6, 0x7fffffff, RZ, 0xc0, !PT ;  /* 0x7fffffff06ff7812 */ /* 0x000fc8000780c0ff */
[----:B------:R-:W-:-:S13]  /*1df10*/  PLOP3.LUT P0, PT, P1, P0, PT, 0x2f, 0xf2 ;  /* 0x0000000000f2781c */ /* 0x000fda0000f00577 */
[----:B------:R-:W-:Y:S05]  /*1df20*/  @P0 BRA `(.L_x_6) ;  /* 0x0000000000f80947 */ /* 0x000fea0003800000 */
[----:B------:R-:W-:Y:S02]  /*1df30*/  ISETP.GE.AND P0, PT, R9, RZ, PT ;  /* 0x000000ff0900720c */ /* 0x000fe40003f06270 */
[----:B------:R-:W-:-:S11]  /*1df40*/  ISETP.GE.AND P1, PT, R10, RZ, PT ;  /* 0x000000ff0a00720c */ /* 0x000fd60003f26270 */
[----:B------:R-:W-:Y:S01]  /*1df50*/  @P0 MOV R7, RZ ;  /* 0x000000ff00070202 */ /* 0x000fe20000000f00 */
[----:B------:R-:W-:Y:S01]  /*1df60*/  @!P0 FFMA R5, R0, 1.84467440737095516160e+19, RZ ;  /* 0x5f80000000058823 */ /* 0x000fe200000000ff */
[----:B------:R-:W-:Y:S01]  /*1df70*/  @!P0 MOV R7, 0xffffffc0 ;  /* 0xffffffc000078802 */ /* 0x000fe20000000f00 */
[----:B------:R-:W-:-:S03]  /*1df80*/  @!P1 FFMA R6, R3, 1.84467440737095516160e+19, RZ ;  /* 0x5f80000003069823 */ /* 0x000fc600000000ff */
[----:B------:R-:W-:-:S07]  /*1df90*/  @!P1 IADD3 R7, PT, PT, R7, 0x40, RZ ;  /* 0x0000004007079810 */ /* 0x000fce0007ffe0ff */
.L_x_2:
[----:B------:R-:W-:Y:S02]  /*1dfa0*/  LEA R3, R4, 0xc0800000, 0x17 ;  /* 0xc080000004037811 */ /* 0x000fe400078eb8ff */
[----:B------:R-:W-:Y:S02]  /*1dfb0*/  IADD3 R2, PT, PT, R2, -0x7f, RZ ;  /* 0xffffff8102027810 */ /* 0x000fe40007ffe0ff */
[----:B------:R-:W-:-:S03]  /*1dfc0*/  IADD3 R3, PT, PT, -R3, R6, RZ ;  /* 0x0000000603037210 */ /* 0x000fc60007ffe1ff */
[C---:B------:R-:W-:Y:S01]  /*1dfd0*/  IMAD R0, R2.reuse, -0x800000, R5 ;  /* 0xff80000002007824 */ /* 0x040fe200078e0205 */
[----:B------:R-:W0:Y:S01]  /*1dfe0*/  MUFU.RCP R6, R3 ;  /* 0x0000000300067308 */ /* 0x000e220000001000 */
[----:B------:R-:W-:Y:S01]  /*1dff0*/  FADD.FTZ R9, -R3, -RZ ;  /* 0x800000ff03097221 */ /* 0x000fe20000010100 */
[----:B------:R-:W-:-:S04]  /*1e000*/  IADD3 R2, PT, PT, R2, 0x7f, -R4 ;  /* 0x0000007f02027810 */ /* 0x000fc80007ffe804 */
[----:B------:R-:W-:Y:S01]  /*1e010*/  IADD3 R2, PT, PT, R2, R7, RZ ;  /* 0x0000000702027210 */ /* 0x000fe20007ffe0ff */
[----:B0-----:R-:W-:-:S04]  /*1e020*/  FFMA R11, R6, R9, 1 ;  /* 0x3f800000060b7423 */ /* 0x001fc80000000009 */
[----:B------:R-:W-:-:S04]  /*1e030*/  FFMA R10, R6, R11, R6 ;  /* 0x0000000b060a7223 */ /* 0x000fc80000000006 */
[----:B------:R-:W-:-:S04]  /*1e040*/  FFMA R5, R0, R10, RZ ;  /* 0x0000000a00057223 */ /* 0x000fc800000000ff */
[----:B------:R-:W-:-:S04]  /*1e050*/  FFMA R6, R9, R5, R0 ;  /* 0x0000000509067223 */ /* 0x000fc80000000000 */
[----:B------:R-:W-:-:S04]  /*1e060*/  FFMA R11, R10, R6, R5 ;  /* 0x000000060a0b7223 */ /* 0x000fc80000000005 */
[----:B------:R-:W-:-:S04]  /*1e070*/  FFMA R6, R9, R11, R0 ;  /* 0x0000000b09067223 */ /* 0x000fc80000000000 */
[----:B------:R-:W-:-:S05]  /*1e080*/  FFMA R5, R10, R6, R11 ;  /* 0x000000060a057223 */ /* 0x000fca000000000b */
[----:B------:R-:W-:-:S04]  /*1e090*/  SHF.R.U32.HI R0, RZ, 0x17, R5 ;  /* 0x00000017ff007819 */ /* 0x000fc80000011605 */
[----:B------:R-:W-:-:S04]  /*1e0a0*/  LOP3.LUT R0, R0, 0xff, RZ, 0xc0, !PT ;  /* 0x000000ff00007812 */ /* 0x000fc800078ec0ff */
[----:B------:R-:W-:-:S04]  /*1e0b0*/  IADD3 R4, PT, PT, R0, R2, RZ ;  /* 0x0000000200047210 */ /* 0x000fc80007ffe0ff */
[----:B------:R-:W-:-:S04]  /*1e0c0*/  IADD3 R0, PT, PT, R4, -0x1, RZ ;  /* 0xffffffff04007810 */ /* 0x000fc80007ffe0ff */
[----:B------:R-:W-:-:S13]  /*1e0d0*/  ISETP.GE.U32.AND P0, PT, R0, 0xfe, PT ;  /* 0x000000fe0000780c */ /* 0x000fda0003f06070 */
[----:B------:R-:W-:Y:S05]  /*1e0e0*/  @!P0 BRA `(.L_x_7) ;  /* 0x0000000000808947 */ /* 0x000fea0003800000 */
[----:B------:R-:W-:-:S13]  /*1e0f0*/  ISETP.GT.AND P0, PT, R4, 0xfe, PT ;  /* 0x000000fe0400780c */ /* 0x000fda0003f04270 */
[----:B------:R-:W-:Y:S05]  /*1e100*/  @P0 BRA `(.L_x_8) ;  /* 0x00000000006c0947 */ /* 0x000fea0003800000 */
[----:B------:R-:W-:-:S13]  /*1e110*/  ISETP.GE.AND P0, PT, R4, 0x1, PT ;  /* 0x000000010400780c */ /* 0x000fda0003f06270 */
[----:B------:R-:W-:Y:S05]  /*1e120*/  @P0 BRA `(.L_x_9) ;  /* 0x0000000000980947 */ /* 0x000fea0003800000 */
[----:B------:R-:W-:Y:S02]  /*1e130*/  ISETP.GE.AND P0, PT, R4, -0x18, PT ;  /* 0xffffffe80400780c */ /* 0x000fe40003f06270 */
[----:B------:R-:W-:-:S11]  /*1e140*/  LOP3.LUT R5, R5, 0x80000000, RZ, 0xc0, !PT ;  /* 0x8000000005057812 */ /* 0x000fd600078ec0ff */
[----:B------:R-:W-:Y:S05]  /*1e150*/  @!P0 BRA `(.L_x_9) ;  /* 0x00000000008c8947 */ /* 0x000fea0003800000 */
[-CC-:B------:R-:W-:Y:S01]  /*1e160*/  FFMA.RZ R0, R10, R6.reuse, R11.reuse ;  /* 0x000000060a007223 */ /* 0x180fe2000000c00b */
[----:B------:R-:W-:Y:S01]  /*1e170*/  IADD3 R7, PT, PT, R4, 0x20, RZ ;  /* 0x0000002004077810 */ /* 0x000fe20007ffe0ff */
[-CC-:B------:R-:W-:Y:S01]  /*1e180*/  FFMA.RM R3, R10, R6.reuse, R11.reuse ;  /* 0x000000060a037223 */ /* 0x180fe2000000400b */
[----:B------:R-:W-:Y:S02]  /*1e190*/  ISETP.NE.AND P2, PT, R4, RZ, PT ;  /* 0x000000ff0400720c */ /* 0x000fe40003f45270 */
[----:B------:R-:W-:Y:S01]  /*1e1a0*/  LOP3.LUT R2, R0, 0x7fffff, RZ, 0xc0, !PT ;  /* 0x007fffff00027812 */ /* 0x000fe200078ec0ff */
[----:B------:R-:W-:Y:S01]  /*1e1b0*/  FFMA.RP R0, R10, R6, R11 ;  /* 0x000000060a007223 */ /* 0x000fe2000000800b */
[----:B------:R-:W-:Y:S02]  /*1e1c0*/  ISETP.NE.AND P1, PT, R4, RZ, PT ;  /* 0x000000ff0400720c */ /* 0x000fe40003f25270 */
[----:B------:R-:W-:Y:S02]  /*1e1d0*/  LOP3.LUT R2, R2, 0x800000, RZ, 0xfc, !PT ;  /* 0x0080000002027812 */ /* 0x000fe400078efcff */
[----:B------:R-:W-:-:S02]  /*1e1e0*/  IADD3 R4, PT, PT, -R4, RZ, RZ ;  /* 0x000000ff04047210 */ /* 0x000fc40007ffe1ff */
[----:B------:R-:W-:Y:S02]  /*1e1f0*/  SHF.L.U32 R7, R2, R7, RZ ;  /* 0x0000000702077219 */ /* 0x000fe400000006ff */
[----:B------:R-:W-:Y:S02]  /*1e200*/  FSETP.NEU.FTZ.AND P0, PT, R0, R3, PT ;  /* 0x000000030000720b */ /* 0x000fe40003f1d000 */
[----:B------:R-:W-:Y:S02]  /*1e210*/  SEL R3, R4, RZ, P2 ;  /* 0x000000ff04037207 */ /* 0x000fe40001000000 */
[----:B------:R-:W-:Y:S02]  /*1e220*/  ISETP.NE.AND P1, PT, R7, RZ, P1 ;  /* 0x000000ff0700720c */ /* 0x000fe40000f25270 */
[----:B------:R-:W-:Y:S02]  /*1e230*/  SHF.R.U32.HI R3, RZ, R3, R2 ;  /* 0x00000003ff037219 */ /* 0x000fe40000011602 */
[----:B------:R-:W-:-:S02]  /*1e240*/  PLOP3.LUT P0, PT, P0, P1, PT, 0xf8, 0x8f ;  /* 0x00000000008f781c */ /* 0x000fc40000703f70 */
[----:B------:R-:W-:Y:S02]  /*1e250*/  SHF.R.U32.HI R7, RZ, 0x1, R3 ;  /* 0x00000001ff077819 */ /* 0x000fe40000011603 */
[----:B------:R-:W-:-:S04]  /*1e260*/  SEL R0, RZ, 0x1, !P0 ;  /* 0x00000001ff007807 */ /* 0x000fc80004000000 */
[----:B------:R-:W-:-:S04]  /*1e270*/  LOP3.LUT R0, R0, 0x1, R7, 0xf8, !PT ;  /* 0x0000000100007812 */ /* 0x000fc800078ef807 */
[----:B------:R-:W-:-:S04]  /*1e280*/  LOP3.LUT R0, R0, R3, RZ, 0xc0, !PT ;  /* 0x0000000300007212 */ /* 0x000fc800078ec0ff */
[----:B------:R-:W-:-:S04]  /*1e290*/  IADD3 R0, PT, PT, R7, R0, RZ ;  /* 0x0000000007007210 */ /* 0x000fc80007ffe0ff */
[----:B------:R-:W-:Y:S01]  /*1e2a0*/  LOP3.LUT R5, R0, R5, RZ, 0xfc, !PT ;  /* 0x0000000500057212 */ /* 0x000fe200078efcff */
[----:B------:R-:W-:Y:S06]  /*1e2b0*/  BRA `(.L_x_9) ;  /* 0x0000000000347947 */ /* 0x000fec0003800000 */
.L_x_8:
[----:B------:R-:W-:-:S04]  /*1e2c0*/  LOP3.LUT R5, R5, 0x80000000, RZ, 0xc0, !PT ;  /* 0x8000000005057812 */ /* 0x000fc800078ec0ff */
[----:B------:R-:W-:Y:S01]  /*1e2d0*/  LOP3.LUT R5, R5, 0x7f800000, RZ, 0xfc, !PT ;  /* 0x7f80000005057812 */ /* 0x000fe200078efcff */
[----:B------:R-:W-:Y:S06]  /*1e2e0*/  BRA `(.L_x_9) ;  /* 0x0000000000287947 */ /* 0x000fec0003800000 */
.L_x_7:
[----:B------:R-:W-:Y:S01]  /*1e2f0*/  LEA R5, R2, R5, 0x17 ;  /* 0x0000000502057211 */ /* 0x000fe200078eb8ff */
[----:B------:R-:W-:Y:S06]  /*1e300*/  BRA `(.L_x_9) ;  /* 0x0000000000207947 */ /* 0x000fec0003800000 */
.L_x_6:
[----:B------:R-:W-:-:S04]  /*1e310*/  LOP3.LUT R5, R6, 0x80000000, R5, 0x48, !PT ;  /* 0x8000000006057812 */ /* 0x000fc800078e4805 */
[----:B------:R-:W-:Y:S01]  /*1e320*/  LOP3.LUT R5, R5, 0x7f800000, RZ, 0xfc, !PT ;  /* 0x7f80000005057812 */ /* 0x000fe200078efcff */
[----:B------:R-:W-:Y:S06]  /*1e330*/  BRA `(.L_x_9) ;  /* 0x0000000000147947 */ /* 0x000fec0003800000 */
.L_x_5:
[----:B------:R-:W-:Y:S01]  /*1e340*/  LOP3.LUT R5, R6, 0x80000000, R5, 0x48, !PT ;  /* 0x8000000006057812 */ /* 0x000fe200078e4805 */
[----:B------:R-:W-:Y:S06]  /*1e350*/  BRA `(.L_x_9) ;  /* 0x00000000000c7947 */ /* 0x000fec0003800000 */
.L_x_4:
[----:B------:R-:W0:Y:S01]  /*1e360*/  MUFU.RSQ R5, -QNAN ;  /* 0xffc0000000057908 */ /* 0x000e220000001400 */
[----:B------:R-:W-:Y:S05]  /*1e370*/  BRA `(.L_x_9) ;  /* 0x0000000000047947 */ /* 0x000fea0003800000 */
.L_x_3:
[----:B------:R-:W-:-:S07]  /*1e380*/  FADD.FTZ R5, R0, R3 ;  /* 0x0000000300057221 */ /* 0x000fce0000010000 */
.L_x_9:
[----:B------:R-:W-:Y:S01]  /*1e390*/  HFMA2 R3, -RZ, RZ, 0, 0 ;  /* 0x00000000ff037431 */ /* 0x000fe200000001ff */
[----:B------:R-:W-:-:S04]  /*1e3a0*/  MOV R2, R8 ;  /* 0x0000000800027202 */ /* 0x000fc80000000f00 */
[----:B0-----:R-:W-:Y:S05]  /*1e3b0*/  RET.REL.NODEC R2 `(_Z17five_qubit_kernelP6float2iiiiiii) ;  /* 0xfffffe1c02107950 */ /* 0x001fea0003c3ffff */
.L_x_10:
[----:B------:R-:W-:-:S00]  /*1e3c0*/  BRA `(.L_x_10) ;  /* 0xfffffffc00fc7947 */ /* 0x000fc0000383ffff */
[----:B------:R-:W-:-:S00]  /*1e3d0*/  NOP ;  /* 0x0000000000007918 */ /* 0x000fc00000000000 */
        /* <DEDUP_REMOVED lines=10> */
.L_x_11:


//--------------------- .nv.shared.reserved.0     --------------------------
	.section	.nv.shared.reserved.0,"aw",@nobits
	.weak		__nv_reservedSMEM_offset_0_alias
	.size		__nv_reservedSMEM_offset_0_alias, 0, 64
	.other		__nv_reservedSMEM_offset_0_alias,@"STO_CUDA_RESERVED_SHARED STV_DEFAULT"
__nv_reservedSMEM_offset_0_alias:
	.zero		0
	.zero		64


//--------------------- .nv.constant0._Z17five_qubit_kernelP6float2iiiiiii --------------------------
	.section	.nv.constant0._Z17five_qubit_kernelP6float2iiiiiii,"a",@progbits
	.sectionflags	@""
	.align	4
.nv.constant0._Z17five_qubit_kernelP6float2iiiiiii:
	.zero		932


//--------------------- SYMBOLS --------------------------

	.type		.nv.reservedSmem.offset0,@object
	.size		.nv.reservedSmem.offset0,0x4
